// auto-generated by cutlass_sweep.sparse_gemm — config: {"arch": "sm_90", "cluster_m": 1, "cluster_n": 2, "dtype": "bf16", "tile_k": 128, "tile_m": 256, "tile_n": 256}
#include "cutlass/cutlass.h"
#include "cutlass/gemm/collective/collective_builder.hpp"
#include "cutlass/gemm/device/gemm_universal_adapter.h"
#include "cutlass/gemm/kernel/gemm_universal.hpp"
#include "cutlass/epilogue/collective/collective_builder.hpp"

using Elem = cutlass::bfloat16_t;
using Acc  = float;
using TileShape    = cute::Shape<cute::_256, cute::_256, cute::_128>;
using ClusterShape = cute::Shape<cute::_1, cute::_2, cute::_1>;

using CollectiveEpilogue = typename cutlass::epilogue::collective::CollectiveBuilder<
    cutlass::arch::Sm90, cutlass::arch::OpClassSparseTensorOp,
    TileShape, ClusterShape,
    cutlass::epilogue::collective::EpilogueTileAuto,
    Acc, Acc,
    Acc, cutlass::layout::ColumnMajor, 128 / cutlass::sizeof_bits<Acc>::value,
    Acc, cutlass::layout::ColumnMajor, 128 / cutlass::sizeof_bits<Acc>::value,
    cutlass::epilogue::collective::EpilogueScheduleAuto
  >::CollectiveOp;

using CollectiveMainloop = typename cutlass::gemm::collective::CollectiveBuilder<
    cutlass::arch::Sm90, cutlass::arch::OpClassSparseTensorOp,
    Elem, cutlass::layout::RowMajor, 128 / cutlass::sizeof_bits<Elem>::value,
    Elem, cutlass::layout::ColumnMajor, 128 / cutlass::sizeof_bits<Elem>::value,
    Acc,
    TileShape, ClusterShape,
    cutlass::gemm::collective::StageCountAutoCarveout<static_cast<int>(sizeof(typename CollectiveEpilogue::SharedStorage))>,
    cutlass::gemm::collective::KernelScheduleAuto
  >::CollectiveOp;

using GemmKernel = cutlass::gemm::kernel::GemmUniversal<
    cute::Shape<int,int,int,int>,
    CollectiveMainloop,
    CollectiveEpilogue
>;
using Gemm = cutlass::gemm::device::GemmUniversalAdapter<GemmKernel>;

auto* _anchor = &cutlass::device_kernel<GemmKernel>;


// ===== COMPILED SASS (sm_90a) =====

	.target	sm_90a

	.elftype	@"ET_EXEC"


//--------------------- .note.nv.tkinfo           --------------------------
	.section	.note.nv.tkinfo,"",@"SHT_NOTE"
	.sectionflags	@"SHF_NOTE_NV_TKINFO"
	.tkinfo
        /*0018*/ 	.word	0x00000002
        /*0030*/ 	.string	""
        /*0030*/ 	.string	"ptxas"
        /*0030*/ 	.string	"Cuda compilation tools, release 13.0, V13.0.88"
        /*0030*/ 	.string	"Build cuda_13.0.r13.0/compiler.36424714_0"
        /*0030*/ 	.string	"-arch sm_90a -m 64 "



//--------------------- .note.nv.cuinfo           --------------------------
	.section	.note.nv.cuinfo,"",@"SHT_NOTE"
	.sectionflags	@"SHF_NOTE_NV_CUINFO"
        /*0018*/ 	.short	0x0002
        /*001a*/ 	.short	0x005a
        /*001c*/ 	.short	0x0082
	.zero		2


//--------------------- .nv.info                  --------------------------
	.section	.nv.info,"",@"SHT_CUDA_INFO"
	.align	4


	//----- nvinfo : EIATTR_REGCOUNT
	.align		4
        /*0000*/ 	.byte	0x04, 0x2f
        /*0002*/ 	.short	(.L_12 - .L_11)
	.align		4
.L_11:
        /*0004*/ 	.word	index@(_ZN7cutlass13device_kernelINS_4gemm6kernel13GemmUniversalIN4cute5tupleIJiiiiEEENS1_10collective13CollectiveMmaINS1_40MainloopSm90TmaGmmaWarpSpecializedSparseILi2ENS5_IJNS4_1CILi1EEENSA_ILi2EEESB_EEENS1_35KernelTmaWarpSpecializedCooperativeEEENS5_IJNSA_ILi256EEESG_NSA_ILi128EEEEEENS_10bfloat16_tENS5_IJNS4_6LayoutINS5_IJiNS5_IJSC_iEEEiEEENS5_IJlNS5_IJSB_SC_EEElEEEEENSK_INS5_IJNS5_IJNS5_IJNSA_ILi8EEESC_NSA_ILi4EEEEEEiEEENS5_IJNS5_IJNSA_ILi16EEESC_SR_EEEiEEEiEEENS5_IJNS5_IJNS5_IJSH_SU_NSA_ILi2048EEEEEENSA_ILi8192EEEEEENS5_IJNS5_IJSB_NSA_ILi1024EEENSA_ILi32EEEEEElEEElEEEEEEEESJ_NS5_IJlSB_lEEENS4_8TiledMMAINS4_8MMA_AtomIJNS4_4SM904GMMA6SPARSE29GMMA_64x256x32_F32BF16BF16_SSILNS1D_5MajorE0ELS1G_0ELNS1D_7ScaleInE1ELS1H_1ELNS1D_9SparseSelE0EEEEEENSK_INS5_IJSC_SB_SB_EEENS5_IJSB_NSA_ILi0EEES1M_EEEEENS5_IJNS4_10UnderscoreES1P_S1P_EEEEENS4_23SM90_TMA_LOAD_MULTICASTENS4_14ComposedLayoutINS4_7SwizzleILi3ELi4ELi3EEENS4_25smem_sparse_ptr_flag_bitsILi2ELi16EEENSK_INS5_IJNS5_IJSB_SQ_EEENS5_IJSC_NSA_ILi64EEEEEEEEENS5_IJNS5_IJS1M_SH_EEESN_EEEEEEEvNS4_8identityENS4_13SM90_TMA_LOADENS1T_IS1V_NS4_18smem_ptr_flag_bitsILi16EEENSK_INS5_IJSQ_S1Z_EEENS5_IJS1Z_SB_EEEEEEEvS26_EENS_8epilogue10collective6detail29Sm90TmaWarpSpecializedAdapterINS2G_15DefaultEpilogueIfNS5_IJSB_llEEES2K_NS2F_6thread17LinearCombinationIfLi1EffLNS2L_9ScaleType4KindE0ELNS_15FloatRoundStyleE2EfEENS1_15EpilogueDefaultEEEEEvvEEEEvNT_6ParamsE)
        /*0008*/ 	.word	0x000000a8


	//----- nvinfo : EIATTR_FRAME_SIZE
	.align		4
.L_12:
        /*000c*/ 	.byte	0x04, 0x11
        /*000e*/ 	.short	(.L_14 - .L_13)
	.align		4
.L_13:
        /*0010*/ 	.word	index@(_ZN7cutlass13device_kernelINS_4gemm6kernel13GemmUniversalIN4cute5tupleIJiiiiEEENS1_10collective13CollectiveMmaINS1_40MainloopSm90TmaGmmaWarpSpecializedSparseILi2ENS5_IJNS4_1CILi1EEENSA_ILi2EEESB_EEENS1_35KernelTmaWarpSpecializedCooperativeEEENS5_IJNSA_ILi256EEESG_NSA_ILi128EEEEEENS_10bfloat16_tENS5_IJNS4_6LayoutINS5_IJiNS5_IJSC_iEEEiEEENS5_IJlNS5_IJSB_SC_EEElEEEEENSK_INS5_IJNS5_IJNS5_IJNSA_ILi8EEESC_NSA_ILi4EEEEEEiEEENS5_IJNS5_IJNSA_ILi16EEESC_SR_EEEiEEEiEEENS5_IJNS5_IJNS5_IJSH_SU_NSA_ILi2048EEEEEENSA_ILi8192EEEEEENS5_IJNS5_IJSB_NSA_ILi1024EEENSA_ILi32EEEEEElEEElEEEEEEEESJ_NS5_IJlSB_lEEENS4_8TiledMMAINS4_8MMA_AtomIJNS4_4SM904GMMA6SPARSE29GMMA_64x256x32_F32BF16BF16_SSILNS1D_5MajorE0ELS1G_0ELNS1D_7ScaleInE1ELS1H_1ELNS1D_9SparseSelE0EEEEEENSK_INS5_IJSC_SB_SB_EEENS5_IJSB_NSA_ILi0EEES1M_EEEEENS5_IJNS4_10UnderscoreES1P_S1P_EEEEENS4_23SM90_TMA_LOAD_MULTICASTENS4_14ComposedLayoutINS4_7SwizzleILi3ELi4ELi3EEENS4_25smem_sparse_ptr_flag_bitsILi2ELi16EEENSK_INS5_IJNS5_IJSB_SQ_EEENS5_IJSC_NSA_ILi64EEEEEEEEENS5_IJNS5_IJS1M_SH_EEESN_EEEEEEEvNS4_8identityENS4_13SM90_TMA_LOADENS1T_IS1V_NS4_18smem_ptr_flag_bitsILi16EEENSK_INS5_IJSQ_S1Z_EEENS5_IJS1Z_SB_EEEEEEEvS26_EENS_8epilogue10collective6detail29Sm90TmaWarpSpecializedAdapterINS2G_15DefaultEpilogueIfNS5_IJSB_llEEES2K_NS2F_6thread17LinearCombinationIfLi1EffLNS2L_9ScaleType4KindE0ELNS_15FloatRoundStyleE2EfEENS1_15EpilogueDefaultEEEEEvvEEEEvNT_6ParamsE)
        /*0014*/ 	.word	0x00000a60


	//----- nvinfo : EIATTR_MIN_STACK_SIZE
	.align		4
.L_14:
        /*0018*/ 	.byte	0x04, 0x12
        /*001a*/ 	.short	(.L_16 - .L_15)
	.align		4
.L_15:
        /*001c*/ 	.word	index@(_ZN7cutlass13device_kernelINS_4gemm6kernel13GemmUniversalIN4cute5tupleIJiiiiEEENS1_10collective13CollectiveMmaINS1_40MainloopSm90TmaGmmaWarpSpecializedSparseILi2ENS5_IJNS4_1CILi1EEENSA_ILi2EEESB_EEENS1_35KernelTmaWarpSpecializedCooperativeEEENS5_IJNSA_ILi256EEESG_NSA_ILi128EEEEEENS_10bfloat16_tENS5_IJNS4_6LayoutINS5_IJiNS5_IJSC_iEEEiEEENS5_IJlNS5_IJSB_SC_EEElEEEEENSK_INS5_IJNS5_IJNS5_IJNSA_ILi8EEESC_NSA_ILi4EEEEEEiEEENS5_IJNS5_IJNSA_ILi16EEESC_SR_EEEiEEEiEEENS5_IJNS5_IJNS5_IJSH_SU_NSA_ILi2048EEEEEENSA_ILi8192EEEEEENS5_IJNS5_IJSB_NSA_ILi1024EEENSA_ILi32EEEEEElEEElEEEEEEEESJ_NS5_IJlSB_lEEENS4_8TiledMMAINS4_8MMA_AtomIJNS4_4SM904GMMA6SPARSE29GMMA_64x256x32_F32BF16BF16_SSILNS1D_5MajorE0ELS1G_0ELNS1D_7ScaleInE1ELS1H_1ELNS1D_9SparseSelE0EEEEEENSK_INS5_IJSC_SB_SB_EEENS5_IJSB_NSA_ILi0EEES1M_EEEEENS5_IJNS4_10UnderscoreES1P_S1P_EEEEENS4_23SM90_TMA_LOAD_MULTICASTENS4_14ComposedLayoutINS4_7SwizzleILi3ELi4ELi3EEENS4_25smem_sparse_ptr_flag_bitsILi2ELi16EEENSK_INS5_IJNS5_IJSB_SQ_EEENS5_IJSC_NSA_ILi64EEEEEEEEENS5_IJNS5_IJS1M_SH_EEESN_EEEEEEEvNS4_8identityENS4_13SM90_TMA_LOADENS1T_IS1V_NS4_18smem_ptr_flag_bitsILi16EEENSK_INS5_IJSQ_S1Z_EEENS5_IJS1Z_SB_EEEEEEEvS26_EENS_8epilogue10collective6detail29Sm90TmaWarpSpecializedAdapterINS2G_15DefaultEpilogueIfNS5_IJSB_llEEES2K_NS2F_6thread17LinearCombinationIfLi1EffLNS2L_9ScaleType4KindE0ELNS_15FloatRoundStyleE2EfEENS1_15EpilogueDefaultEEEEEvvEEEEvNT_6ParamsE)
        /*0020*/ 	.word	0x00000a60
.L_16:


//--------------------- .nv.compat                --------------------------
	.section	.nv.compat,"",@"SHT_CUDA_COMPAT_INFO"
	.align	4
        /*0000*/ 	.byte	0x02, 0x09, 0x01, 0x00, 0x02, 0x02, 0x04, 0x00, 0x02, 0x05, 0x05, 0x00, 0x03, 0x07, 0x01, 0x01
        /*0010*/ 	.byte	0x02, 0x03, 0x01, 0x00, 0x02, 0x06, 0x01, 0x00, 0x04, 0x0b, 0x08, 0x00, 0x00, 0x00, 0x00, 0x00
        /*0020*/ 	.byte	0x00, 0x00, 0x00, 0x00


//--------------------- .nv.info._ZN7cutlass13device_kernelINS_4gemm6kernel13GemmUniversalIN4cute5tupleIJiiiiEEENS1_10collective13CollectiveMmaINS1_40MainloopSm90TmaGmmaWarpSpecializedSparseILi2ENS5_IJNS4_1CILi1EEENSA_ILi2EEESB_EEENS1_35KernelTmaWarpSpecializedCooperativeEEENS5_IJNSA_ILi256EEESG_NSA_ILi128EEEEEENS_10bfloat16_tENS5_IJNS4_6LayoutINS5_IJiNS5_IJSC_iEEEiEEENS5_IJlNS5_IJSB_SC_EEElEEEEENSK_INS5_IJNS5_IJNS5_IJNSA_ILi8EEESC_NSA_ILi4EEEEEEiEEENS5_IJNS5_IJNSA_ILi16EEESC_SR_EEEiEEEiEEENS5_IJNS5_IJNS5_IJSH_SU_NSA_ILi2048EEEEEENSA_ILi8192EEEEEENS5_IJNS5_IJSB_NSA_ILi1024EEENSA_ILi32EEEEEElEEElEEEEEEEESJ_NS5_IJlSB_lEEENS4_8TiledMMAINS4_8MMA_AtomIJNS4_4SM904GMMA6SPARSE29GMMA_64x256x32_F32BF16BF16_SSILNS1D_5MajorE0ELS1G_0ELNS1D_7ScaleInE1ELS1H_1ELNS1D_9SparseSelE0EEEEEENSK_INS5_IJSC_SB_SB_EEENS5_IJSB_NSA_ILi0EEES1M_EEEEENS5_IJNS4_10UnderscoreES1P_S1P_EEEEENS4_23SM90_TMA_LOAD_MULTICASTENS4_14ComposedLayoutINS4_7SwizzleILi3ELi4ELi3EEENS4_25smem_sparse_ptr_flag_bitsILi2ELi16EEENSK_INS5_IJNS5_IJSB_SQ_EEENS5_IJSC_NSA_ILi64EEEEEEEEENS5_IJNS5_IJS1M_SH_EEESN_EEEEEEEvNS4_8identityENS4_13SM90_TMA_LOADENS1T_IS1V_NS4_18smem_ptr_flag_bitsILi16EEENSK_INS5_IJSQ_S1Z_EEENS5_IJS1Z_SB_EEEEEEEvS26_EENS_8epilogue10collective6detail29Sm90TmaWarpSpecializedAdapterINS2G_15DefaultEpilogueIfNS5_IJSB_llEEES2K_NS2F_6thread17LinearCombinationIfLi1EffLNS2L_9ScaleType4KindE0ELNS_15FloatRoundStyleE2EfEENS1_15EpilogueDefaultEEEEEvvEEEEvNT_6ParamsE --------------------------
	.section	.nv.info._ZN7cutlass13device_kernelINS_4gemm6kernel13GemmUniversalIN4cute5tupleIJiiiiEEENS1_10collective13CollectiveMmaINS1_40MainloopSm90TmaGmmaWarpSpecializedSparseILi2ENS5_IJNS4_1CILi1EEENSA_ILi2EEESB_EEENS1_35KernelTmaWarpSpecializedCooperativeEEENS5_IJNSA_ILi256EEESG_NSA_ILi128EEEEEENS_10bfloat16_tENS5_IJNS4_6LayoutINS5_IJiNS5_IJSC_iEEEiEEENS5_IJlNS5_IJSB_SC_EEElEEEEENSK_INS5_IJNS5_IJNS5_IJNSA_ILi8EEESC_NSA_ILi4EEEEEEiEEENS5_IJNS5_IJNSA_ILi16EEESC_SR_EEEiEEEiEEENS5_IJNS5_IJNS5_IJSH_SU_NSA_ILi2048EEEEEENSA_ILi8192EEEEEENS5_IJNS5_IJSB_NSA_ILi1024EEENSA_ILi32EEEEEElEEElEEEEEEEESJ_NS5_IJlSB_lEEENS4_8TiledMMAINS4_8MMA_AtomIJNS4_4SM904GMMA6SPARSE29GMMA_64x256x32_F32BF16BF16_SSILNS1D_5MajorE0ELS1G_0ELNS1D_7ScaleInE1ELS1H_1ELNS1D_9SparseSelE0EEEEEENSK_INS5_IJSC_SB_SB_EEENS5_IJSB_NSA_ILi0EEES1M_EEEEENS5_IJNS4_10UnderscoreES1P_S1P_EEEEENS4_23SM90_TMA_LOAD_MULTICASTENS4_14ComposedLayoutINS4_7SwizzleILi3ELi4ELi3EEENS4_25smem_sparse_ptr_flag_bitsILi2ELi16EEENSK_INS5_IJNS5_IJSB_SQ_EEENS5_IJSC_NSA_ILi64EEEEEEEEENS5_IJNS5_IJS1M_SH_EEESN_EEEEEEEvNS4_8identityENS4_13SM90_TMA_LOADENS1T_IS1V_NS4_18smem_ptr_flag_bitsILi16EEENSK_INS5_IJSQ_S1Z_EEENS5_IJS1Z_SB_EEEEEEEvS26_EENS_8epilogue10collective6detail29Sm90TmaWarpSpecializedAdapterINS2G_15DefaultEpilogueIfNS5_IJSB_llEEES2K_NS2F_6thread17LinearCombinationIfLi1EffLNS2L_9ScaleType4KindE0ELNS_15FloatRoundStyleE2EfEENS1_15EpilogueDefaultEEEEEvvEEEEvNT_6ParamsE,"",@"SHT_CUDA_INFO"
	.sectionflags	@""
	.align	4


	//----- nvinfo : EIATTR_CUDA_API_VERSION
	.align		4
        /*0000*/ 	.byte	0x04, 0x37
        /*0002*/ 	.short	(.L_18 - .L_17)
.L_17:
        /*0004*/ 	.word	0x00000082


	//----- nvinfo : EIATTR_KPARAM_INFO
	.align		4
.L_18:
        /*0008*/ 	.byte	0x04, 0x17
        /*000a*/ 	.short	(.L_20 - .L_19)
.L_19:
        /*000c*/ 	.word	0x00000000
        /*0010*/ 	.short	0x0000
        /*0012*/ 	.short	0x0070
        /*0014*/ 	.byte	0x00, 0xf0, 0x01, 0x14


	//----- nvinfo : EIATTR_SPARSE_MMA_MASK
	.align		4
.L_20:
        /*0018*/ 	.byte	0x03, 0x50
        /*001a*/ 	.short	0x0002


	//----- nvinfo : EIATTR_MAXREG_COUNT
	.align		4
        /*001c*/ 	.byte	0x03, 0x1b
        /*001e*/ 	.short	0x00a8


	//----- nvinfo : EIATTR_NUM_BARRIERS
	.align		4
        /*0020*/ 	.byte	0x02, 0x4c
        /*0022*/ 	.byte	0x01
	.zero		1


	//----- nvinfo : EIATTR_ANNOTATIONS
	.align		4
        /*0024*/ 	.byte	0x04, 0x55
        /*0026*/ 	.short	(.L_22 - .L_21)


	//   ....[0]....
.L_21:
        /*0028*/ 	.word	0x00000001
        /*002c*/ 	.byte	0x80, 0x06, 0x00, 0x00, 0x01, 0x00, 0x00, 0x00, 0x40, 0x09, 0x00, 0x00, 0x01, 0x00, 0x00, 0x00
        /* <DEDUP_REMOVED lines=646> */
        /*289c*/ 	.byte	0xf0, 0xb7, 0x01, 0x00, 0x01, 0x00, 0x00, 0x00, 0x10, 0xb8, 0x01, 0x00


	//----- nvinfo : EIATTR_MERCURY_ISA_VERSION
	.align		4
.L_22:
        /*28a8*/ 	.byte	0x03, 0x5f
        /*28aa*/ 	.short	0x0101


	//----- nvinfo : EIATTR_INT_WARP_WIDE_INSTR_OFFSETS
	.align		4
        /*28ac*/ 	.byte	0x04, 0x31
        /*28ae*/ 	.short	(.L_24 - .L_23)


	//   ....[0]....
.L_23:
        /*28b0*/ 	.word	0x00000530


	//   ....[1]....
        /*28b4*/ 	.word	0x000005e0


	//   ....[2]....
        /*28b8*/ 	.word	0x000006b0


	//----- nvinfo : EIATTR_COOP_GROUP_MASK_REGIDS
	.align		4
.L_24:
        /*28bc*/ 	.byte	0x04, 0x29
        /*28be*/ 	.short	(.L_26 - .L_25)


	//   ....[0]....
.L_25:
        /*28c0*/ 	.word	0xffffffff


	//   ....[1]....
        /*28c4*/ 	.word	0xffffffff


	//   ....[2]....
        /*28c8*/ 	.word	0xffffffff


	//   ....[3]....
        /*28cc*/ 	.word	0xffffffff


	//   ....[4]....
        /*28d0*/ 	.word	0xffffffff


	//   ....[5]....
        /*28d4*/ 	.word	0xffffffff


	//----- nvinfo : EIATTR_COOP_GROUP_INSTR_OFFSETS
	.align		4
.L_26:
        /*28d8*/ 	.byte	0x04, 0x28
        /*28da*/ 	.short	(.L_28 - .L_27)


	//   ....[0]....
.L_27:
        /*28dc*/ 	.word	0x00000070


	//   ....[1]....
        /*28e0*/ 	.word	0x00000080


	//   ....[2]....
        /*28e4*/ 	.word	0x000001d0


	//   ....[3]....
        /*28e8*/ 	.word	0x000003b0


	//   ....[4]....
        /*28ec*/ 	.word	0x000007c0


	//   ....[5]....
        /*28f0*/ 	.word	0x00001f00


	//----- nvinfo : EIATTR_REG_RECONFIG
	.align		4
.L_28:
        /*28f4*/ 	.byte	0x01, 0x54
	.zero		2


	//----- nvinfo : EIATTR_MBARRIER_INSTR_OFFSETS
	.align		4
        /*28f8*/ 	.byte	0x04, 0x39
        /*28fa*/ 	.short	(.L_30 - .L_29)


	//   ....[0]....
.L_29:
        /*28fc*/ 	.word	0x00000350
        /*2900*/ 	.word	0x000000ff
        /*2904*/ 	.word	0x00000000
        /*2908*/ 	.short	0x0100
        /*290a*/ 	.byte	0x07
	.zero		1


	//   ....[1]....
        /*290c*/ 	.word	0x00000360
        /*2910*/ 	.word	0x000000ff
        /*2914*/ 	.word	0x00000010
        /*2918*/ 	.short	0x0100
        /*291a*/ 	.byte	0x07
	.zero		1


	//   ....[2]....
        /*291c*/ 	.word	0x00000370
        /*2920*/ 	.word	0x000000ff
        /*2924*/ 	.word	0x00000008
        /*2928*/ 	.short	0x0100
        /*292a*/ 	.byte	0x07
	.zero		1


	//   ....[3]....
        /*292c*/ 	.word	0x00000380
        /*2930*/ 	.word	0x000000ff
        /*2934*/ 	.word	0x00000018
        /*2938*/ 	.short	0x0100
        /*293a*/ 	.byte	0x07
	.zero		1


	//   ....[4]....
        /*293c*/ 	.word	0x00000740
        /*2940*/ 	.word	0x000000ff
        /*2944*/ 	.word	0x00000030
        /*2948*/ 	.short	0x0100
        /*294a*/ 	.byte	0x0d
	.zero		1


	//   ....[5]....
        /*294c*/ 	.word	0x00000770
        /*2950*/ 	.word	0x000000ff
        /*2954*/ 	.word	0x00000038
        /*2958*/ 	.short	0x0100
        /*295a*/ 	.byte	0x0d
	.zero		1


	//   ....[6]....
        /*295c*/ 	.word	0x00002120
        /*2960*/ 	.word	0x000000ff
        /*2964*/ 	.word	0x00000000
        /*2968*/ 	.short	0x010a
        /*296a*/ 	.byte	0x08
	.zero		1


	//   ....[7]....
        /*296c*/ 	.word	0x00002160
        /*2970*/ 	.word	0x000000ff
        /*2974*/ 	.word	0x00000000
        /*2978*/ 	.short	0x010a
        /*297a*/ 	.byte	0x08
	.zero		1


	//   ....[8]....
        /*297c*/ 	.word	0x00007490
        /*2980*/ 	.word	0x00000000
        /*2984*/ 	.word	0x00000000
        /*2988*/ 	.short	0x0101
        /*298a*/ 	.byte	0x3f
	.zero		1


	//   ....[9]....
        /*298c*/ 	.word	0x0001b230
        /*2990*/ 	.word	0x0000000c
        /*2994*/ 	.word	0x00000010
        /*2998*/ 	.short	0x010a
        /*299a*/ 	.byte	0x3f
	.zero		1


	//   ....[10]....
        /*299c*/ 	.word	0x0001b780
        /*29a0*/ 	.word	0x00000002
        /*29a4*/ 	.word	0x00000038
        /*29a8*/ 	.short	0x0101
        /*29aa*/ 	.byte	0x3f
	.zero		1


	//   ....[11]....
        /*29ac*/ 	.word	0x0001bec0
        /*29b0*/ 	.word	0x00000005
        /*29b4*/ 	.word	0x00000000
        /*29b8*/ 	.short	0x010a
        /*29ba*/ 	.byte	0x3f
	.zero		1


	//   ....[12]....
        /*29bc*/ 	.word	0x0001bf50
        /*29c0*/ 	.word	0x00000003
        /*29c4*/ 	.word	0x00000000
        /*29c8*/ 	.short	0x010a
        /*29ca*/ 	.byte	0x3f
	.zero		1


	//   ....[13]....
        /*29cc*/ 	.word	0x0001bfc0
        /*29d0*/ 	.word	0x00000003
        /*29d4*/ 	.word	0x00000000
        /*29d8*/ 	.short	0x010a
        /*29da*/ 	.byte	0x3f
	.zero		1


	//   ....[14]....
        /*29dc*/ 	.word	0x0001c090
        /*29e0*/ 	.word	0x0000000c
        /*29e4*/ 	.word	0x00000010
        /*29e8*/ 	.short	0x010a
        /*29ea*/ 	.byte	0x3f
	.zero		1


	//   ....[15]....
        /*29ec*/ 	.word	0x0001c160
        /*29f0*/ 	.word	0x00000005
        /*29f4*/ 	.word	0x00000000
        /*29f8*/ 	.short	0x010a
        /*29fa*/ 	.byte	0x3f
	.zero		1


	//----- nvinfo : EIATTR_NUM_MBARRIERS
	.align		4
.L_30:
        /*29fc*/ 	.byte	0x03, 0x38
        /*29fe*/ 	.short	0x0006


	//----- nvinfo : EIATTR_EXIT_INSTR_OFFSETS
	.align		4
        /*2a00*/ 	.byte	0x04, 0x1c
        /*2a02*/ 	.short	(.L_32 - .L_31)


	//   ....[0]....
.L_31:
        /*2a04*/ 	.word	0x000009e0


	//   ....[1]....
        /*2a08*/ 	.word	0x00001270


	//   ....[2]....
        /*2a0c*/ 	.word	0x0001a850


	//   ....[3]....
        /*2a10*/ 	.word	0x0001ae50


	//   ....[4]....
        /*2a14*/ 	.word	0x0001bfa0


	//----- nvinfo : EIATTR_MAX_THREADS
	.align		4
.L_32:
        /*2a18*/ 	.byte	0x04, 0x05
        /*2a1a*/ 	.short	(.L_34 - .L_33)
.L_33:
        /*2a1c*/ 	.word	0x00000180
        /*2a20*/ 	.word	0x00000001
        /*2a24*/ 	.word	0x00000001


	//----- nvinfo : EIATTR_CRS_STACK_SIZE
	.align		4
.L_34:
        /*2a28*/ 	.byte	0x04, 0x1e
        /*2a2a*/ 	.short	(.L_36 - .L_35)
.L_35:
        /*2a2c*/ 	.word	0x00000000


	//----- nvinfo : EIATTR_CBANK_PARAM_SIZE
	.align		4
.L_36:
        /*2a30*/ 	.byte	0x03, 0x19
        /*2a32*/ 	.short	0x0570


	//----- nvinfo : EIATTR_PARAM_CBANK
	.align		4
        /*2a34*/ 	.byte	0x04, 0x0a
        /*2a36*/ 	.short	(.L_38 - .L_37)
	.align		4
.L_37:
        /*2a38*/ 	.word	index@(.nv.constant0._ZN7cutlass13device_kernelINS_4gemm6kernel13GemmUniversalIN4cute5tupleIJiiiiEEENS1_10collective13CollectiveMmaINS1_40MainloopSm90TmaGmmaWarpSpecializedSparseILi2ENS5_IJNS4_1CILi1EEENSA_ILi2EEESB_EEENS1_35KernelTmaWarpSpecializedCooperativeEEENS5_IJNSA_ILi256EEESG_NSA_ILi128EEEEEENS_10bfloat16_tENS5_IJNS4_6LayoutINS5_IJiNS5_IJSC_iEEEiEEENS5_IJlNS5_IJSB_SC_EEElEEEEENSK_INS5_IJNS5_IJNS5_IJNSA_ILi8EEESC_NSA_ILi4EEEEEEiEEENS5_IJNS5_IJNSA_ILi16EEESC_SR_EEEiEEEiEEENS5_IJNS5_IJNS5_IJSH_SU_NSA_ILi2048EEEEEENSA_ILi8192EEEEEENS5_IJNS5_IJSB_NSA_ILi1024EEENSA_ILi32EEEEEElEEElEEEEEEEESJ_NS5_IJlSB_lEEENS4_8TiledMMAINS4_8MMA_AtomIJNS4_4SM904GMMA6SPARSE29GMMA_64x256x32_F32BF16BF16_SSILNS1D_5MajorE0ELS1G_0ELNS1D_7ScaleInE1ELS1H_1ELNS1D_9SparseSelE0EEEEEENSK_INS5_IJSC_SB_SB_EEENS5_IJSB_NSA_ILi0EEES1M_EEEEENS5_IJNS4_10UnderscoreES1P_S1P_EEEEENS4_23SM90_TMA_LOAD_MULTICASTENS4_14ComposedLayoutINS4_7SwizzleILi3ELi4ELi3EEENS4_25smem_sparse_ptr_flag_bitsILi2ELi16EEENSK_INS5_IJNS5_IJSB_SQ_EEENS5_IJSC_NSA_ILi64EEEEEEEEENS5_IJNS5_IJS1M_SH_EEESN_EEEEEEEvNS4_8identityENS4_13SM90_TMA_LOADENS1T_IS1V_NS4_18smem_ptr_flag_bitsILi16EEENSK_INS5_IJSQ_S1Z_EEENS5_IJS1Z_SB_EEEEEEEvS26_EENS_8epilogue10collective6detail29Sm90TmaWarpSpecializedAdapterINS2G_15DefaultEpilogueIfNS5_IJSB_llEEES2K_NS2F_6thread17LinearCombinationIfLi1EffLNS2L_9ScaleType4KindE0ELNS_15FloatRoundStyleE2EfEENS1_15EpilogueDefaultEEEEEvvEEEEvNT_6ParamsE)
        /*2a3c*/ 	.short	0x0210
        /*2a3e*/ 	.short	0x0570


	//----- nvinfo : EIATTR_SW_WAR
	.align		4
.L_38:
        /*2a40*/ 	.byte	0x04, 0x36
        /*2a42*/ 	.short	(.L_40 - .L_39)
.L_39:
        /*2a44*/ 	.word	0x00000008
.L_40:


//--------------------- .nv.callgraph             --------------------------
	.section	.nv.callgraph,"",@"SHT_CUDA_CALLGRAPH"
	.align	4
	.sectionentsize	8
	.align		4
        /*0000*/ 	.word	0x00000000
	.align		4
        /*0004*/ 	.word	0xffffffff
	.align		4
        /*0008*/ 	.word	0x00000000
	.align		4
        /*000c*/ 	.word	0xfffffffe
	.align		4
        /*0010*/ 	.word	0x00000000
	.align		4
        /*0014*/ 	.word	0xfffffffd
	.align		4
        /*0018*/ 	.word	0x00000000
	.align		4
        /*001c*/ 	.word	0xfffffffc


//--------------------- .nv.constant4             --------------------------
	.section	.nv.constant4,"a",@progbits
	.align	8
	.align		8
.nv.constant4:
        /*0000*/ 	.dword	_ZN39_INTERNAL_ec43775f_4_k_cu_f3f0cdcb_27914cuda3std3__45__cpo5beginE
	.align		8
        /*0008*/ 	.dword	_ZN39_INTERNAL_ec43775f_4_k_cu_f3f0cdcb_27914cuda3std3__45__cpo3endE
	.align		8
        /*0010*/ 	.dword	_ZN39_INTERNAL_ec43775f_4_k_cu_f3f0cdcb_27914cuda3std3__45__cpo6cbeginE
	.align		8
        /*0018*/ 	.dword	_ZN39_INTERNAL_ec43775f_4_k_cu_f3f0cdcb_27914cuda3std3__45__cpo4cendE
	.align		8
        /*0020*/ 	.dword	_ZN39_INTERNAL_ec43775f_4_k_cu_f3f0cdcb_27914cuda3std3__441_GLOBAL__N__ec43775f_4_k_cu_f3f0cdcb_27916ignoreE
	.align		8
        /*0028*/ 	.dword	_ZN39_INTERNAL_ec43775f_4_k_cu_f3f0cdcb_27914cuda3std3__419piecewise_constructE
	.align		8
        /*0030*/ 	.dword	_ZN39_INTERNAL_ec43775f_4_k_cu_f3f0cdcb_27914cuda3std3__48in_placeE
	.align		8
        /*0038*/ 	.dword	_ZN39_INTERNAL_ec43775f_4_k_cu_f3f0cdcb_27914cuda3std6ranges3__45__cpo4swapE
	.align		8
        /*0040*/ 	.dword	_ZN39_INTERNAL_ec43775f_4_k_cu_f3f0cdcb_27914cuda3std6ranges3__45__cpo9iter_moveE
	.align		8
        /*0048*/ 	.dword	_ZN39_INTERNAL_ec43775f_4_k_cu_f3f0cdcb_27914cute7productE
	.align		8
        /*0050*/ 	.dword	_ZN39_INTERNAL_ec43775f_4_k_cu_f3f0cdcb_27914cute1_E


//--------------------- .text._ZN7cutlass13device_kernelINS_4gemm6kernel13GemmUniversalIN4cute5tupleIJiiiiEEENS1_10collective13CollectiveMmaINS1_40MainloopSm90TmaGmmaWarpSpecializedSparseILi2ENS5_IJNS4_1CILi1EEENSA_ILi2EEESB_EEENS1_35KernelTmaWarpSpecializedCooperativeEEENS5_IJNSA_ILi256EEESG_NSA_ILi128EEEEEENS_10bfloat16_tENS5_IJNS4_6LayoutINS5_IJiNS5_IJSC_iEEEiEEENS5_IJlNS5_IJSB_SC_EEElEEEEENSK_INS5_IJNS5_IJNS5_IJNSA_ILi8EEESC_NSA_ILi4EEEEEEiEEENS5_IJNS5_IJNSA_ILi16EEESC_SR_EEEiEEEiEEENS5_IJNS5_IJNS5_IJSH_SU_NSA_ILi2048EEEEEENSA_ILi8192EEEEEENS5_IJNS5_IJSB_NSA_ILi1024EEENSA_ILi32EEEEEElEEElEEEEEEEESJ_NS5_IJlSB_lEEENS4_8TiledMMAINS4_8MMA_AtomIJNS4_4SM904GMMA6SPARSE29GMMA_64x256x32_F32BF16BF16_SSILNS1D_5MajorE0ELS1G_0ELNS1D_7ScaleInE1ELS1H_1ELNS1D_9SparseSelE0EEEEEENSK_INS5_IJSC_SB_SB_EEENS5_IJSB_NSA_ILi0EEES1M_EEEEENS5_IJNS4_10UnderscoreES1P_S1P_EEEEENS4_23SM90_TMA_LOAD_MULTICASTENS4_14ComposedLayoutINS4_7SwizzleILi3ELi4ELi3EEENS4_25smem_sparse_ptr_flag_bitsILi2ELi16EEENSK_INS5_IJNS5_IJSB_SQ_EEENS5_IJSC_NSA_ILi64EEEEEEEEENS5_IJNS5_IJS1M_SH_EEESN_EEEEEEEvNS4_8identityENS4_13SM90_TMA_LOADENS1T_IS1V_NS4_18smem_ptr_flag_bitsILi16EEENSK_INS5_IJSQ_S1Z_EEENS5_IJS1Z_SB_EEEEEEEvS26_EENS_8epilogue10collective6detail29Sm90TmaWarpSpecializedAdapterINS2G_15DefaultEpilogueIfNS5_IJSB_llEEES2K_NS2F_6thread17LinearCombinationIfLi1EffLNS2L_9ScaleType4KindE0ELNS_15FloatRoundStyleE2EfEENS1_15EpilogueDefaultEEEEEvvEEEEvNT_6ParamsE --------------------------
	.section	.text._ZN7cutlass13device_kernelINS_4gemm6kernel13GemmUniversalIN4cute5tupleIJiiiiEEENS1_10collective13CollectiveMmaINS1_40MainloopSm90TmaGmmaWarpSpecializedSparseILi2ENS5_IJNS4_1CILi1EEENSA_ILi2EEESB_EEENS1_35KernelTmaWarpSpecializedCooperativeEEENS5_IJNSA_ILi256EEESG_NSA_ILi128EEEEEENS_10bfloat16_tENS5_IJNS4_6LayoutINS5_IJiNS5_IJSC_iEEEiEEENS5_IJlNS5_IJSB_SC_EEElEEEEENSK_INS5_IJNS5_IJNS5_IJNSA_ILi8EEESC_NSA_ILi4EEEEEEiEEENS5_IJNS5_IJNSA_ILi16EEESC_SR_EEEiEEEiEEENS5_IJNS5_IJNS5_IJSH_SU_NSA_ILi2048EEEEEENSA_ILi8192EEEEEENS5_IJNS5_IJSB_NSA_ILi1024EEENSA_ILi32EEEEEElEEElEEEEEEEESJ_NS5_IJlSB_lEEENS4_8TiledMMAINS4_8MMA_AtomIJNS4_4SM904GMMA6SPARSE29GMMA_64x256x32_F32BF16BF16_SSILNS1D_5MajorE0ELS1G_0ELNS1D_7ScaleInE1ELS1H_1ELNS1D_9SparseSelE0EEEEEENSK_INS5_IJSC_SB_SB_EEENS5_IJSB_NSA_ILi0EEES1M_EEEEENS5_IJNS4_10UnderscoreES1P_S1P_EEEEENS4_23SM90_TMA_LOAD_MULTICASTENS4_14ComposedLayoutINS4_7SwizzleILi3ELi4ELi3EEENS4_25smem_sparse_ptr_flag_bitsILi2ELi16EEENSK_INS5_IJNS5_IJSB_SQ_EEENS5_IJSC_NSA_ILi64EEEEEEEEENS5_IJNS5_IJS1M_SH_EEESN_EEEEEEEvNS4_8identityENS4_13SM90_TMA_LOADENS1T_IS1V_NS4_18smem_ptr_flag_bitsILi16EEENSK_INS5_IJSQ_S1Z_EEENS5_IJS1Z_SB_EEEEEEEvS26_EENS_8epilogue10collective6detail29Sm90TmaWarpSpecializedAdapterINS2G_15DefaultEpilogueIfNS5_IJSB_llEEES2K_NS2F_6thread17LinearCombinationIfLi1EffLNS2L_9ScaleType4KindE0ELNS_15FloatRoundStyleE2EfEENS1_15EpilogueDefaultEEEEEvvEEEEvNT_6ParamsE,"ax",@progbits
	.align	128
.text._ZN7cutlass13device_kernelINS_4gemm6kernel13GemmUniversalIN4cute5tupleIJiiiiEEENS1_10collective13CollectiveMmaINS1_40MainloopSm90TmaGmmaWarpSpecializedSparseILi2ENS5_IJNS4_1CILi1EEENSA_ILi2EEESB_EEENS1_35KernelTmaWarpSpecializedCooperativeEEENS5_IJNSA_ILi256EEESG_NSA_ILi128EEEEEENS_10bfloat16_tENS5_IJNS4_6LayoutINS5_IJiNS5_IJSC_iEEEiEEENS5_IJlNS5_IJSB_SC_EEElEEEEENSK_INS5_IJNS5_IJNS5_IJNSA_ILi8EEESC_NSA_ILi4EEEEEEiEEENS5_IJNS5_IJNSA_ILi16EEESC_SR_EEEiEEEiEEENS5_IJNS5_IJNS5_IJSH_SU_NSA_ILi2048EEEEEENSA_ILi8192EEEEEENS5_IJNS5_IJSB_NSA_ILi1024EEENSA_ILi32EEEEEElEEElEEEEEEEESJ_NS5_IJlSB_lEEENS4_8TiledMMAINS4_8MMA_AtomIJNS4_4SM904GMMA6SPARSE29GMMA_64x256x32_F32BF16BF16_SSILNS1D_5MajorE0ELS1G_0ELNS1D_7ScaleInE1ELS1H_1ELNS1D_9SparseSelE0EEEEEENSK_INS5_IJSC_SB_SB_EEENS5_IJSB_NSA_ILi0EEES1M_EEEEENS5_IJNS4_10UnderscoreES1P_S1P_EEEEENS4_23SM90_TMA_LOAD_MULTICASTENS4_14ComposedLayoutINS4_7SwizzleILi3ELi4ELi3EEENS4_25smem_sparse_ptr_flag_bitsILi2ELi16EEENSK_INS5_IJNS5_IJSB_SQ_EEENS5_IJSC_NSA_ILi64EEEEEEEEENS5_IJNS5_IJS1M_SH_EEESN_EEEEEEEvNS4_8identityENS4_13SM90_TMA_LOADENS1T_IS1V_NS4_18smem_ptr_flag_bitsILi16EEENSK_INS5_IJSQ_S1Z_EEENS5_IJS1Z_SB_EEEEEEEvS26_EENS_8epilogue10collective6detail29Sm90TmaWarpSpecializedAdapterINS2G_15DefaultEpilogueIfNS5_IJSB_llEEES2K_NS2F_6thread17LinearCombinationIfLi1EffLNS2L_9ScaleType4KindE0ELNS_15FloatRoundStyleE2EfEENS1_15EpilogueDefaultEEEEEvvEEEEvNT_6ParamsE:
        .type           _ZN7cutlass13device_kernelINS_4gemm6kernel13GemmUniversalIN4cute5tupleIJiiiiEEENS1_10collective13CollectiveMmaINS1_40MainloopSm90TmaGmmaWarpSpecializedSparseILi2ENS5_IJNS4_1CILi1EEENSA_ILi2EEESB_EEENS1_35KernelTmaWarpSpecializedCooperativeEEENS5_IJNSA_ILi256EEESG_NSA_ILi128EEEEEENS_10bfloat16_tENS5_IJNS4_6LayoutINS5_IJiNS5_IJSC_iEEEiEEENS5_IJlNS5_IJSB_SC_EEElEEEEENSK_INS5_IJNS5_IJNS5_IJNSA_ILi8EEESC_NSA_ILi4EEEEEEiEEENS5_IJNS5_IJNSA_ILi16EEESC_SR_EEEiEEEiEEENS5_IJNS5_IJNS5_IJSH_SU_NSA_ILi2048EEEEEENSA_ILi8192EEEEEENS5_IJNS5_IJSB_NSA_ILi1024EEENSA_ILi32EEEEEElEEElEEEEEEEESJ_NS5_IJlSB_lEEENS4_8TiledMMAINS4_8MMA_AtomIJNS4_4SM904GMMA6SPARSE29GMMA_64x256x32_F32BF16BF16_SSILNS1D_5MajorE0ELS1G_0ELNS1D_7ScaleInE1ELS1H_1ELNS1D_9SparseSelE0EEEEEENSK_INS5_IJSC_SB_SB_EEENS5_IJSB_NSA_ILi0EEES1M_EEEEENS5_IJNS4_10UnderscoreES1P_S1P_EEEEENS4_23SM90_TMA_LOAD_MULTICASTENS4_14ComposedLayoutINS4_7SwizzleILi3ELi4ELi3EEENS4_25smem_sparse_ptr_flag_bitsILi2ELi16EEENSK_INS5_IJNS5_IJSB_SQ_EEENS5_IJSC_NSA_ILi64EEEEEEEEENS5_IJNS5_IJS1M_SH_EEESN_EEEEEEEvNS4_8identityENS4_13SM90_TMA_LOADENS1T_IS1V_NS4_18smem_ptr_flag_bitsILi16EEENSK_INS5_IJSQ_S1Z_EEENS5_IJS1Z_SB_EEEEEEEvS26_EENS_8epilogue10collective6detail29Sm90TmaWarpSpecializedAdapterINS2G_15DefaultEpilogueIfNS5_IJSB_llEEES2K_NS2F_6thread17LinearCombinationIfLi1EffLNS2L_9ScaleType4KindE0ELNS_15FloatRoundStyleE2EfEENS1_15EpilogueDefaultEEEEEvvEEEEvNT_6ParamsE,@function
        .size           _ZN7cutlass13device_kernelINS_4gemm6kernel13GemmUniversalIN4cute5tupleIJiiiiEEENS1_10collective13CollectiveMmaINS1_40MainloopSm90TmaGmmaWarpSpecializedSparseILi2ENS5_IJNS4_1CILi1EEENSA_ILi2EEESB_EEENS1_35KernelTmaWarpSpecializedCooperativeEEENS5_IJNSA_ILi256EEESG_NSA_ILi128EEEEEENS_10bfloat16_tENS5_IJNS4_6LayoutINS5_IJiNS5_IJSC_iEEEiEEENS5_IJlNS5_IJSB_SC_EEElEEEEENSK_INS5_IJNS5_IJNS5_IJNSA_ILi8EEESC_NSA_ILi4EEEEEEiEEENS5_IJNS5_IJNSA_ILi16EEESC_SR_EEEiEEEiEEENS5_IJNS5_IJNS5_IJSH_SU_NSA_ILi2048EEEEEENSA_ILi8192EEEEEENS5_IJNS5_IJSB_NSA_ILi1024EEENSA_ILi32EEEEEElEEElEEEEEEEESJ_NS5_IJlSB_lEEENS4_8TiledMMAINS4_8MMA_AtomIJNS4_4SM904GMMA6SPARSE29GMMA_64x256x32_F32BF16BF16_SSILNS1D_5MajorE0ELS1G_0ELNS1D_7ScaleInE1ELS1H_1ELNS1D_9SparseSelE0EEEEEENSK_INS5_IJSC_SB_SB_EEENS5_IJSB_NSA_ILi0EEES1M_EEEEENS5_IJNS4_10UnderscoreES1P_S1P_EEEEENS4_23SM90_TMA_LOAD_MULTICASTENS4_14ComposedLayoutINS4_7SwizzleILi3ELi4ELi3EEENS4_25smem_sparse_ptr_flag_bitsILi2ELi16EEENSK_INS5_IJNS5_IJSB_SQ_EEENS5_IJSC_NSA_ILi64EEEEEEEEENS5_IJNS5_IJS1M_SH_EEESN_EEEEEEEvNS4_8identityENS4_13SM90_TMA_LOADENS1T_IS1V_NS4_18smem_ptr_flag_bitsILi16EEENSK_INS5_IJSQ_S1Z_EEENS5_IJS1Z_SB_EEEEEEEvS26_EENS_8epilogue10collective6detail29Sm90TmaWarpSpecializedAdapterINS2G_15DefaultEpilogueIfNS5_IJSB_llEEES2K_NS2F_6thread17LinearCombinationIfLi1EffLNS2L_9ScaleType4KindE0ELNS_15FloatRoundStyleE2EfEENS1_15EpilogueDefaultEEEEEvvEEEEvNT_6ParamsE,(.L_x_444 - _ZN7cutlass13device_kernelINS_4gemm6kernel13GemmUniversalIN4cute5tupleIJiiiiEEENS1_10collective13CollectiveMmaINS1_40MainloopSm90TmaGmmaWarpSpecializedSparseILi2ENS5_IJNS4_1CILi1EEENSA_ILi2EEESB_EEENS1_35KernelTmaWarpSpecializedCooperativeEEENS5_IJNSA_ILi256EEESG_NSA_ILi128EEEEEENS_10bfloat16_tENS5_IJNS4_6LayoutINS5_IJiNS5_IJSC_iEEEiEEENS5_IJlNS5_IJSB_SC_EEElEEEEENSK_INS5_IJNS5_IJNS5_IJNSA_ILi8EEESC_NSA_ILi4EEEEEEiEEENS5_IJNS5_IJNSA_ILi16EEESC_SR_EEEiEEEiEEENS5_IJNS5_IJNS5_IJSH_SU_NSA_ILi2048EEEEEENSA_ILi8192EEEEEENS5_IJNS5_IJSB_NSA_ILi1024EEENSA_ILi32EEEEEElEEElEEEEEEEESJ_NS5_IJlSB_lEEENS4_8TiledMMAINS4_8MMA_AtomIJNS4_4SM904GMMA6SPARSE29GMMA_64x256x32_F32BF16BF16_SSILNS1D_5MajorE0ELS1G_0ELNS1D_7ScaleInE1ELS1H_1ELNS1D_9SparseSelE0EEEEEENSK_INS5_IJSC_SB_SB_EEENS5_IJSB_NSA_ILi0EEES1M_EEEEENS5_IJNS4_10UnderscoreES1P_S1P_EEEEENS4_23SM90_TMA_LOAD_MULTICASTENS4_14ComposedLayoutINS4_7SwizzleILi3ELi4ELi3EEENS4_25smem_sparse_ptr_flag_bitsILi2ELi16EEENSK_INS5_IJNS5_IJSB_SQ_EEENS5_IJSC_NSA_ILi64EEEEEEEEENS5_IJNS5_IJS1M_SH_EEESN_EEEEEEEvNS4_8identityENS4_13SM90_TMA_LOADENS1T_IS1V_NS4_18smem_ptr_flag_bitsILi16EEENSK_INS5_IJSQ_S1Z_EEENS5_IJS1Z_SB_EEEEEEEvS26_EENS_8epilogue10collective6detail29Sm90TmaWarpSpecializedAdapterINS2G_15DefaultEpilogueIfNS5_IJSB_llEEES2K_NS2F_6thread17LinearCombinationIfLi1EffLNS2L_9ScaleType4KindE0ELNS_15FloatRoundStyleE2EfEENS1_15EpilogueDefaultEEEEEvvEEEEvNT_6ParamsE)
        .other          _ZN7cutlass13device_kernelINS_4gemm6kernel13GemmUniversalIN4cute5tupleIJiiiiEEENS1_10collective13CollectiveMmaINS1_40MainloopSm90TmaGmmaWarpSpecializedSparseILi2ENS5_IJNS4_1CILi1EEENSA_ILi2EEESB_EEENS1_35KernelTmaWarpSpecializedCooperativeEEENS5_IJNSA_ILi256EEESG_NSA_ILi128EEEEEENS_10bfloat16_tENS5_IJNS4_6LayoutINS5_IJiNS5_IJSC_iEEEiEEENS5_IJlNS5_IJSB_SC_EEElEEEEENSK_INS5_IJNS5_IJNS5_IJNSA_ILi8EEESC_NSA_ILi4EEEEEEiEEENS5_IJNS5_IJNSA_ILi16EEESC_SR_EEEiEEEiEEENS5_IJNS5_IJNS5_IJSH_SU_NSA_ILi2048EEEEEENSA_ILi8192EEEEEENS5_IJNS5_IJSB_NSA_ILi1024EEENSA_ILi32EEEEEElEEElEEEEEEEESJ_NS5_IJlSB_lEEENS4_8TiledMMAINS4_8MMA_AtomIJNS4_4SM904GMMA6SPARSE29GMMA_64x256x32_F32BF16BF16_SSILNS1D_5MajorE0ELS1G_0ELNS1D_7ScaleInE1ELS1H_1ELNS1D_9SparseSelE0EEEEEENSK_INS5_IJSC_SB_SB_EEENS5_IJSB_NSA_ILi0EEES1M_EEEEENS5_IJNS4_10UnderscoreES1P_S1P_EEEEENS4_23SM90_TMA_LOAD_MULTICASTENS4_14ComposedLayoutINS4_7SwizzleILi3ELi4ELi3EEENS4_25smem_sparse_ptr_flag_bitsILi2ELi16EEENSK_INS5_IJNS5_IJSB_SQ_EEENS5_IJSC_NSA_ILi64EEEEEEEEENS5_IJNS5_IJS1M_SH_EEESN_EEEEEEEvNS4_8identityENS4_13SM90_TMA_LOADENS1T_IS1V_NS4_18smem_ptr_flag_bitsILi16EEENSK_INS5_IJSQ_S1Z_EEENS5_IJS1Z_SB_EEEEEEEvS26_EENS_8epilogue10collective6detail29Sm90TmaWarpSpecializedAdapterINS2G_15DefaultEpilogueIfNS5_IJSB_llEEES2K_NS2F_6thread17LinearCombinationIfLi1EffLNS2L_9ScaleType4KindE0ELNS_15FloatRoundStyleE2EfEENS1_15EpilogueDefaultEEEEEvvEEEEvNT_6ParamsE,@"STO_CUDA_ENTRY STV_DEFAULT"
_ZN7cutlass13device_kernelINS_4gemm6kernel13GemmUniversalIN4cute5tupleIJiiiiEEENS1_10collective13CollectiveMmaINS1_40MainloopSm90TmaGmmaWarpSpecializedSparseILi2ENS5_IJNS4_1CILi1EEENSA_ILi2EEESB_EEENS1_35KernelTmaWarpSpecializedCooperativeEEENS5_IJNSA_ILi256EEESG_NSA_ILi128EEEEEENS_10bfloat16_tENS5_IJNS4_6LayoutINS5_IJiNS5_IJSC_iEEEiEEENS5_IJlNS5_IJSB_SC_EEElEEEEENSK_INS5_IJNS5_IJNS5_IJNSA_ILi8EEESC_NSA_ILi4EEEEEEiEEENS5_IJNS5_IJNSA_ILi16EEESC_SR_EEEiEEEiEEENS5_IJNS5_IJNS5_IJSH_SU_NSA_ILi2048EEEEEENSA_ILi8192EEEEEENS5_IJNS5_IJSB_NSA_ILi1024EEENSA_ILi32EEEEEElEEElEEEEEEEESJ_NS5_IJlSB_lEEENS4_8TiledMMAINS4_8MMA_AtomIJNS4_4SM904GMMA6SPARSE29GMMA_64x256x32_F32BF16BF16_SSILNS1D_5MajorE0ELS1G_0ELNS1D_7ScaleInE1ELS1H_1ELNS1D_9SparseSelE0EEEEEENSK_INS5_IJSC_SB_SB_EEENS5_IJSB_NSA_ILi0EEES1M_EEEEENS5_IJNS4_10UnderscoreES1P_S1P_EEEEENS4_23SM90_TMA_LOAD_MULTICASTENS4_14ComposedLayoutINS4_7SwizzleILi3ELi4ELi3EEENS4_25smem_sparse_ptr_flag_bitsILi2ELi16EEENSK_INS5_IJNS5_IJSB_SQ_EEENS5_IJSC_NSA_ILi64EEEEEEEEENS5_IJNS5_IJS1M_SH_EEESN_EEEEEEEvNS4_8identityENS4_13SM90_TMA_LOADENS1T_IS1V_NS4_18smem_ptr_flag_bitsILi16EEENSK_INS5_IJSQ_S1Z_EEENS5_IJS1Z_SB_EEEEEEEvS26_EENS_8epilogue10collective6detail29Sm90TmaWarpSpecializedAdapterINS2G_15DefaultEpilogueIfNS5_IJSB_llEEES2K_NS2F_6thread17LinearCombinationIfLi1EffLNS2L_9ScaleType4KindE0ELNS_15FloatRoundStyleE2EfEENS1_15EpilogueDefaultEEEEEvvEEEEvNT_6ParamsE:
[----:B------:R-:W0:Y:S02]  /*0000*/  LDC R1, c[0x0][0x28] ;  /* 0x00000a00ff017b82 */ /* 0x000e240000000800 */
[----:B0-----:R-:W-:Y:S01]  /*0010*/  VIADD R1, R1, 0xfffff5a0 ;  /* 0xfffff5a001017836 */ /* 0x001fe20000000000 */
[----:B------:R-:W0:Y:S01]  /*0020*/  S2R R5, SR_TID.X ;  /* 0x0000000000057919 */ /* 0x000e220000002100 */
[----:B------:R-:W-:Y:S01]  /*0030*/  ELECT P0, URZ, PT ;  /* 0x00000000003f782f */ /* 0x000fe20003800000 */
[----:B------:R-:W-:Y:S01]  /*0040*/  BSSY B0, `(.L_x_0) ;  /* 0x0000018000007945 */ /* 0x000fe20003800000 */
[--C-:B0-----:R-:W-:Y:S02]  /*0050*/  SHF.R.U32.HI R0, RZ, 0x5, R5.reuse ;  /* 0x00000005ff007819 */ /* 0x101fe40000011605 */
[----:B------:R-:W-:-:S03]  /*0060*/  SHF.R.U32.HI R2, RZ, 0x7, R5 ;  /* 0x00000007ff027819 */ /* 0x000fc60000011605 */
[----:B------:R-:W0:Y:S04]  /*0070*/  SHFL.IDX PT, R3, R0, RZ, 0x1f ;  /* 0x00001fff00037589 */ /* 0x000e2800000e0000 */
[----:B------:R-:W1:Y:S01]  /*0080*/  SHFL.IDX PT, R2, R2, RZ, 0x1f ;  /* 0x00001fff02027589 */ /* 0x000e6200000e0000 */
[----:B0-----:R-:W-:Y:S02]  /*0090*/  R2UR UR8, R3 ;  /* 0x00000000030872ca */ /* 0x001fe400000e0000 */
[----:B-1----:R-:W-:-:S11]  /*00a0*/  R2UR UR5, R2 ;  /* 0x00000000020572ca */ /* 0x002fd600000e0000 */
[----:B------:R-:W-:Y:S02]  /*00b0*/  USHF.R.S32.HI UR4, URZ, 0x1f, UR8 ;  /* 0x0000001f3f047899 */ /* 0x000fe40008011408 */
[----:B------:R-:W-:Y:S02]  /*00c0*/  ISETP.NE.OR P0, PT, RZ, UR8, !P0 ;  /* 0x00000008ff007c0c */ /* 0x000fe4000c705670 */
[----:B------:R-:W-:-:S04]  /*00d0*/  ULEA.HI UR4, UR4, UR8, URZ, 0x2 ;  /* 0x0000000804047291 */ /* 0x000fc8000f8f103f */
[----:B------:R-:W-:-:S04]  /*00e0*/  ULOP3.LUT UR4, UR4, 0xfffffffc, URZ, 0xc0, !UPT ;  /* 0xfffffffc04047892 */ /* 0x000fc8000f8ec03f */
[----:B------:R-:W-:-:S03]  /*00f0*/  UIADD3 UR8, UR8, -UR4, URZ ;  /* 0x8000000408087290 */ /* 0x000fc6000fffe03f */
[----:B------:R-:W-:Y:S09]  /*0100*/  @P0 BRA `(.L_x_1) ;  /* 0x00000000002c0947 */ /* 0x000ff20003800000 */
[----:B------:R-:W-:Y:S02]  /*0110*/  ULDC.64 UR6, c[0x0][0x198] ;  /* 0x0000660000067ab9 */ /* 0x000fe40000000a00 */
[----:B------:R-:W-:Y:S02]  /*0120*/  UIADD3 UR10, UP0, UR6, 0xf0, URZ ;  /* 0x000000f0060a7890 */ /* 0x000fe4000ff1e03f */
[----:B------:R-:W-:Y:S02]  /*0130*/  UIADD3 UR12, UP1, UR6, 0x1f0, URZ ;  /* 0x000001f0060c7890 */ /* 0x000fe4000ff3e03f */
[----:B------:R-:W-:Y:S02]  /*0140*/  UIADD3 UR6, UP2, UR6, 0x2f0, URZ ;  /* 0x000002f006067890 */ /* 0x000fe4000ff5e03f */
[----:B------:R-:W-:Y:S02]  /*0150*/  UIADD3.X UR11, URZ, UR7, URZ, UP0, !UPT ;  /* 0x000000073f0b7290 */ /* 0x000fe400087fe43f */
[----:B------:R-:W-:-:S02]  /*0160*/  UIADD3.X UR13, URZ, UR7, URZ, UP1, !UPT ;  /* 0x000000073f0d7290 */ /* 0x000fc40008ffe43f */
[----:B------:R-:W-:-:S05]  /*0170*/  UIADD3.X UR7, URZ, UR7, URZ, UP2, !UPT ;  /* 0x000000073f077290 */ /* 0x000fca00097fe43f */
[----:B------:R0:W-:Y:S02]  /*0180*/  UTMACCTL.PF [UR10] ;  /* 0x000000000a0079b9 */ /* 0x0001e40008040000 */
[----:B------:R0:W-:Y:S02]  /*0190*/  UTMACCTL.PF [UR12] ;  /* 0x000000000c0079b9 */ /* 0x0001e40008040000 */
[----:B------:R0:W-:Y:S02]  /*01a0*/  UTMACCTL.PF [UR6] ;  /* 0x00000000060079b9 */ /* 0x0001e40008040000 */
[----:B0-----:R-:W-:Y:S01]  /*01b0*/  NOP ;  /* 0x0000000000007918 */ /* 0x001fe20000000000 */
.L_x_1:
[----:B------:R-:W-:Y:S05]  /*01c0*/  BSYNC B0 ;  /* 0x0000000000007941 */ /* 0x000fea0003800000 */
.L_x_0:
[----:B------:R-:W0:Y:S01]  /*01d0*/  SHFL.IDX PT, R2, R0, RZ, 0x1f ;  /* 0x00001fff00027589 */ /* 0x000e2200000e0000 */
[----:B------:R-:W-:Y:S01]  /*01e0*/  UISETP.NE.AND UP0, UPT, UR8, 0x3, UPT ;  /* 0x000000030800788c */ /* 0x000fe2000bf05270 */
[----:B------:R-:W-:Y:S01]  /*01f0*/  ISETP.NE.AND P2, PT, RZ, UR5, PT ;  /* 0x00000005ff007c0c */ /* 0x000fe2000bf45270 */
[----:B------:R-:W-:Y:S02]  /*0200*/  UIADD3 UR17, UR5, -0x1, URZ ;  /* 0xffffffff05117890 */ /* 0x000fe4000fffe03f */
[----:B------:R-:W-:Y:S02]  /*0210*/  UISETP.EQ.OR UP0, UPT, UR8, URZ, !UP0 ;  /* 0x0000003f0800728c */ /* 0x000fe4000c702670 */
[----:B------:R-:W-:Y:S02]  /*0220*/  UISETP.GE.U32.AND UP1, UPT, UR17, 0x2, UPT ;  /* 0x000000021100788c */ /* 0x000fe4000bf26070 */
[----:B------:R-:W-:-:S04]  /*0230*/  UISETP.EQ.AND UP0, UPT, UR5, URZ, UP0 ;  /* 0x0000003f0500728c */ /* 0x000fc80008702270 */
[----:B------:R-:W-:-:S04]  /*0240*/  USEL UR6, URZ, 0x1, !UP0 ;  /* 0x000000013f067887 */ /* 0x000fc8000c000000 */
[----:B------:R-:W-:Y:S01]  /*0250*/  USEL UR6, UR6, 0x2, UP1 ;  /* 0x0000000206067887 */ /* 0x000fe20008800000 */
[----:B0-----:R-:W-:-:S13]  /*0260*/  ISETP.NE.AND P0, PT, R2, RZ, PT ;  /* 0x000000ff0200720c */ /* 0x001fda0003f05270 */
[----:B------:R-:W-:Y:S05]  /*0270*/  @P0 BRA `(.L_x_2) ;  /* 0x0000000000480947 */ /* 0x000fea0003800000 */
[----:B------:R-:W0:Y:S01]  /*0280*/  S2UR UR7, SR_CgaCtaId ;  /* 0x00000000000779c3 */ /* 0x000e220000008800 */
[----:B------:R-:W-:Y:S01]  /*0290*/  UMOV UR4, 0x400 ;  /* 0x0000040000047882 */ /* 0x000fe20000000000 */
[----:B------:R-:W-:Y:S01]  /*02a0*/  UMOV UR5, 0x1 ;  /* 0x0000000100057882 */ /* 0x000fe20000000000 */
[----:B------:R-:W-:Y:S01]  /*02b0*/  UMOV UR10, 0x4 ;  /* 0x00000004000a7882 */ /* 0x000fe20000000000 */
[----:B------:R-:W-:Y:S01]  /*02c0*/  ELECT P0, URZ, PT ;  /* 0x00000000003f782f */ /* 0x000fe20003800000 */
[----:B------:R-:W-:-:S04]  /*02d0*/  UIADD3 UR10, -UR10, 0x100000, URZ ;  /* 0x001000000a0a7890 */ /* 0x000fc8000fffe13f */
[----:B------:R-:W-:Y:S02]  /*02e0*/  USHF.L.U32 UR11, UR10, 0xb, URZ ;  /* 0x0000000b0a0b7899 */ /* 0x000fe4000800063f */
[----:B------:R-:W-:Y:S02]  /*02f0*/  USHF.L.U32 UR10, UR10, 0x1, URZ ;  /* 0x000000010a0a7899 */ /* 0x000fe4000800063f */
[----:B0-----:R-:W-:Y:S02]  /*0300*/  ULEA UR7, UR7, UR4, 0x18 ;  /* 0x0000000407077291 */ /* 0x001fe4000f8ec03f */
[----:B------:R-:W-:-:S04]  /*0310*/  UIADD3 UR4, -UR5, 0x100000, URZ ;  /* 0x0010000005047890 */ /* 0x000fc8000fffe13f */
[----:B------:R-:W-:Y:S02]  /*0320*/  USHF.L.U32 UR5, UR4, 0xb, URZ ;  /* 0x0000000b04057899 */ /* 0x000fe4000800063f */
[----:B------:R-:W-:Y:S01]  /*0330*/  USHF.L.U32 UR4, UR4, 0x1, URZ ;  /* 0x0000000104047899 */ /* 0x000fe2000800063f */
[----:B------:R-:W0:Y:S11]  /*0340*/  FENCE.VIEW.ASYNC.S ;  /* 0x00000000000073c6 */ /* 0x000e360000000000 */
[----:B0-----:R0:W1:Y:S01]  /*0350*/  SYNCS.EXCH.64 URZ, [UR7], UR4 ;  /* 0x00000004073f75b2 */ /* 0x0010620008000100 */
[----:B------:R0:W2:Y:S01]  /*0360*/  SYNCS.EXCH.64 URZ, [UR7+0x10], UR10 ;  /* 0x0000100a073f75b2 */ /* 0x0000a20008000100 */
[----:B------:R0:W3:Y:S01]  /*0370*/  SYNCS.EXCH.64 URZ, [UR7+0x8], UR4 ;  /* 0x00000804073f75b2 */ /* 0x0000e20008000100 */
[----:B------:R0:W4:Y:S01]  /*0380*/  SYNCS.EXCH.64 URZ, [UR7+0x18], UR10 ;  /* 0x0000180a073f75b2 */ /* 0x0001220008000100 */
[----:B------:R-:W-:Y:S01]  /*0390*/  NOP ;  /* 0x0000000000007918 */ /* 0x000fe20000000000 */
.L_x_2:
[----:B0-----:R-:W0:Y:S01]  /*03a0*/  S2UR UR10, SR_CTAID.Y ;  /* 0x00000000000a79c3 */ /* 0x001e220000002600 */
[----:B------:R-:W5:Y:S01]  /*03b0*/  SHFL.IDX PT, R0, R0, RZ, 0x1f ;  /* 0x00001fff00007589 */ /* 0x000f6200000e0000 */
[----:B------:R-:W-:Y:S02]  /*03c0*/  SHF.R.S32.HI R3, RZ, 0x1f, R5 ;  /* 0x0000001fff037819 */ /* 0x000fe40000011405 */
[----:B------:R-:W-:Y:S02]  /*03d0*/  ELECT P0, URZ, PT ;  /* 0x00000000003f782f */ /* 0x000fe40003800000 */
[----:B------:R-:W-:Y:S01]  /*03e0*/  SHF.R.S32.HI R7, RZ, 0x1f, R2 ;  /* 0x0000001fff077819 */ /* 0x000fe20000011402 */
[----:B------:R-:W-:Y:S01]  /*03f0*/  ULDC UR4, c[0x0][0x154] ;  /* 0x0000550000047ab9 */ /* 0x000fe20000000800 */
[----:B------:R-:W-:Y:S01]  /*0400*/  LEA.HI R3, R3, R5, RZ, 0x7 ;  /* 0x0000000503037211 */ /* 0x000fe200078f38ff */
[----:B------:R-:W-:Y:S01]  /*0410*/  NOP ;  /* 0x0000000000007918 */ /* 0x000fe20000000000 */
[----:B------:R-:W1:Y:S01]  /*0420*/  S2UR UR14, SR_CTAID.X ;  /* 0x00000000000e79c3 */ /* 0x000e620000002500 */
[----:B------:R-:W-:Y:S01]  /*0430*/  LEA.HI R7, R7, R2, RZ, 0x2 ;  /* 0x0000000207077211 */ /* 0x000fe200078f10ff */
[----:B------:R-:W-:Y:S01]  /*0440*/  NOP ;  /* 0x0000000000007918 */ /* 0x000fe20000000000 */
[----:B------:R-:W-:-:S02]  /*0450*/  LOP3.LUT R3, R3, 0xffffff80, RZ, 0xc0, !PT ;  /* 0xffffff8003037812 */ /* 0x000fc400078ec0ff */
[----:B------:R-:W-:-:S03]  /*0460*/  LOP3.LUT R7, R7, 0x3ffffffc, RZ, 0xc0, !PT ;  /* 0x3ffffffc07077812 */ /* 0x000fc600078ec0ff */
[----:B------:R-:W-:Y:S01]  /*0470*/  IMAD.IADD R3, R5, 0x1, -R3 ;  /* 0x0000000105037824 */ /* 0x000fe200078e0a03 */
[----:B------:R-:W-:Y:S02]  /*0480*/  IADD3 R2, R2, -R7, RZ ;  /* 0x8000000702027210 */ /* 0x000fe40007ffe0ff */
[----:B0-----:R-:W-:Y:S02]  /*0490*/  I2FP.F32.U32 R4, UR10 ;  /* 0x0000000a00047c45 */ /* 0x001fe40008201000 */
[----:B-----5:R-:W-:Y:S02]  /*04a0*/  ISETP.NE.OR P0, PT, R0, RZ, !P0 ;  /* 0x000000ff0000720c */ /* 0x020fe40004705670 */
[----:B------:R-:W-:Y:S01]  /*04b0*/  SHF.R.S32.HI R0, RZ, 0x1f, R3 ;  /* 0x0000001fff007819 */ /* 0x000fe20000011403 */
[----:B------:R-:W-:Y:S01]  /*04c0*/  FMUL R8, R4, UR4 ;  /* 0x0000000404087c20 */ /* 0x000fe20008400000 */
[----:B------:R-:W-:Y:S01]  /*04d0*/  ULDC UR4, c[0x0][0x150] ;  /* 0x0000540000047ab9 */ /* 0x000fe20000000800 */
[----:B-1----:R-:W-:-:S02]  /*04e0*/  I2FP.F32.U32 R4, UR14 ;  /* 0x0000000e00047c45 */ /* 0x002fc40008201000 */
[----:B------:R-:W-:Y:S02]  /*04f0*/  LEA.HI R0, R0, R3, RZ, 0x3 ;  /* 0x0000000300007211 */ /* 0x000fe400078f18ff */
[----:B------:R-:W0:Y:S01]  /*0500*/  F2I.U32.TRUNC.NTZ R8, R8 ;  /* 0x0000000800087305 */ /* 0x000e22000020f000 */
[----:B------:R-:W-:Y:S01]  /*0510*/  FMUL R6, R4, UR4 ;  /* 0x0000000404067c20 */ /* 0x000fe20008400000 */
[--C-:B------:R-:W-:Y:S02]  /*0520*/  SHF.R.S32.HI R4, RZ, 0x3, R0.reuse ;  /* 0x00000003ff047819 */ /* 0x100fe40000011400 */
[----:B------:R-:W-:Y:S01]  /*0530*/  VOTEU.ALL UP0, P0 ;  /* 0x00000000003f7886 */ /* 0x000fe20000000000 */
[----:B------:R-:W-:Y:S01]  /*0540*/  SHF.R.S32.HI R5, RZ, 0x1f, R0 ;  /* 0x0000001fff057819 */ /* 0x000fe20000011400 */
[----:B------:R-:W-:Y:S01]  /*0550*/  UMOV UR4, 0x20 ;  /* 0x0000002000047882 */ /* 0x000fe20000000000 */
[----:B------:R-:W1:Y:S01]  /*0560*/  LDC R0, c[0x0][0x140] ;  /* 0x00005000ff007b82 */ /* 0x000e620000000800 */
[----:B------:R-:W5:Y:S01]  /*0570*/  F2I.U32.TRUNC.NTZ R6, R6 ;  /* 0x0000000600067305 */ /* 0x000f62000020f000 */
[----:B------:R-:W-:Y:S01]  /*0580*/  LEA.HI R5, R5, R4, RZ, 0x2 ;  /* 0x0000000405057211 */ /* 0x000fe200078f10ff */
[----:B------:R-:W-:Y:S01]  /*0590*/  @!UP0 UMOV UR9, 0x400 ;  /* 0x0000040000098882 */ /* 0x000fe20000000000 */
[----:B------:R-:W-:-:S04]  /*05a0*/  @!UP0 UIADD3 UR4, -UR4, 0x100000, URZ ;  /* 0x0010000004048890 */ /* 0x000fc8000fffe13f */
[----:B------:R-:W-:Y:S02]  /*05b0*/  @!UP0 USHF.L.U32 UR5, UR4, 0xb, URZ ;  /* 0x0000000b04058899 */ /* 0x000fe4000800063f */
[----:B------:R-:W-:Y:S01]  /*05c0*/  @!UP0 USHF.L.U32 UR4, UR4, 0x1, URZ ;  /* 0x0000000104048899 */ /* 0x000fe2000800063f */
[----:B------:R-:W-:Y:S01]  /*05d0*/  LOP3.LUT R5, R5, 0xfffffffc, RZ, 0xc0, !PT ;  /* 0xfffffffc05057812 */ /* 0x000fe200078ec0ff */
[----:B------:R-:W-:Y:S01]  /*05e0*/  VOTEU.ALL UP1, P0 ;  /* 0x00000000003f7886 */ /* 0x000fe20000020000 */
[----:B------:R-:W2:Y:S01]  /*05f0*/  @!UP0 S2UR UR12, SR_CgaCtaId ;  /* 0x00000000000c89c3 */ /* 0x000ea20000008800 */
[----:B0-----:R-:W-:Y:S02]  /*0600*/  R2UR UR11, R8 ;  /* 0x00000000080b72ca */ /* 0x001fe400000e0000 */
[----:B------:R-:W-:-:S04]  /*0610*/  IMAD.IADD R5, R4, 0x1, -R5 ;  /* 0x0000000104057824 */ /* 0x000fc800078e0a05 */
[----:B------:R-:W-:Y:S01]  /*0620*/  IMAD R2, R2, 0x4, R5 ;  /* 0x0000000402027824 */ /* 0x000fe200078e0205 */
[----:B-----5:R-:W-:-:S03]  /*0630*/  R2UR UR7, R6 ;  /* 0x00000000060772ca */ /* 0x020fc600000e0000 */
[----:B------:R-:W-:-:S03]  /*0640*/  IMAD.SHL.U32 R5, R2, 0x4, RZ ;  /* 0x0000000402057824 */ /* 0x000fc600078e00ff */
[----:B------:R-:W-:Y:S02]  /*0650*/  UIADD3 UR11, -UR11, URZ, URZ ;  /* 0x0000003f0b0b7290 */ /* 0x000fe4000fffe13f */
[----:B------:R-:W-:Y:S02]  /*0660*/  LOP3.LUT R9, R2, 0xc, R5, 0x78, !PT ;  /* 0x0000000c02097812 */ /* 0x000fe400078e7805 */
[----:B-1----:R-:W-:-:S03]  /*0670*/  ISETP.EQ.U32.AND P4, PT, R0, 0x1, PT ;  /* 0x000000010000780c */ /* 0x002fc60003f82070 */
[----:B------:R0:W-:Y:S01]  /*0680*/  STL [R1+0x200], R9 ;  /* 0x0002000901007387 */ /* 0x0001e20000100800 */
[----:B------:R-:W-:Y:S02]  /*0690*/  UIADD3 UR7, -UR7, URZ, URZ ;  /* 0x0000003f07077290 */ /* 0x000fe4000fffe13f */
[----:B--2---:R-:W-:Y:S01]  /*06a0*/  @!UP0 ULEA UR13, UR12, UR9, 0x18 ;  /* 0x000000090c0d8291 */ /* 0x004fe2000f8ec03f */
[----:B------:R-:W-:Y:S02]  /*06b0*/  VOTEU.ALL UP0, P0 ;  /* 0x00000000003f7886 */ /* 0x000fe40000000000 */
[----:B------:R-:W-:Y:S01]  /*06c0*/  ULDC UR9, c[0x0][0x148] ;  /* 0x0000520000097ab9 */ /* 0x000fe20000000800 */
[----:B------:R-:W-:Y:S01]  /*06d0*/  ULDC UR12, c[0x0][0x144] ;  /* 0x00005100000c7ab9 */ /* 0x000fe20000000800 */
[----:B------:R-:W-:Y:S01]  /*06e0*/  UIMAD UR15, UR9, UR11, UR10 ;  /* 0x0000000b090f72a4 */ /* 0x000fe2000f8e020a */
[----:B------:R-:W-:Y:S01]  /*06f0*/  LOP3.LUT P0, RZ, R3, 0x7, RZ, 0xc0, !PT ;  /* 0x0000000703ff7812 */ /* 0x000fe2000780c0ff */
[----:B------:R-:W-:-:S03]  /*0700*/  UIMAD UR7, UR12, UR7, UR14 ;  /* 0x000000070c0772a4 */ /* 0x000fc6000f8e020e */
[C---:B------:R-:W-:Y:S02]  /*0710*/  ISETP.LT.U32.AND P0, PT, R9.reuse, 0x2, !P0 ;  /* 0x000000020900780c */ /* 0x040fe40004701070 */
[----:B------:R-:W-:Y:S01]  /*0720*/  ISETP.NE.AND P1, PT, R9, UR15, PT ;  /* 0x0000000f09007c0c */ /* 0x000fe2000bf25270 */
[----:B------:R-:W1:Y:S02]  /*0730*/  FENCE.VIEW.ASYNC.S ;  /* 0x00000000000073c6 */ /* 0x000e640000000000 */
[----:B-1----:R0:W1:Y:S01]  /*0740*/  @!UP0 SYNCS.EXCH.64 URZ, [UR13+0x30], UR4 ;  /* 0x000030040d3f85b2 */ /* 0x0020620008000100 */
[----:B------:R-:W-:-:S04]  /*0750*/  ISETP.EQ.OR P1, PT, RZ, UR7, !P1 ;  /* 0x00000007ff007c0c */ /* 0x000fc8000cf22670 */
[----:B------:R-:W-:Y:S01]  /*0760*/  PLOP3.LUT P0, PT, P0, P1, PT, 0x80, 0x0 ;  /* 0x000000000000781c */ /* 0x000fe20000703070 */
[----:B------:R0:W2:Y:S01]  /*0770*/  @!UP1 SYNCS.EXCH.64 URZ, [UR13+0x38], UR4 ;  /* 0x000038040d3f95b2 */ /* 0x0000a20008000100 */
[----:B------:R-:W-:Y:S01]  /*0780*/  NOP ;  /* 0x0000000000007918 */ /* 0x000fe20000000000 */
[----:B0-----:R-:W-:Y:S10]  /*0790*/  @!P4 BRA `(.L_x_3) ;  /* 0x000000000008c947 */ /* 0x001ff40003800000 */
[----:B-1234-:R-:W-:Y:S01]  /*07a0*/  UCGABAR_ARV ;  /* 0x00000000000079c7 */ /* 0x01efe20008000000 */
[----:B------:R-:W-:Y:S05]  /*07b0*/  BRA `(.L_x_4) ;  /* 0x0000000000047947 */ /* 0x000fea0003800000 */
.L_x_3:
[----:B-1234-:R-:W-:Y:S01]  /*07c0*/  NOP ;  /* 0x0000000000007918 */ /* 0x01efe20000000000 */
.L_x_4:
[----:B------:R-:W-:Y:S02]  /*07d0*/  ULDC UR4, c[0x0][0x75c] ;  /* 0x0001d70000047ab9 */ /* 0x000fe40000000800 */
[----:B------:R-:W-:-:S06]  /*07e0*/  UISETP.NE.AND UP2, UPT, UR4, 0x1, UPT ;  /* 0x000000010400788c */ /* 0x000fcc000bf45270 */
[----:B------:R-:W-:-:S05]  /*07f0*/  PLOP3.LUT P3, PT, PT, PT, UP2, 0x80, 0x0 ;  /* 0x000000000000781c */ /* 0x000fca0003f6f028 */
[----:B------:R-:W-:Y:S01]  /*0800*/  @UP2 ULDC UR12, c[0x0][0x10] ;  /* 0x00000400000c2ab9 */ /* 0x000fe20000000800 */
[----:B------:R-:W-:Y:S01]  /*0810*/  @UP2 UMOV UR4, UR10 ;  /* 0x0000000a00042c82 */ /* 0x000fe20008000000 */
[----:B------:R-:W-:Y:S01]  /*0820*/  @UP2 UMOV UR5, URZ ;  /* 0x0000003f00052c82 */ /* 0x000fe20008000000 */
[----:B------:R-:W-:Y:S01]  /*0830*/  @!UP2 ULDC UR15, c[0x0][0xc] ;  /* 0x00000300000faab9 */ /* 0x000fe20000000800 */
[----:B------:R-:W-:-:S03]  /*0840*/  @UP2 UIMAD.WIDE.U32 UR12, UR14, UR12, UR4 ;  /* 0x0000000c0e0c22a5 */ /* 0x000fc6000f8e0004 */
[----:B------:R-:W-:Y:S01]  /*0850*/  @UP2 UMOV UR4, URZ ;  /* 0x0000003f00042c82 */ /* 0x000fe20008000000 */
[----:B------:R-:W-:Y:S01]  /*0860*/  UMOV UR5, URZ ;  /* 0x0000003f00057c82 */ /* 0x000fe20008000000 */
[----:B------:R-:W-:Y:S01]  /*0870*/  @UP2 UIADD3 UR16, UR13, UR4, URZ ;  /* 0x000000040d102290 */ /* 0x000fe2000fffe03f */
[----:B------:R-:W-:Y:S01]  /*0880*/  IMAD.U32 R2, RZ, RZ, UR12 ;  /* 0x0000000cff027e24 */ /* 0x000fe2000f8e00ff */
[----:B------:R-:W-:Y:S01]  /*0890*/  MOV R3, UR13 ;  /* 0x0000000d00037c02 */ /* 0x000fe20008000f00 */
[----:B------:R-:W-:Y:S02]  /*08a0*/  UMOV UR4, UR14 ;  /* 0x0000000e00047c82 */ /* 0x000fe40008000000 */
[----:B------:R-:W-:Y:S01]  /*08b0*/  @!UP2 UIMAD.WIDE.U32 UR4, UR10, UR15, UR4 ;  /* 0x0000000f0a04a2a5 */ /* 0x000fe2000f8e0004 */
[----:B------:R-:W-:Y:S02]  /*08c0*/  @P3 IMAD.MOV.U32 R7, RZ, RZ, R2 ;  /* 0x000000ffff073224 */ /* 0x000fe400078e0002 */
[----:B------:R-:W-:-:S03]  /*08d0*/  @P3 IMAD.U32 R6, RZ, RZ, UR16 ;  /* 0x00000010ff063e24 */ /* 0x000fc6000f8e00ff */
[----:B------:R-:W-:Y:S01]  /*08e0*/  IMAD.U32 R5, RZ, RZ, UR5 ;  /* 0x00000005ff057e24 */ /* 0x000fe2000f8e00ff */
[----:B------:R-:W-:Y:S01]  /*08f0*/  MOV R3, UR5 ;  /* 0x0000000500037c02 */ /* 0x000fe20008000f00 */
[----:B------:R-:W-:Y:S02]  /*0900*/  IMAD.U32 R2, RZ, RZ, UR4 ;  /* 0x00000004ff027e24 */ /* 0x000fe4000f8e00ff */
[----:B------:R-:W-:Y:S01]  /*0910*/  IMAD.U32 R4, RZ, RZ, UR4 ;  /* 0x00000004ff047e24 */ /* 0x000fe2000f8e00ff */
[----:B------:R-:W-:Y:S01]  /*0920*/  @!P3 MOV R6, R5 ;  /* 0x000000050006b202 */ /* 0x000fe20000000f00 */
[----:B------:R-:W-:-:S04]  /*0930*/  @!P3 IMAD.MOV.U32 R7, RZ, RZ, R2 ;  /* 0x000000ffff07b224 */ /* 0x000fc800078e0002 */
[----:B------:R0:W-:Y:S04]  /*0940*/  STL [R1+0x204], R6 ;  /* 0x0002040601007387 */ /* 0x0001e80000100800 */
[----:B------:R0:W-:Y:S01]  /*0950*/  STL [R1+0x208], R7 ;  /* 0x0002080701007387 */ /* 0x0001e20000100800 */
[----:B------:R-:W-:Y:S05]  /*0960*/  @!P4 BRA `(.L_x_5) ;  /* 0x00000000000cc947 */ /* 0x000fea0003800000 */
[----:B------:R-:W-:Y:S01]  /*0970*/  UCGABAR_WAIT ;  /* 0x0000000000007dc7 */ /* 0x000fe20008000000 */
[----:B------:R-:W-:Y:S01]  /*0980*/  CCTL.IVALL ;  /* 0x00000000ff00798f */ /* 0x000fe20002000000 */
[----:B------:R-:W-:Y:S05]  /*0990*/  BRA `(.L_x_6) ;  /* 0x0000000000047947 */ /* 0x000fea0003800000 */
.L_x_5:
[----:B------:R-:W-:Y:S06]  /*09a0*/  BAR.SYNC.DEFER_BLOCKING 0x0 ;  /* 0x0000000000007b1d */ /* 0x000fec0000010000 */
.L_x_6:
[----:B------:R-:W-:Y:S05]  /*09b0*/  @!P2 BRA `(.L_x_7) ;  /* 0x0000019c00a8a947 */ /* 0x000fea0003800000 */
[----:B------:R-:W-:-:S06]  /*09c0*/  UISETP.GT.U32.AND UP0, UPT, UR17, 0x1, UPT ;  /* 0x000000011100788c */ /* 0x000fcc000bf04070 */
[----:B------:R-:W-:-:S13]  /*09d0*/  PLOP3.LUT P1, PT, PT, PT, UP0, 0x80, 0x0 ;  /* 0x000000000000781c */ /* 0x000fda0003f2f008 */
[----:B------:R-:W-:Y:S05]  /*09e0*/  @P1 EXIT ;  /* 0x000000000000194d */ /* 0x000fea0003800000 */
[----:B------:R-:W-:Y:S01]  /*09f0*/  ULDC.64 UR4, c[0x0][0x750] ;  /* 0x0001d40000047ab9 */ /* 0x000fe20000000a00 */
[----:B------:R-:W-:Y:S01]  /*0a00*/  UMOV UR14, 0xffffffff ;  /* 0xffffffff000e7882 */ /* 0x000fe20000000000 */
[----:B------:R-:W-:Y:S01]  /*0a10*/  ISETP.GE.U32.AND P1, PT, R7, UR4, PT ;  /* 0x0000000407007c0c */ /* 0x000fe2000bf26070 */
[----:B------:R-:W-:Y:S01]  /*0a20*/  UMOV UR13, 0xffffffff ;  /* 0xffffffff000d7882 */ /* 0x000fe20000000000 */
[----:B------:R-:W-:Y:S01]  /*0a30*/  UMOV UR12, 0xffffffff ;  /* 0xffffffff000c7882 */ /* 0x000fe20000000000 */
[----:B------:R-:W-:Y:S02]  /*0a40*/  PRMT R0, RZ, 0x7610, R0 ;  /* 0x00007610ff007816 */ /* 0x000fe40000000000 */
[----:B------:R-:W-:-:S13]  /*0a50*/  ISETP.GE.U32.AND.EX P1, PT, R6, UR5, PT, P1 ;  /* 0x0000000506007c0c */ /* 0x000fda000bf26110 */
[----:B------:R-:W-:Y:S05]  /*0a60*/  @P1 BRA `(.L_x_8) ;  /* 0x0000000400401947 */ /* 0x000fea0003800000 */
[----:B------:R-:W-:Y:S01]  /*0a70*/  ULDC.64 UR18, c[0x0][0x728] ;  /* 0x0001ca0000127ab9 */ /* 0x000fe20000000a00 */
[C---:B------:R-:W-:Y:S01]  /*0a80*/  R2UR UR20, R7.reuse ;  /* 0x00000000071472ca */ /* 0x040fe200000e0000 */
[----:B------:R-:W-:Y:S01]  /*0a90*/  ULDC UR17, c[0x0][0x730] ;  /* 0x0001cc0000117ab9 */ /* 0x000fe20000000800 */
[----:B------:R-:W-:Y:S02]  /*0aa0*/  ISETP.NE.U32.AND P1, PT, RZ, UR18, PT ;  /* 0x00000012ff007c0c */ /* 0x000fe4000bf25070 */
[----:B------:R-:W-:Y:S02]  /*0ab0*/  R2UR UR4, R7 ;  /* 0x00000000070472ca */ /* 0x000fe400000e0000 */
[----:B------:R-:W-:Y:S02]  /*0ac0*/  ISETP.NE.AND.EX P1, PT, RZ, UR19, PT, P1 ;  /* 0x00000013ff007c0c */ /* 0x000fe4000bf25310 */
[----:B------:R-:W-:-:S11]  /*0ad0*/  R2UR UR5, R6 ;  /* 0x00000000060572ca */ /* 0x000fd600000e0000 */
[----:B------:R-:W-:Y:S05]  /*0ae0*/  @!P1 BRA `(.L_x_9) ;  /* 0x0000000000309947 */ /* 0x000fea0003800000 */
[----:B------:R-:W-:Y:S01]  /*0af0*/  R2UR UR4, R7 ;  /* 0x00000000070472ca */ /* 0x000fe200000e0000 */
[----:B------:R-:W-:Y:S01]  /*0b00*/  ULDC UR8, c[0x0][0x734] ;  /* 0x0001cd0000087ab9 */ /* 0x000fe20000000800 */
[----:B------:R-:W-:-:S11]  /*0b10*/  R2UR UR16, R6 ;  /* 0x00000000061072ca */ /* 0x000fd600000e0000 */
[----:B------:R-:W-:-:S04]  /*0b20*/  UIADD3 UR8, UP0, UR4, UR8, URZ ;  /* 0x0000000804087290 */ /* 0x000fc8000ff1e03f */
[----:B------:R-:W-:-:S04]  /*0b30*/  UIADD3.X UR16, URZ, UR16, URZ, UP0, !UPT ;  /* 0x000000103f107290 */ /* 0x000fc800087fe43f */
[----:B------:R-:W-:-:S04]  /*0b40*/  UIMAD.WIDE.U32 UR4, UR16, UR18, URZ ;  /* 0x00000012100472a5 */ /* 0x000fc8000f8e003f */
[----:B------:R-:W-:Y:S02]  /*0b50*/  UIMAD.WIDE.U32 UR12, UP0, UR8, UR19, UR4 ;  /* 0x00000013080c72a5 */ /* 0x000fe4000f800004 */
[----:B------:R-:W-:Y:S02]  /*0b60*/  UIMAD.WIDE.U32 UR4, UR8, UR18, URZ ;  /* 0x00000012080472a5 */ /* 0x000fe4000f8e003f */
[----:B------:R-:W-:Y:S02]  /*0b70*/  UIADD3.X UR15, URZ, URZ, URZ, UP0, !UPT ;  /* 0x0000003f3f0f7290 */ /* 0x000fe400087fe43f */
[----:B------:R-:W-:Y:S01]  /*0b80*/  UIADD3 URZ, UP0, UR5, UR12, URZ ;  /* 0x0000000c053f7290 */ /* 0x000fe2000ff1e03f */
[----:B------:R-:W-:-:S03]  /*0b90*/  UMOV UR14, UR13 ;  /* 0x0000000d000e7c82 */ /* 0x000fc60008000000 */
[----:B------:R-:W-:-:S12]  /*0ba0*/  UIMAD.WIDE.U32.X UR4, UR16, UR19, UR14, UP0 ;  /* 0x00000013100472a5 */ /* 0x000fd800080e040e */
.L_x_9:
[----:B------:R-:W-:Y:S01]  /*0bb0*/  USHF.R.U64 UR12, UR4, UR17, UR5 ;  /* 0x00000011040c7299 */ /* 0x000fe20008001205 */
[----:B------:R-:W-:Y:S01]  /*0bc0*/  R2UR UR15, R6 ;  /* 0x00000000060f72ca */ /* 0x000fe200000e0000 */
[----:B------:R-:W-:Y:S02]  /*0bd0*/  USHF.R.U32.HI UR4, URZ, UR17, UR5 ;  /* 0x000000113f047299 */ /* 0x000fe40008011605 */
[----:B------:R-:W-:Y:S01]  /*0be0*/  UIADD3 UR5, UP0, URZ, -UR12, URZ ;  /* 0x8000000c3f057290 */ /* 0x000fe2000ff1e03f */
[----:B------:R-:W-:Y:S01]  /*0bf0*/  ULDC.64 UR16, c[0x0][0x720] ;  /* 0x0001c80000107ab9 */ /* 0x000fe20000000a00 */
[----:B------:R-:W-:Y:S02]  /*0c00*/  UMOV UR14, UR20 ;  /* 0x00000014000e7c82 */ /* 0x000fe40008000000 */
[----:B------:R-:W-:Y:S02]  /*0c10*/  UIADD3.X UR4, URZ, ~UR4, URZ, UP0, !UPT ;  /* 0x800000043f047290 */ /* 0x000fe400087fe43f */
[----:B------:R-:W-:-:S02]  /*0c20*/  UIMAD UR13, UR9, UR11, UR10 ;  /* 0x0000000b090d72a4 */ /* 0x000fc4000f8e020a */
[----:B------:R-:W-:Y:S02]  /*0c30*/  UIMAD UR4, UR4, UR16, URZ ;  /* 0x00000010040472a4 */ /* 0x000fe4000f8e023f */
[----:B------:R-:W-:Y:S02]  /*0c40*/  UIMAD.WIDE.U32 UR14, UR5, UR16, UR14 ;  /* 0x00000010050e72a5 */ /* 0x000fe4000f8e000e */
[----:B------:R-:W-:Y:S01]  /*0c50*/  UIMAD UR4, UR5, UR17, UR4 ;  /* 0x00000011050472a4 */ /* 0x000fe2000f8e0204 */
[----:B------:R-:W-:Y:S01]  /*0c60*/  ULDC UR8, c[0x0][0x718] ;  /* 0x0001c60000087ab9 */ /* 0x000fe20000000800 */
[----:B------:R-:W-:Y:S02]  /*0c70*/  ULDC UR10, c[0x0][0x708] ;  /* 0x0001c200000a7ab9 */ /* 0x000fe40000000800 */
[----:B------:R-:W-:Y:S01]  /*0c80*/  UIADD3 UR9, UR15, UR4, URZ ;  /* 0x000000040f097290 */ /* 0x000fe2000fffe03f */
[----:B------:R-:W-:Y:S02]  /*0c90*/  ULDC UR20, c[0x0][0x758] ;  /* 0x0001d60000147ab9 */ /* 0x000fe40000000800 */
[----:B------:R-:W-:Y:S01]  /*0ca0*/  ULDC.64 UR4, c[0x0][0x740] ;  /* 0x0001d00000047ab9 */ /* 0x000fe20000000a00 */
[----:B------:R-:W-:Y:S01]  /*0cb0*/  USHF.R.U64 UR18, UR14, UR8, UR9 ;  /* 0x000000080e127299 */ /* 0x000fe20008001209 */
[----:B------:R-:W-:Y:S01]  /*0cc0*/  ISETP.NE.U32.AND P1, PT, RZ, UR4, PT ;  /* 0x00000004ff007c0c */ /* 0x000fe2000bf25070 */
[----:B------:R-:W-:Y:S01]  /*0cd0*/  USHF.R.U32.HI UR9, URZ, UR8, UR9 ;  /* 0x000000083f097299 */ /* 0x000fe20008011609 */
[----:B------:R-:W-:-:S02]  /*0ce0*/  UMOV UR11, 0xffffffff ;  /* 0xffffffff000b7882 */ /* 0x000fc40000000000 */
[----:B------:R-:W-:Y:S01]  /*0cf0*/  ISETP.NE.AND.EX P1, PT, RZ, UR5, PT, P1 ;  /* 0x00000005ff007c0c */ /* 0x000fe2000bf25310 */
[----:B------:R-:W-:Y:S02]  /*0d00*/  USHF.R.U64 UR24, UR18, UR10, UR9 ;  /* 0x0000000a12187299 */ /* 0x000fe40008001209 */
[----:B------:R-:W-:Y:S02]  /*0d10*/  USHF.R.U32.HI UR9, URZ, UR10, UR9 ;  /* 0x0000000a3f097299 */ /* 0x000fe40008011609 */
[----:B------:R-:W-:Y:S02]  /*0d20*/  USHF.L.U32 UR8, UR11, UR20, URZ ;  /* 0x000000140b087299 */ /* 0x000fe4000800063f */
[----:B------:R-:W-:Y:S01]  /*0d30*/  USHF.R.U64 UR25, UR24, UR20, UR9 ;  /* 0x0000001418197299 */ /* 0x000fe20008001209 */
[----:B------:R-:W-:Y:S01]  /*0d40*/  ULDC UR19, c[0x0][0x700] ;  /* 0x0001c00000137ab9 */ /* 0x000fe20000000800 */
[----:B------:R-:W-:Y:S02]  /*0d50*/  USEL UR7, UR7, UR13, !UP2 ;  /* 0x0000000d07077287 */ /* 0x000fe4000d000000 */
[----:B------:R-:W-:-:S02]  /*0d60*/  ULOP3.LUT UR13, URZ, UR8, URZ, 0x33, !UPT ;  /* 0x000000083f0d7292 */ /* 0x000fc4000f8e333f */
[----:B------:R-:W-:Y:S02]  /*0d70*/  UIADD3 UR17, UR19, -0x1, URZ ;  /* 0xffffffff13117890 */ /* 0x000fe4000fffe03f */
[----:B------:R-:W-:Y:S01]  /*0d80*/  USHF.R.U32.HI UR9, URZ, UR20, UR9 ;  /* 0x000000143f097299 */ /* 0x000fe20008011609 */
[----:B------:R-:W-:Y:S01]  /*0d90*/  ULDC UR21, c[0x0][0x748] ;  /* 0x0001d20000157ab9 */ /* 0x000fe20000000800 */
[----:B------:R-:W-:Y:S01]  /*0da0*/  ULDC UR22, c[0x0][0x738] ;  /* 0x0001ce0000167ab9 */ /* 0x000fe20000000800 */
[----:B------:R-:W-:Y:S01]  /*0db0*/  UMOV UR23, 0x1 ;  /* 0x0000000100177882 */ /* 0x000fe20000000000 */
[----:B------:R-:W-:Y:S01]  /*0dc0*/  UMOV UR8, UR25 ;  /* 0x0000001900087c82 */ /* 0x000fe20008000000 */
[----:B------:R-:W-:Y:S07]  /*0dd0*/  @!P1 BRA `(.L_x_10) ;  /* 0x0000000000309947 */ /* 0x000fee0003800000 */
[----:B------:R-:W-:Y:S02]  /*0de0*/  ULDC UR14, c[0x0][0x74c] ;  /* 0x0001d300000e7ab9 */ /* 0x000fe40000000800 */
        /* <DEDUP_REMOVED lines=8> */
[----:B------:R-:W-:-:S07]  /*0e70*/  UIMAD.WIDE.U32.X UR4, UR16, UR5, UR14, UP0 ;  /* 0x00000005100472a5 */ /* 0x000fce00080e040e */
[----:B------:R-:W-:Y:S01]  /*0e80*/  UMOV UR8, UR4 ;  /* 0x0000000400087c82 */ /* 0x000fe20008000000 */
[----:B------:R-:W-:-:S05]  /*0e90*/  UMOV UR9, UR5 ;  /* 0x0000000500097c82 */ /* 0x000fca0008000000 */
.L_x_10:
[----:B------:R-:W-:Y:S01]  /*0ea0*/  USHF.R.U64 UR5, UR8, UR21, UR9 ;  /* 0x0000001508057299 */ /* 0x000fe20008001209 */
[----:B------:R-:W-:Y:S01]  /*0eb0*/  IMAD.MOV.U32 R0, RZ, RZ, 0x1 ;  /* 0x00000001ff007424 */ /* 0x000fe200078e00ff */
[----:B------:R-:W-:Y:S02]  /*0ec0*/  USHF.L.U32 UR4, UR23, UR20, URZ ;  /* 0x0000001417047299 */ /* 0x000fe4000800063f */
[----:B------:R-:W-:Y:S02]  /*0ed0*/  ULOP3.LUT UR13, UR24, UR13, URZ, 0xc0, !UPT ;  /* 0x0000000d180d7292 */ /* 0x000fe4000f8ec03f */
[----:B------:R-:W-:Y:S02]  /*0ee0*/  UIADD3 UR8, -UR5, URZ, URZ ;  /* 0x0000003f05087290 */ /* 0x000fe4000fffe13f */
[----:B------:R-:W-:Y:S02]  /*0ef0*/  UIMAD UR13, UR4, UR5, UR13 ;  /* 0x00000005040d72a4 */ /* 0x000fe4000f8e020d */
[----:B------:R-:W-:-:S02]  /*0f00*/  ULOP3.LUT UR17, UR18, UR17, URZ, 0xc0, !UPT ;  /* 0x0000001112117292 */ /* 0x000fc4000f8ec03f */
[----:B------:R-:W-:Y:S01]  /*0f10*/  UIMAD UR4, UR8, UR22, UR25 ;  /* 0x00000016080472a4 */ /* 0x000fe2000f8e0219 */
[----:B------:R-:W-:Y:S02]  /*0f20*/  ULDC UR5, c[0x0][0x710] ;  /* 0x0001c40000057ab9 */ /* 0x000fe40000000800 */
[----:B------:R-:W-:Y:S02]  /*0f30*/  UIMAD UR7, UR13, UR5, UR7 ;  /* 0x000000050d0772a4 */ /* 0x000fe4000f8e0207 */
[----:B------:R-:W-:-:S04]  /*0f40*/  UIMAD UR4, UR4, UR19, UR17 ;  /* 0x00000013040472a4 */ /* 0x000fc8000f8e0211 */
[----:B------:R-:W-:Y:S02]  /*0f50*/  USEL UR13, UR4, UR7, !UP2 ;  /* 0x00000007040d7287 */ /* 0x000fe4000d000000 */
[----:B------:R-:W-:-:S12]  /*0f60*/  USEL UR14, UR7, UR4, !UP2 ;  /* 0x00000004070e7287 */ /* 0x000fd8000d000000 */
.L_x_8:
[----:B------:R-:W-:-:S08]  /*0f70*/  NOP ;  /* 0x0000000000007918 */ /* 0x000fd00000000000 */
[----:B------:R-:W1:Y:S02]  /*0f80*/  USETMAXREG.TRY_ALLOC.CTAPOOL UP0, 0xf0 ;  /* 0x000000f0000079c8 */ /* 0x000e640008000600 */
[----:B-1----:R-:W-:-:S13]  /*0f90*/  PLOP3.LUT P1, PT, PT, PT, UP0, 0x80, 0x0 ;  /* 0x000000000000781c */ /* 0x002fda0003f2f008 */
[----:B------:R-:W-:Y:S05]  /*0fa0*/  @!P1 BRA `(.L_x_8) ;  /* 0xfffffffc00f09947 */ /* 0x000fea000383ffff */
[----:B------:R-:W-:Y:S01]  /*0fb0*/  ULDC.64 UR4, c[0x0][0x698] ;  /* 0x0001a60000047ab9 */ /* 0x000fe20000000a00 */
[----:B------:R-:W-:Y:S01]  /*0fc0*/  ULDC.64 UR18, c[0x0][0x208] ;  /* 0x0000820000127ab9 */ /* 0x000fe20000000a00 */
[----:B------:R-:W-:-:S04]  /*0fd0*/  ISETP.NE.U32.AND P1, PT, RZ, UR4, PT ;  /* 0x00000004ff007c0c */ /* 0x000fc8000bf25070 */
[----:B------:R-:W-:-:S13]  /*0fe0*/  ISETP.NE.AND.EX P1, PT, RZ, UR5, PT, P1 ;  /* 0x00000005ff007c0c */ /* 0x000fda000bf25310 */
[----:B------:R-:W-:Y:S05]  /*0ff0*/  @!P1 BRA `(.L_x_11) ;  /* 0x0000000000209947 */ /* 0x000fea0003800000 */
[----:B------:R-:W1:Y:S02]  /*1000*/  LDC.64 R2, c[0x0][0x698] ;  /* 0x0001a600ff027b82 */ /* 0x000e640000000a00 */
[----:B-1----:R-:W2:Y:S02]  /*1010*/  LDG.E.64 R2, desc[UR18][R2.64] ;  /* 0x0000001202027981 */ /* 0x002ea4000c1e1b00 */
[----:B--2---:R-:W-:-:S04]  /*1020*/  ISETP.NE.U32.AND P1, PT, R2, RZ, PT ;  /* 0x000000ff0200720c */ /* 0x004fc80003f25070 */
[----:B------:R-:W-:-:S13]  /*1030*/  ISETP.NE.AND.EX P1, PT, R3, RZ, PT, P1 ;  /* 0x000000ff0300720c */ /* 0x000fda0003f25310 */
[----:B------:R-:W-:Y:S05]  /*1040*/  @!P1 BRA `(.L_x_11) ;  /* 0x00000000000c9947 */ /* 0x000fea0003800000 */
[----:B------:R-:W2:Y:S02]  /*1050*/  LD.E R2, desc[UR18][R2.64] ;  /* 0x0000001202027980 */ /* 0x000ea4000c101900 */
[----:B--2---:R-:W-:Y:S01]  /*1060*/  R2UR UR22, R2 ;  /* 0x00000000021672ca */ /* 0x004fe200000e0000 */
[----:B------:R-:W-:-:S14]  /*1070*/  BRA `(.L_x_12) ;  /* 0x0000000000247947 */ /* 0x000fdc0003800000 */
.L_x_11:
[----:B------:R-:W-:Y:S02]  /*1080*/  ULDC.64 UR4, c[0x0][0x688] ;  /* 0x0001a20000047ab9 */ /* 0x000fe40000000a00 */
[----:B------:R-:W-:-:S04]  /*1090*/  ISETP.NE.U32.AND P1, PT, RZ, UR4, PT ;  /* 0x00000004ff007c0c */ /* 0x000fc8000bf25070 */
[----:B------:R-:W-:-:S13]  /*10a0*/  ISETP.NE.AND.EX P1, PT, RZ, UR5, PT, P1 ;  /* 0x00000005ff007c0c */ /* 0x000fda000bf25310 */
[----:B------:R-:W-:Y:S05]  /*10b0*/  @!P1 BRA `(.L_x_13) ;  /* 0x0000000000109947 */ /* 0x000fea0003800000 */
[----:B------:R-:W1:Y:S02]  /*10c0*/  LDC.64 R2, c[0x0][0x688] ;  /* 0x0001a200ff027b82 */ /* 0x000e640000000a00 */
[----:B-1----:R-:W2:Y:S02]  /*10d0*/  LDG.E R2, desc[UR18][R2.64] ;  /* 0x0000001202027981 */ /* 0x002ea4000c1e1900 */
[----:B--2---:R-:W-:Y:S01]  /*10e0*/  R2UR UR22, R2 ;  /* 0x00000000021672ca */ /* 0x004fe200000e0000 */
[----:B------:R-:W-:-:S14]  /*10f0*/  BRA `(.L_x_12) ;  /* 0x0000000000047947 */ /* 0x000fdc0003800000 */
.L_x_13:
[----:B------:R-:W-:-:S05]  /*1100*/  ULDC UR22, c[0x0][0x680] ;  /* 0x0001a00000167ab9 */ /* 0x000fca0000000800 */
.L_x_12:
[----:B------:R-:W-:Y:S02]  /*1110*/  ULDC.64 UR4, c[0x0][0x6a0] ;  /* 0x0001a80000047ab9 */ /* 0x000fe40000000a00 */
        /* <DEDUP_REMOVED lines=11> */
.L_x_14:
        /* <DEDUP_REMOVED lines=8> */
.L_x_16:
[----:B------:R-:W-:-:S05]  /*1250*/  ULDC UR23, c[0x0][0x684] ;  /* 0x0001a10000177ab9 */ /* 0x000fca0000000800 */
.L_x_15:
[----:B------:R-:W-:-:S13]  /*1260*/  LOP3.LUT P1, RZ, R0, 0xff, RZ, 0xc0, !PT ;  /* 0x000000ff00ff7812 */ /* 0x000fda000782c0ff */
[----:B------:R-:W-:Y:S05]  /*1270*/  @!P1 EXIT ;  /* 0x000000000000994d */ /* 0x000fea0003800000 */
[----:B------:R-:W-:Y:S01]  /*1280*/  ULDC UR4, c[0x0][0x28c] ;  /* 0x0000a30000047ab9 */ /* 0x000fe20000000800 */
[----:B------:R-:W-:Y:S02]  /*1290*/  ULOP3.LUT UR24, UR6, 0x1, URZ, 0xfc, !UPT ;  /* 0x0000000106187892 */ /* 0x000fe4000f8efc3f */
[----:B------:R-:W-:-:S04]  /*12a0*/  UIADD3 UR4, UR4, 0x7f, URZ ;  /* 0x0000007f04047890 */ /* 0x000fc8000fffe03f */
[----:B------:R-:W-:-:S04]  /*12b0*/  USHF.R.S32.HI UR5, URZ, 0x1f, UR4 ;  /* 0x0000001f3f057899 */ /* 0x000fc80008011404 */
[----:B------:R-:W-:-:S03]  /*12c0*/  ULEA.HI UR5, UR5, UR4, URZ, 0x7 ;  /* 0x0000000405057291 */ /* 0x000fc6000f8f383f */
[----:B------:R-:W-:Y:S01]  /*12d0*/  UMOV UR4, URZ ;  /* 0x0000003f00047c82 */ /* 0x000fe20008000000 */
[----:B------:R-:W-:-:S03]  /*12e0*/  USHF.R.S32.HI UR7, URZ, 0x7, UR5 ;  /* 0x000000073f077899 */ /* 0x000fc60008011405 */
[----:B------:R-:W-:-:S09]  /*12f0*/  UMOV UR5, URZ ;  /* 0x0000003f00057c82 */ /* 0x000fd20008000000 */
.L_x_413:
[----:B------:R-:W-:Y:S01]  /*1300*/  STL [R1], RZ ;  /* 0x000000ff01007387 */ /* 0x000fe20000100800 */
[----:B------:R-:W-:Y:S01]  /*1310*/  UISETP.LT.AND UP0, UPT, URZ, UR7, UPT ;  /* 0x000000073f00728c */ /* 0x000fe2000bf01270 */
[----:B------:R-:W-:Y:S02]  /*1320*/  CS2R R150, SRZ ;  /* 0x0000000000967805 */ /* 0x000fe4000001ff00 */
[----:B------:R-:W-:Y:S01]  /*1330*/  CS2R R24, SRZ ;  /* 0x0000000000187805 */ /* 0x000fe2000001ff00 */
[----:B------:R-:W-:Y:S01]  /*1340*/  STL [R1+0x4], RZ ;  /* 0x000004ff01007387 */ /* 0x000fe20000100800 */
[----:B------:R-:W-:Y:S01]  /*1350*/  USEL UR8, URZ, UR7, UP0 ;  /* 0x000000073f087287 */ /* 0x000fe20008000000 */
[----:B------:R-:W-:Y:S02]  /*1360*/  CS2R R26, SRZ ;  /* 0x00000000001a7805 */ /* 0x000fe4000001ff00 */
[----:B------:R-:W-:Y:S01]  /*1370*/  CS2R R28, SRZ ;  /* 0x00000000001c7805 */ /* 0x000fe2000001ff00 */
[----:B------:R-:W-:Y:S01]  /*1380*/  STL [R1+0x8], RZ ;  /* 0x000008ff01007387 */ /* 0x000fe20000100800 */
[----:B------:R-:W-:Y:S01]  /*1390*/  UIADD3 UR16, UR7, -UR8, URZ ;  /* 0x8000000807107290 */ /* 0x000fe2000fffe03f */
[----:B------:R-:W-:-:S02]  /*13a0*/  CS2R R30, SRZ ;  /* 0x00000000001e7805 */ /* 0x000fc4000001ff00 */
[----:B------:R-:W-:Y:S01]  /*13b0*/  CS2R R32, SRZ ;  /* 0x0000000000207805 */ /* 0x000fe2000001ff00 */
[----:B------:R-:W-:Y:S01]  /*13c0*/  STL [R1+0xc], RZ ;  /* 0x00000cff01007387 */ /* 0x000fe20000100800 */
[----:B------:R-:W-:Y:S01]  /*13d0*/  UISETP.GE.AND UP0, UPT, UR16, 0x1, UPT ;  /* 0x000000011000788c */ /* 0x000fe2000bf06270 */
[----:B------:R-:W-:Y:S02]  /*13e0*/  CS2R R34, SRZ ;  /* 0x0000000000227805 */ /* 0x000fe4000001ff00 */
[----:B------:R-:W-:Y:S01]  /*13f0*/  CS2R R36, SRZ ;  /* 0x0000000000247805 */ /* 0x000fe2000001ff00 */
[----:B------:R-:W-:Y:S01]  /*1400*/  STL [R1+0x10], RZ ;  /* 0x000010ff01007387 */ /* 0x000fe20000100800 */
[----:B------:R-:W-:Y:S02]  /*1410*/  CS2R R38, SRZ ;  /* 0x0000000000267805 */ /* 0x000fe4000001ff00 */
[----:B------:R-:W-:Y:S02]  /*1420*/  CS2R R40, SRZ ;  /* 0x0000000000287805 */ /* 0x000fe4000001ff00 */
[----:B------:R-:W-:Y:S01]  /*1430*/  PLOP3.LUT P1, PT, PT, PT, UP0, 0x80, 0x0 ;  /* 0x000000000000781c */ /* 0x000fe20003f2f008 */
[----:B------:R-:W-:Y:S01]  /*1440*/  STL [R1+0x14], RZ ;  /* 0x000014ff01007387 */ /* 0x000fe20000100800 */
[----:B------:R-:W-:-:S02]  /*1450*/  CS2R R42, SRZ ;  /* 0x00000000002a7805 */ /* 0x000fc4000001ff00 */
[----:B------:R-:W-:Y:S02]  /*1460*/  CS2R R44, SRZ ;  /* 0x00000000002c7805 */ /* 0x000fe4000001ff00 */
[----:B------:R-:W-:Y:S01]  /*1470*/  CS2R R46, SRZ ;  /* 0x00000000002e7805 */ /* 0x000fe2000001ff00 */
[----:B------:R-:W-:Y:S01]  /*1480*/  STL [R1+0x18], RZ ;  /* 0x000018ff01007387 */ /* 0x000fe20000100800 */
[----:B------:R-:W-:Y:S02]  /*1490*/  CS2R R48, SRZ ;  /* 0x0000000000307805 */ /* 0x000fe4000001ff00 */
[----:B------:R-:W-:Y:S02]  /*14a0*/  CS2R R50, SRZ ;  /* 0x0000000000327805 */ /* 0x000fe4000001ff00 */
[----:B------:R-:W-:Y:S01]  /*14b0*/  CS2R R52, SRZ ;  /* 0x0000000000347805 */ /* 0x000fe2000001ff00 */
        /* <DEDUP_REMOVED lines=64> */
[----:B------:R-:W-:Y:S04]  /*18c0*/  STL [R1+0x5c], RZ ;  /* 0x00005cff01007387 */ /* 0x000fe80000100800 */
        /* <DEDUP_REMOVED lines=53> */
[----:B------:R-:W-:Y:S01]  /*1c20*/  STL [R1+0x134], RZ ;  /* 0x000134ff01007387 */ /* 0x000fe20000100800 */
[----:B-1----:R-:W1:Y:S03]  /*1c30*/  S2R R0, SR_TID.X ;  /* 0x0000000000007919 */ /* 0x002e660000002100 */
        /* <DEDUP_REMOVED lines=8> */
[----:B-1----:R-:W-:-:S03]  /*1cc0*/  LOP3.LUT R0, R0, 0x80, RZ, 0xc0, !PT ;  /* 0x0000008000007812 */ /* 0x002fc600078ec0ff */
[----:B------:R-:W-:Y:S01]  /*1cd0*/  STL [R1+0x158], RZ ;  /* 0x000158ff01007387 */ /* 0x000fe20000100800 */
[----:B------:R-:W-:-:S03]  /*1ce0*/  SHF.R.U32.HI R0, RZ, 0x7, R0 ;  /* 0x00000007ff007819 */ /* 0x000fc60000011600 */
        /* <DEDUP_REMOVED lines=33> */
[----:B------:R-:W1:Y:S04]  /*1f00*/  SHFL.IDX PT, R0, R0, RZ, 0x1f ;  /* 0x00001fff00007589 */ /* 0x000e6800000e0000 */
[----:B------:R2:W-:Y:S04]  /*1f10*/  STL [R1+0x1e0], RZ ;  /* 0x0001e0ff01007387 */ /* 0x0005e80000100800 */
[----:B------:R2:W-:Y:S04]  /*1f20*/  STL [R1+0x1e4], RZ ;  /* 0x0001e4ff01007387 */ /* 0x0005e80000100800 */
[----:B------:R2:W-:Y:S04]  /*1f30*/  STL [R1+0x1e8], RZ ;  /* 0x0001e8ff01007387 */ /* 0x0005e80000100800 */
[----:B------:R2:W-:Y:S04]  /*1f40*/  STL [R1+0x1ec], RZ ;  /* 0x0001ecff01007387 */ /* 0x0005e80000100800 */
[----:B------:R2:W-:Y:S04]  /*1f50*/  STL [R1+0x1f0], RZ ;  /* 0x0001f0ff01007387 */ /* 0x0005e80000100800 */
[----:B------:R2:W-:Y:S01]  /*1f60*/  STL [R1+0x1f4], RZ ;  /* 0x0001f4ff01007387 */ /* 0x0005e20000100800 */
[----:B-1----:R-:W-:-:S03]  /*1f70*/  R2UR UR9, R0 ;  /* 0x00000000000972ca */ /* 0x002fc600000e0000 */
[----:B------:R2:W-:Y:S04]  /*1f80*/  STL [R1+0x1f8], RZ ;  /* 0x0001f8ff01007387 */ /* 0x0005e80000100800 */
[----:B------:R2:W-:Y:S01]  /*1f90*/  STL [R1+0x1fc], RZ ;  /* 0x0001fcff01007387 */ /* 0x0005e20000100800 */
[----:B---34-:R-:W-:Y:S07]  /*1fa0*/  @!P1 BRA `(.L_x_17) ;  /* 0x0000005400789947 */ /* 0x018fee0003800000 */
[----:B------:R-:W1:Y:S01]  /*1fb0*/  S2UR UR11, SR_CgaCtaId ;  /* 0x00000000000b79c3 */ /* 0x000e620000008800 */
[----:B------:R-:W-:Y:S01]  /*1fc0*/  ULEA.HI UR8, UR9, UR9, URZ, 0x1 ;  /* 0x0000000909087291 */ /* 0x000fe2000f8f083f */
[----:B------:R-:W-:Y:S01]  /*1fd0*/  IMAD.U32 R2, RZ, RZ, UR4 ;  /* 0x00000004ff027e24 */ /* 0x000fe2000f8e00ff */
[----:B------:R-:W-:Y:S01]  /*1fe0*/  UMOV UR10, 0x400 ;  /* 0x00000400000a7882 */ /* 0x000fe20000000000 */
[----:B------:R-:W-:Y:S02]  /*1ff0*/  UPLOP3.LUT UP0, UPT, UPT, UPT, UPT, 0x40, 0x0 ;  /* 0x000000000000789c */ /* 0x000fe40003f0e870 */
[----:B------:R-:W-:Y:S01]  /*2000*/  ULOP3.LUT UR8, UR8, 0x7fffe, URZ, 0xc0, !UPT ;  /* 0x0007fffe08087892 */ /* 0x000fe2000f8ec03f */
[----:B------:R-:W-:Y:S01]  /*2010*/  UMOV UR17, UR5 ;  /* 0x0000000500117c82 */ /* 0x000fe20008000000 */
[----:B------:R-:W-:Y:S02]  /*2020*/  UMOV UR20, UR5 ;  /* 0x0000000500147c82 */ /* 0x000fe40008000000 */
[----:B------:R-:W-:-:S02]  /*2030*/  UIADD3 UR8, UR9, -UR8, URZ ;  /* 0x8000000809087290 */ /* 0x000fc4000fffe03f */
[----:B-1----:R-:W-:-:S04]  /*2040*/  ULEA UR10, UR11, UR10, 0x18 ;  /* 0x0000000a0b0a7291 */ /* 0x002fc8000f8ec03f */
[----:B------:R-:W-:-:S04]  /*2050*/  ULEA UR8, UR8, UR10, 0xd ;  /* 0x0000000a08087291 */ /* 0x000fc8000f8e683f */
[----:B------:R-:W-:-:S04]  /*2060*/  UIADD3 UR8, UR8, 0x100, URZ ;  /* 0x0000010008087890 */ /* 0x000fc8000fffe03f */
[----:B------:R-:W-:-:S04]  /*2070*/  USHF.R.U32.HI UR8, URZ, 0x4, UR8 ;  /* 0x000000043f087899 */ /* 0x000fc80008011608 */
[----:B------:R-:W-:-:S12]  /*2080*/  ULOP3.LUT UR15, UR8, 0x3fff, URZ, 0xc0, !UPT ;  /* 0x00003fff080f7892 */ /* 0x000fd8000f8ec03f */
.L_x_24:
[----:B------:R-:W-:-:S06]  /*2090*/  UISETP.NE.AND UP1, UPT, UR24, 0x3, UPT ;  /* 0x000000031800788c */ /* 0x000fcc000bf25270 */
[----:B------:R-:W-:-:S13]  /*20a0*/  PLOP3.LUT P2, PT, PT, PT, UP1, 0x80, 0x0 ;  /* 0x000000000000781c */ /* 0x000fda0003f4f018 */
[----:B0-----:R-:W-:Y:S05]  /*20b0*/  @!P2 BRA `(.L_x_18) ;  /* 0x000000000004a947 */ /* 0x001fea0003800000 */
[----:B------:R-:W-:Y:S01]  /*20c0*/  BPT.TRAP 0x1 ;  /* 0x000000040000795c */ /* 0x000fe20000300000 */
.L_x_18:
[----:B------:R-:W1:Y:S01]  /*20d0*/  S2UR UR8, SR_CgaCtaId ;  /* 0x00000000000879c3 */ /* 0x000e620000008800 */
[----:B------:R-:W-:Y:S01]  /*20e0*/  UMOV UR21, 0x400 ;  /* 0x0000040000157882 */ /* 0x000fe20000000000 */
[----:B------:R-:W-:Y:S01]  /*20f0*/  SHF.L.U32 R0, R2, 0x1f, RZ ;  /* 0x0000001f02007819 */ /* 0x000fe200000006ff */
[----:B-1----:R-:W-:-:S04]  /*2100*/  ULEA UR21, UR8, UR21, 0x18 ;  /* 0x0000001508157291 */ /* 0x002fc8000f8ec03f */
[----:B------:R-:W-:-:S09]  /*2110*/  ULEA UR8, UR17, UR21, 0x3 ;  /* 0x0000001511087291 */ /* 0x000fd2000f8e183f */
[----:B------:R1:W3:Y:S01]  /*2120*/  SYNCS.PHASECHK.TRANS64.TRYWAIT P1, [UR8], R0 ;  /* 0x00000000ff0075a7 */ /* 0x0002e20008020148 */
[----:B------:R-:W-:Y:S05]  /*2130*/  @!P2 BRA `(.L_x_19) ;  /* 0x000000000004a947 */ /* 0x000fea0003800000 */
[----:B------:R-:W-:Y:S01]  /*2140*/  BPT.TRAP 0x1 ;  /* 0x000000040000795c */ /* 0x000fe20000300000 */
.L_x_19:
[----:B---3--:R-:W-:Y:S05]  /*2150*/  @P1 BRA `(.L_x_20) ;  /* 0x0000000000081947 */ /* 0x008fea0003800000 */
[----:B------:R-:W3:Y:S02]  /*2160*/  SYNCS.PHASECHK.TRANS64.TRYWAIT P1, [UR8], R0 ;  /* 0x00000000ff0075a7 */ /* 0x000ee40008020148 */
[----:B---3--:R-:W-:Y:S05]  /*2170*/  @!P1 BRA `(.L_x_21) ;  /* 0x0000019c008c9947 */ /* 0x008fea0003800000 */
.L_x_20:
[----:B------:R-:W-:Y:S04]  /*2180*/  STL.64 [R1+0xa58], R150 ;  /* 0x000a589601007387 */ /* 0x000fe80000100a00 */
        /* <DEDUP_REMOVED lines=62> */
[----:B------:R4:W-:Y:S04]  /*2570*/  STL.64 [R1+0x860], R24 ;  /* 0x0008601801007387 */ /* 0x0009e80000100a00 */
[----:B----4-:R-:W4:Y:S04]  /*2580*/  LDL.LU.64 R24, [R1] ;  /* 0x0000000001187983 */ /* 0x010f280000300a00 */
[----:B------:R-:W4:Y:S04]  /*2590*/  LDL.LU.64 R26, [R1+0x8] ;  /* 0x00000800011a7983 */ /* 0x000f280000300a00 */
        /* <DEDUP_REMOVED lines=61> */
[----:B------:R-:W4:Y:S01]  /*2970*/  LDL.LU.64 R150, [R1+0x1f8] ;  /* 0x0001f80001967983 */ /* 0x000f220000300a00 */
[----:B---3--:R-:W3:Y:S01]  /*2980*/  S2R R3, SR_TID.X ;  /* 0x0000000000037919 */ /* 0x008ee20000002100 */
[----:B------:R-:W-:Y:S01]  /*2990*/  USHF.L.U32 UR8, UR17, 0xc, URZ ;  /* 0x0000000c11087899 */ /* 0x000fe2000800063f */
[C---:B---3--:R-:W-:Y:S01]  /*29a0*/  IMAD.SHL.U32 R152, R3.reuse, 0x40, RZ ;  /* 0x0000004003987824 */ /* 0x048fe200078e00ff */
[----:B-1----:R-:W-:-:S04]  /*29b0*/  SHF.L.U32 R0, R3, 0xa, RZ ;  /* 0x0000000a03007819 */ /* 0x002fc800000006ff */
[----:B------:R-:W-:-:S04]  /*29c0*/  LOP3.LUT R152, R152, 0x3800, RZ, 0xc0, !PT ;  /* 0x0000380098987812 */ /* 0x000fc800078ec0ff */
[----:B------:R-:W-:Y:S01]  /*29d0*/  LOP3.LUT R152, R152, 0x400, R0, 0xf8, !PT ;  /* 0x0000040098987812 */ /* 0x000fe200078ef800 */
[----:B------:R-:W-:-:S05]  /*29e0*/  IMAD.SHL.U32 R0, R3, 0x20, RZ ;  /* 0x0000002003007824 */ /* 0x000fca00078e00ff */
[----:B------:R-:W-:-:S04]  /*29f0*/  LOP3.LUT R152, R152, 0x380, R0, 0xf8, !PT ;  /* 0x0000038098987812 */ /* 0x000fc800078ef800 */
[----:B------:R-:W-:-:S05]  /*2a00*/  LEA.HI R152, R152, UR8, RZ, 0x1d ;  /* 0x0000000898987c11 */ /* 0x000fca000f8fe8ff */
[----:B------:R-:W4:Y:S01]  /*2a10*/  LDS.128 R156, [R152+UR21+0x30100] ;  /* 0x03010015989c7984 */ /* 0x000f220008000c00 */
[----:B------:R-:W-:Y:S02]  /*2a20*/  UIADD3 UR9, UR21, 0x10100, URZ ;  /* 0x0001010015097890 */ /* 0x000fe4000fffe03f */
[----:B------:R-:W-:Y:S01]  /*2a30*/  ULOP3.LUT UR25, UR15, 0x10000, URZ, 0xfc, !UPT ;  /* 0x000100000f197892 */ /* 0x000fe2000f8efc3f */
[----:B------:R-:W1:Y:S01]  /*2a40*/  LDS.128 R152, [R152+UR21+0x30900] ;  /* 0x0309001598987984 */ /* 0x000e620008000c00 */
[----:B------:R-:W-:-:S04]  /*2a50*/  USHF.R.U32.HI UR9, URZ, 0x4, UR9 ;  /* 0x000000043f097899 */ /* 0x000fc80008011609 */
[----:B------:R-:W-:-:S04]  /*2a60*/  ULOP3.LUT UR9, UR9, 0x3fff, URZ, 0xc0, !UPT ;  /* 0x00003fff09097892 */ /* 0x000fc8000f8ec03f */
[----:B------:R-:W-:Y:S02]  /*2a70*/  ULOP3.LUT UR9, UR9, 0x10000, URZ, 0xfc, !UPT ;  /* 0x0001000009097892 */ /* 0x000fe4000f8efc3f */
[----:B------:R-:W-:Y:S02]  /*2a80*/  ULEA UR25, UR17, UR25, 0xb ;  /* 0x0000001911197291 */ /* 0x000fe4000f8e583f */
[----:B------:R-:W-:Y:S01]  /*2a90*/  UIADD3 UR26, UR8, UR9, URZ ;  /* 0x00000009081a7290 */ /* 0x000fe2000fffe03f */
[----:B------:R-:W-:Y:S02]  /*2aa0*/  UMOV UR11, 0x40000040 ;  /* 0x40000040000b7882 */ /* 0x000fe40000000000 */
[----:B------:R-:W-:Y:S02]  /*2ab0*/  UMOV UR9, 0x40000040 ;  /* 0x4000004000097882 */ /* 0x000fe40000000000 */
[----:B------:R-:W-:Y:S02]  /*2ac0*/  UMOV UR8, UR25 ;  /* 0x0000001900087c82 */ /* 0x000fe40008000000 */
[----:B------:R-:W-:Y:S01]  /*2ad0*/  UMOV UR10, UR26 ;  /* 0x0000001a000a7c82 */ /* 0x000fe20008000000 */
[----:B------:R3:W-:Y:S01]  /*2ae0*/  STL [R1+0x458], R2 ;  /* 0x0004580201007387 */ /* 0x0007e20000100800 */
[----:B----4-:R-:W-:-:S06]  /*2af0*/  WARPGROUP.ARRIVE ;  /* 0x00000000000079c5 */ /* 0x010fcc0000000000 */
[----:B------:R-:W-:Y:S03]  /*2b00*/  HGMMA.SP.64x256x32.F32.BF16 R24, gdesc[UR8], R24, UP0, R156, 0x0, gsb0 ;  /* 0x0be09c00081879f0 */ /* 0x000fe6000b801a18 */
[----:B------:R-:W-:Y:S02]  /*2b10*/  WARPGROUP.DEPBAR.LE gsb0, 0x0 ;  /* 0x00008000000079c5 */ /* 0x000fe40000010000 */
[----:B------:R-:W-:Y:S04]  /*2b20*/  STL.64 [R1], R24 ;  /* 0x0000001801007387 */ /* 0x000fe80000100a00 */
        /* <DEDUP_REMOVED lines=9> */
[----:B------:R-:W-:Y:S01]  /*2bc0*/  STL.64 [R1+0x50], R44 ;  /* 0x0000502c01007387 */ /* 0x000fe20000100a00 */
[----:B---3--:R-:W-:-:S03]  /*2bd0*/  IMAD.MOV.U32 R2, RZ, RZ, R150 ;  /* 0x000000ffff027224 */ /* 0x008fc600078e0096 */
[----:B------:R-:W-:Y:S01]  /*2be0*/  STL.64 [R1+0x58], R46 ;  /* 0x0000582e01007387 */ /* 0x000fe20000100a00 */
[----:B------:R-:W-:-:S03]  /*2bf0*/  MOV R0, R151 ;  /* 0x0000009700007202 */ /* 0x000fc60000000f00 */
[----:B------:R-:W-:Y:S01]  /*2c00*/  STL.64 [R1+0x60], R48 ;  /* 0x0000603001007387 */ /* 0x000fe20000100a00 */
[----:B------:R-:W-:-:S03]  /*2c10*/  IMAD.MOV.U32 R4, RZ, RZ, R148 ;  /* 0x000000ffff047224 */ /* 0x000fc600078e0094 */
[----:B------:R-:W-:Y:S01]  /*2c20*/  STL.64 [R1+0x68], R50 ;  /* 0x0000683201007387 */ /* 0x000fe20000100a00 */
[----:B------:R-:W-:Y:S01]  /*2c30*/  IMAD.MOV.U32 R3, RZ, RZ, R149 ;  /* 0x000000ffff037224 */ /* 0x000fe200078e0095 */
[----:B------:R-:W-:Y:S02]  /*2c40*/  MOV R5, R147 ;  /* 0x0000009300057202 */ /* 0x000fe40000000f00 */
[----:B------:R3:W-:Y:S01]  /*2c50*/  STL [R1+0x70], R52 ;  /* 0x0000703401007387 */ /* 0x0007e20000100800 */
[----:B0-----:R-:W-:-:S03]  /*2c60*/  IMAD.MOV.U32 R6, RZ, RZ, R146 ;  /* 0x000000ffff067224 */ /* 0x001fc600078e0092 */
[----:B------:R-:W4:Y:S01]  /*2c70*/  LDL.LU.64 R150, [R1+0xa58] ;  /* 0x000a580001967983 */ /* 0x000f220000300a00 */
[----:B------:R-:W-:Y:S01]  /*2c80*/  IMAD.MOV.U32 R8, RZ, RZ, R144 ;  /* 0x000000ffff087224 */ /* 0x000fe200078e0090 */
[----:B------:R-:W-:Y:S01]  /*2c90*/  MOV R9, R143 ;  /* 0x0000008f00097202 */ /* 0x000fe20000000f00 */
[----:B------:R-:W-:Y:S01]  /*2ca0*/  IMAD.MOV.U32 R7, RZ, RZ, R145 ;  /* 0x000000ffff077224 */ /* 0x000fe200078e0091 */
[----:B------:R-:W4:Y:S01]  /*2cb0*/  LDL.LU.64 R148, [R1+0xa50] ;  /* 0x000a500001947983 */ /* 0x000f220000300a00 */
[----:B------:R-:W-:-:S03]  /*2cc0*/  IMAD.MOV.U32 R10, RZ, RZ, R142 ;  /* 0x000000ffff0a7224 */ /* 0x000fc600078e008e */
        /* <DEDUP_REMOVED lines=133> */
[----:B------:R-:W-:-:S03]  /*3520*/  IMAD.MOV.U32 R235, RZ, RZ, R53 ;  /* 0x000000ffffeb7224 */ /* 0x000fc600078e0035 */
[----:B------:R-:W4:Y:S04]  /*3530*/  LDL.LU.64 R56, [R1+0x8e0] ;  /* 0x0008e00001387983 */ /* 0x000f280000300a00 */
[----:B------:R-:W4:Y:S04]  /*3540*/  LDL.LU.64 R54, [R1+0x8d8] ;  /* 0x0008d80001367983 */ /* 0x000f280000300a00 */
[----:B---3--:R-:W4:Y:S04]  /*3550*/  LDL.LU.64 R52, [R1+0x8d0] ;  /* 0x0008d00001347983 */ /* 0x008f280000300a00 */
        /* <DEDUP_REMOVED lines=14> */
[----:B------:R-:W-:Y:S01]  /*3640*/  UIADD3 UR8, UR25, 0x400, URZ ;  /* 0x0000040019087890 */ /* 0x000fe2000fffe03f */
[----:B------:R-:W-:-:S02]  /*3650*/  UMOV UR9, 0x40000040 ;  /* 0x4000004000097882 */ /* 0x000fc40000000000 */
[----:B-1----:R-:W-:Y:S04]  /*3660*/  STL.64 [R1+0x858], R154 ;  /* 0x0008589a01007387 */ /* 0x002fe80000100a00 */
[----:B------:R-:W-:Y:S01]  /*3670*/  STL.64 [R1+0x850], R152 ;  /* 0x0008509801007387 */ /* 0x000fe20000100a00 */
[----:B----4-:R-:W-:-:S06]  /*3680*/  WARPGROUP.ARRIVE ;  /* 0x00000000000079c5 */ /* 0x010fcc0000000000 */
[----:B------:R-:W-:Y:S03]  /*3690*/  HGMMA.SP.64x256x32.F32.BF16 R24, gdesc[UR8], R24, UP0, R152, 0x0, gsb0 ;  /* 0x0be09800081879f0 */ /* 0x000fe6000b801a18 */
[----:B------:R-:W-:Y:S02]  /*36a0*/  WARPGROUP.DEPBAR.LE gsb0, 0x0 ;  /* 0x00008000000079c5 */ /* 0x000fe40000010000 */
        /* <DEDUP_REMOVED lines=62> */
[----:B0-----:R-:W3:Y:S04]  /*3a90*/  LDL.LU R28, [R1] ;  /* 0x00000000011c7983 */ /* 0x001ee80000300800 */
[----:B------:R-:W3:Y:S04]  /*3aa0*/  LDL.LU R29, [R1+0x4] ;  /* 0x00000400011d7983 */ /* 0x000ee80000300800 */
        /* <DEDUP_REMOVED lines=26> */
[----:B------:R-:W3:Y:S01]  /*3c50*/  LDL.LU R56, [R1+0x70] ;  /* 0x0000700001387983 */ /* 0x000ee20000300800 */
[----:B------:R-:W-:Y:S01]  /*3c60*/  IMAD.MOV.U32 R57, RZ, RZ, R235 ;  /* 0x000000ffff397224 */ /* 0x000fe200078e00eb */
[----:B------:R-:W-:Y:S01]  /*3c70*/  MOV R60, R232 ;  /* 0x000000e8003c7202 */ /* 0x000fe20000000f00 */
        /* <DEDUP_REMOVED lines=46> */
[----:B------:R-:W-:-:S02]  /*3f60*/  IMAD.MOV.U32 R89, RZ, RZ, R203 ;  /* 0x000000ffff597224 */ /* 0x000fc400078e00cb */
[----:B------:R-:W-:Y:S02]  /*3f70*/  IMAD.MOV.U32 R90, RZ, RZ, R202 ;  /* 0x000000ffff5a7224 */ /* 0x000fe400078e00ca */
[----:B------:R-:W-:Y:S02]  /*3f80*/  IMAD.MOV.U32 R91, RZ, RZ, R201 ;  /* 0x000000ffff5b7224 */ /* 0x000fe400078e00c9 */
[----:B------:R-:W-:Y:S02]  /*3f90*/  IMAD.MOV.U32 R93, RZ, RZ, R199 ;  /* 0x000000ffff5d7224 */ /* 0x000fe400078e00c7 */
[----:B------:R-:W-:Y:S02]  /*3fa0*/  IMAD.MOV.U32 R94, RZ, RZ, R198 ;  /* 0x000000ffff5e7224 */ /* 0x000fe400078e00c6 */
[----:B------:R-:W-:Y:S02]  /*3fb0*/  IMAD.MOV.U32 R95, RZ, RZ, R197 ;  /* 0x000000ffff5f7224 */ /* 0x000fe400078e00c5 */
        /* <DEDUP_REMOVED lines=44> */
[----:B------:R-:W-:Y:S01]  /*4280*/  IMAD.MOV.U32 R155, RZ, RZ, R0 ;  /* 0x000000ffff9b7224 */ /* 0x000fe200078e0000 */
[----:B------:R-:W-:Y:S02]  /*4290*/  UIADD3 UR8, UR25, 0x2, URZ ;  /* 0x0000000219087890 */ /* 0x000fe4000fffe03f */
[----:B------:R-:W-:Y:S01]  /*42a0*/  UIADD3 UR10, UR26, 0x4, URZ ;  /* 0x000000041a0a7890 */ /* 0x000fe2000fffe03f */
[----:B------:R-:W-:Y:S01]  /*42b0*/  UMOV UR9, 0x40000040 ;  /* 0x4000004000097882 */ /* 0x000fe20000000000 */
[----:B------:R-:W-:Y:S01]  /*42c0*/  UMOV UR11, 0x40000040 ;  /* 0x40000040000b7882 */ /* 0x000fe20000000000 */
[----:B---3--:R-:W-:-:S06]  /*42d0*/  WARPGROUP.ARRIVE ;  /* 0x00000000000079c5 */ /* 0x008fcc0000000000 */
[----:B------:R-:W-:Y:S03]  /*42e0*/  HGMMA.SP.64x256x32.F32.BF16 R28, gdesc[UR8], R28, R157, 0x0, gsb0 ;  /* 0x0be09d00081c79f0 */ /* 0x000fe60008001a1c */
        /* <DEDUP_REMOVED lines=65> */
[----:B0-----:R-:W3:Y:S04]  /*4700*/  LDL.LU.64 R154, [R1+0x858] ;  /* 0x00085800019a7983 */ /* 0x001ee80000300a00 */
        /* <DEDUP_REMOVED lines=64> */
[----:B------:R-:W-:Y:S01]  /*4b10*/  UMOV UR9, 0x40000040 ;  /* 0x4000004000097882 */ /* 0x000fe20000000000 */
[----:B----4-:R-:W-:-:S07]  /*4b20*/  WARPGROUP.ARRIVE ;  /* 0x00000000000079c5 */ /* 0x010fce0000000000 */
[----:B------:R-:W-:Y:S03]  /*4b30*/  HGMMA.SP.64x256x32.F32.BF16 R24, gdesc[UR8], R24, R153, 0x0, gsb0 ;  /* 0x0be09900081879f0 */ /* 0x000fe60008001a18 */
        /* <DEDUP_REMOVED lines=65> */
[----:B0-----:R-:W4:Y:S04]  /*4f50*/  LDL.LU.64 R24, [R1] ;  /* 0x0000000001187983 */ /* 0x001f280000300a00 */
        /* <DEDUP_REMOVED lines=63> */
[----:B------:R-:W-:-:S02]  /*5350*/  UIADD3 UR8, UR25, 0x4, URZ ;  /* 0x0000000419087890 */ /* 0x000fc4000fffe03f */
[----:B------:R-:W-:Y:S01]  /*5360*/  UIADD3 UR10, UR26, 0x800, URZ ;  /* 0x000008001a0a7890 */ /* 0x000fe2000fffe03f */
[----:B------:R-:W-:Y:S01]  /*5370*/  UMOV UR9, 0x40000040 ;  /* 0x4000004000097882 */ /* 0x000fe20000000000 */
[----:B------:R-:W-:Y:S01]  /*5380*/  UMOV UR11, 0x40000040 ;  /* 0x40000040000b7882 */ /* 0x000fe20000000000 */
[----:B----4-:R-:W-:-:S06]  /*5390*/  WARPGROUP.ARRIVE ;  /* 0x00000000000079c5 */ /* 0x010fcc0000000000 */
        /* <DEDUP_REMOVED lines=11> */
[----:B------:R-:W-:-:S03]  /*5450*/  IMAD.MOV.U32 R3, RZ, RZ, R150 ;  /* 0x000000ffff037224 */ /* 0x000fc600078e0096 */
[----:B------:R-:W-:Y:S01]  /*5460*/  STL.64 [R1+0x48], R42 ;  /* 0x0000482a01007387 */ /* 0x000fe20000100a00 */
[----:B------:R-:W-:-:S03]  /*5470*/  IMAD.MOV.U32 R0, RZ, RZ, R151 ;  /* 0x000000ffff007224 */ /* 0x000fc600078e0097 */
[----:B------:R-:W-:Y:S01]  /*5480*/  STL.64 [R1+0x50], R44 ;  /* 0x0000502c01007387 */ /* 0x000fe20000100a00 */
[----:B------:R-:W-:Y:S01]  /*5490*/  IMAD.MOV.U32 R5, RZ, RZ, R148 ;  /* 0x000000ffff057224 */ /* 0x000fe200078e0094 */
[----:B------:R-:W-:Y:S02]  /*54a0*/  MOV R4, R149 ;  /* 0x0000009500047202 */ /* 0x000fe40000000f00 */
[----:B------:R-:W-:Y:S01]  /*54b0*/  STL.64 [R1+0x58], R46 ;  /* 0x0000582e01007387 */ /* 0x000fe20000100a00 */
[----:B------:R-:W-:-:S03]  /*54c0*/  IMAD.MOV.U32 R7, RZ, RZ, R146 ;  /* 0x000000ffff077224 */ /* 0x000fc600078e0092 */
[----:B------:R0:W-:Y:S01]  /*54d0*/  STL [R1+0x60], R48 ;  /* 0x0000603001007387 */ /* 0x0001e20000100800 */
[----:B------:R-:W-:Y:S01]  /*54e0*/  IMAD.MOV.U32 R6, RZ, RZ, R147 ;  /* 0x000000ffff067224 */ /* 0x000fe200078e0093 */
[----:B------:R-:W-:Y:S02]  /*54f0*/  MOV R8, R145 ;  /* 0x0000009100087202 */ /* 0x000fe40000000f00 */
        /* <DEDUP_REMOVED lines=144> */
[----:B------:R-:W4:Y:S04]  /*5e00*/  LDL.LU.64 R54, [R1+0x4d8] ;  /* 0x0004d80001367983 */ /* 0x000f280000300a00 */
[----:B------:R-:W4:Y:S04]  /*5e10*/  LDL.LU.64 R52, [R1+0x4d0] ;  /* 0x0004d00001347983 */ /* 0x000f280000300a00 */
[----:B------:R-:W4:Y:S04]  /*5e20*/  LDL.LU.64 R50, [R1+0x4c8] ;  /* 0x0004c80001327983 */ /* 0x000f280000300a00 */
[----:B0-----:R-:W4:Y:S04]  /*5e30*/  LDL.LU.64 R48, [R1+0x4c0] ;  /* 0x0004c00001307983 */ /* 0x001f280000300a00 */
        /* <DEDUP_REMOVED lines=14> */
[----:B---3--:R-:W-:Y:S01]  /*5f20*/  STL.64 [R1+0x450], R154 ;  /* 0x0004509a01007387 */ /* 0x008fe20000100a00 */
[----:B----4-:R-:W-:-:S06]  /*5f30*/  WARPGROUP.ARRIVE ;  /* 0x00000000000079c5 */ /* 0x010fcc0000000000 */
        /* <DEDUP_REMOVED lines=142> */
[----:B------:R-:W-:Y:S01]  /*6820*/  UIADD3 UR8, UR25, 0x6, URZ ;  /* 0x0000000619087890 */ /* 0x000fe2000fffe03f */
[----:B------:R-:W-:Y:S01]  /*6830*/  IMAD.MOV.U32 R87, RZ, RZ, R202 ;  /* 0x000000ffff577224 */ /* 0x000fe200078e00ca */
[----:B------:R-:W-:Y:S01]  /*6840*/  UIADD3 UR10, UR26, 0x804, URZ ;  /* 0x000008041a0a7890 */ /* 0x000fe2000fffe03f */
[----:B------:R-:W-:Y:S01]  /*6850*/  IMAD.MOV.U32 R88, RZ, RZ, R201 ;  /* 0x000000ffff587224 */ /* 0x000fe200078e00c9 */
[----:B------:R-:W-:Y:S01]  /*6860*/  UMOV UR9, 0x40000040 ;  /* 0x4000004000097882 */ /* 0x000fe20000000000 */
[----:B------:R-:W-:Y:S01]  /*6870*/  IMAD.MOV.U32 R89, RZ, RZ, R200 ;  /* 0x000000ffff597224 */ /* 0x000fe200078e00c8 */
[----:B------:R-:W-:Y:S01]  /*6880*/  UMOV UR11, 0x40000040 ;  /* 0x40000040000b7882 */ /* 0x000fe20000000000 */
[----:B------:R-:W-:Y:S01]  /*6890*/  IMAD.MOV.U32 R91, RZ, RZ, R198 ;  /* 0x000000ffff5b7224 */ /* 0x000fe200078e00c6 */
[----:B------:R0:W5:Y:S01]  /*68a0*/  LDL.LU R2, [R1+0x458] ;  /* 0x0004580001027983 */ /* 0x0001620000300800 */
        /* <DEDUP_REMOVED lines=45> */
[----:B------:R-:W-:-:S06]  /*6b80*/  IMAD.MOV.U32 R155, RZ, RZ, R0 ;  /* 0x000000ffff9b7224 */ /* 0x000fcc00078e0000 */
        /* <DEDUP_REMOVED lines=67> */
[----:B-1----:R-:W3:Y:S04]  /*6fc0*/  LDL.LU.64 R154, [R1+0x450] ;  /* 0x00045000019a7983 */ /* 0x002ee80000300a00 */
[----:B------:R-:W3:Y:S04]  /*6fd0*/  LDL.LU.64 R150, [R1+0x448] ;  /* 0x0004480001967983 */ /* 0x000ee80000300a00 */
        /* <DEDUP_REMOVED lines=60> */
[----:B------:R-:W3:Y:S01]  /*73a0*/  LDL.LU.64 R28, [R1+0x260] ;  /* 0x00026000011c7983 */ /* 0x000ee20000300a00 */
[----:B------:R-:W-:Y:S01]  /*73b0*/  UIADD3 UR8, UR25, 0x406, URZ ;  /* 0x0000040619087890 */ /* 0x000fe2000fffe03f */
[----:B------:R-:W-:Y:S01]  /*73c0*/  UMOV UR9, 0x40000040 ;  /* 0x4000004000097882 */ /* 0x000fe20000000000 */
[----:B---3--:R-:W-:-:S07]  /*73d0*/  WARPGROUP.ARRIVE ;  /* 0x00000000000079c5 */ /* 0x008fce0000000000 */
[----:B------:R-:W-:Y:S03]  /*73e0*/  HGMMA.SP.64x256x32.F32.BF16 R24, gdesc[UR8], R24, R155, 0x0, gsb0 ;  /* 0x0be09b00081879f0 */ /* 0x000fe60008001a18 */
[----:B------:R-:W-:Y:S02]  /*73f0*/  WARPGROUP.DEPBAR.LE gsb0, 0x0 ;  /* 0x00008000000079c5 */ /* 0x000fe40000010000 */
[----:B0-----:R-:W-:Y:S05]  /*7400*/  @!P2 BRA `(.L_x_22) ;  /* 0x000000000004a947 */ /* 0x001fea0003800000 */
[----:B------:R-:W-:Y:S01]  /*7410*/  BPT.TRAP 0x1 ;  /* 0x000000040000795c */ /* 0x000fe20000300000 */
.L_x_22:
[----:B------:R-:W3:Y:S01]  /*7420*/  LDL R3, [R1+0x200] ;  /* 0x0002000001037983 */ /* 0x000ee20000100800 */
[----:B------:R-:W-:Y:S01]  /*7430*/  IMAD.U32 R0, RZ, RZ, UR20 ;  /* 0x00000014ff007e24 */ /* 0x000fe2000f8e00ff */
[----:B------:R-:W-:-:S04]  /*7440*/  UISETP.GT.U32.AND UP0, UPT, UR6, 0x1, UPT ;  /* 0x000000010600788c */ /* 0x000fc8000bf04070 */
[----:B------:R-:W-:Y:S02]  /*7450*/  @P0 LEA R0, R0, UR21, 0x3 ;  /* 0x0000001500000c11 */ /* 0x000fe4000f8e18ff */
[----:B------:R-:W-:-:S03]  /*7460*/  PLOP3.LUT P1, PT, PT, PT, UP0, 0x80, 0x0 ;  /* 0x000000000000781c */ /* 0x000fc60003f2f008 */
[----:B------:R-:W-:-:S05]  /*7470*/  @P0 VIADD R0, R0, 0x10 ;  /* 0x0000001000000836 */ /* 0x000fca0000000000 */
[----:B---3--:R-:W-:-:S04]  /*7480*/  @P0 PRMT R0, R3, 0x654, R0 ;  /* 0x0000065403000816 */ /* 0x008fc80000000000 */
[----:B------:R0:W-:Y:S01]  /*7490*/  @P0 SYNCS.ARRIVE.TRANS64.RED.A1T0 RZ, [R0+URZ], RZ ;  /* 0x000000ff00ff09a7 */ /* 0x0001e2000810043f */
[----:B------:R-:W-:Y:S05]  /*74a0*/  @P1 BRA `(.L_x_23) ;  /* 0x0000000000041947 */ /* 0x000fea0003800000 */
[----:B------:R-:W-:Y:S01]  /*74b0*/  BPT.TRAP 0x1 ;  /* 0x000000040000795c */ /* 0x000fe20000300000 */
.L_x_23:
[----:B------:R-:W-:Y:S02]  /*74c0*/  UISETP.GT.AND UP3, UPT, UR16, 0x1, UPT ;  /* 0x000000011000788c */ /* 0x000fe4000bf64270 */
[----:B------:R-:W-:Y:S02]  /*74d0*/  UIADD3 UR17, UR17, 0x1, URZ ;  /* 0x0000000111117890 */ /* 0x000fe4000fffe03f */
[----:B------:R-:W-:Y:S02]  /*74e0*/  UIADD3 UR20, UR20, 0x1, URZ ;  /* 0x0000000114147890 */ /* 0x000fe4000fffe03f */
[----:B------:R-:W-:Y:S01]  /*74f0*/  PLOP3.LUT P1, PT, PT, PT, UP3, 0x80, 0x0 ;  /* 0x000000000000781c */ /* 0x000fe20003f2f038 */
[----:B------:R-:W-:Y:S02]  /*7500*/  UISETP.NE.AND UP0, UPT, UR17, 0x2, UPT ;  /* 0x000000021100788c */ /* 0x000fe4000bf05270 */
[----:B------:R-:W-:Y:S02]  /*7510*/  UISETP.NE.AND UP1, UPT, UR20, 0x2, UPT ;  /* 0x000000021400788c */ /* 0x000fe4000bf25270 */
[----:B------:R-:W-:-:S02]  /*7520*/  USEL UR8, URZ, 0x1, UP0 ;  /* 0x000000013f087887 */ /* 0x000fc40008000000 */
[----:B------:R-:W-:Y:S02]  /*7530*/  USEL UR17, UR17, URZ, UP0 ;  /* 0x0000003f11117287 */ /* 0x000fe40008000000 */
[----:B------:R-:W-:Y:S02]  /*7540*/  UIADD3 UR16, UR16, -0x1, URZ ;  /* 0xffffffff10107890 */ /* 0x000fe4000fffe03f */
[----:B------:R-:W-:Y:S01]  /*7550*/  USEL UR20, UR20, URZ, UP1 ;  /* 0x0000003f14147287 */ /* 0x000fe20008800000 */
[----:B-----5:R-:W-:Y:S01]  /*7560*/  LOP3.LUT R2, R2, UR8, RZ, 0x3c, !PT ;  /* 0x0000000802027c12 */ /* 0x020fe2000f8e3cff */
[----:B------:R-:W-:Y:S01]  /*7570*/  UPLOP3.LUT UP0, UPT, UPT, UPT, UPT, 0x80, 0x0 ;  /* 0x000000000000789c */ /* 0x000fe20003f0f070 */
[----:B------:R-:W-:Y:S10]  /*7580*/  @P1 BRA `(.L_x_24) ;  /* 0xffffffa800c01947 */ /* 0x000ff4000383ffff */
.L_x_17:
[----:B------:R-:W1:Y:S01]  /*7590*/  S2R R5, SR_TID.X ;  /* 0x0000000000057919 */ /* 0x000e620000002100 */
[----:B------:R-:W-:Y:S02]  /*75a0*/  USHF.L.U32 UR14, UR14, 0x8, URZ ;  /* 0x000000080e0e7899 */ /* 0x000fe4000800063f */
[----:B------:R-:W-:Y:S01]  /*75b0*/  USHF.R.S32.HI UR9, URZ, 0x1f, UR12 ;  /* 0x0000001f3f097899 */ /* 0x000fe2000801140c */
[----:B------:R-:W3:Y:S01]  /*75c0*/  S2R R4, SR_TID.X ;  /* 0x0000000000047919 */ /* 0x000ee20000002100 */
[----:B------:R-:W-:Y:S01]  /*75d0*/  ULDC.64 UR10, c[0x0][0x6d0] ;  /* 0x0001b400000a7ab9 */ /* 0x000fe20000000a00 */
[----:B------:R-:W-:Y:S01]  /*75e0*/  UIADD3 UR5, UR7, UR5, URZ ;  /* 0x0000000507057290 */ /* 0x000fe2000fffe03f */
[----:B------:R-:W-:Y:S01]  /*75f0*/  IMAD.U32 R12, RZ, RZ, UR10 ;  /* 0x0000000aff0c7e24 */ /* 0x000fe2000f8e00ff */
[----:B------:R-:W-:Y:S01]  /*7600*/  UIMAD UR8, UR9, UR10, URZ ;  /* 0x0000000a090872a4 */ /* 0x000fe2000f8e023f */
[----:B------:R-:W-:Y:S02]  /*7610*/  ULDC UR15, c[0x0][0x288] ;  /* 0x0000a200000f7ab9 */ /* 0x000fe40000000800 */
[----:B------:R-:W-:Y:S01]  /*7620*/  ULDC UR10, c[0x0][0x284] ;  /* 0x0000a100000a7ab9 */ /* 0x000fe20000000800 */
[----:B------:R-:W-:Y:S01]  /*7630*/  UIMAD UR8, UR12, UR11, UR8 ;  /* 0x0000000b0c0872a4 */ /* 0x000fe2000f8e0208 */
[----:B------:R-:W-:Y:S01]  /*7640*/  IMAD.U32 R231, RZ, RZ, UR10 ;  /* 0x0000000affe77e24 */ /* 0x000fe2000f8e00ff */
[----:B------:R-:W-:-:S02]  /*7650*/  USHF.L.U32 UR11, UR13, 0x8, URZ ;  /* 0x000000080d0b7899 */ /* 0x000fc4000800063f */
[----:B------:R-:W-:Y:S02]  /*7660*/  UISETP.GT.U32.AND UP0, UPT, UR5, 0x1, UPT ;  /* 0x000000010500788c */ /* 0x000fe4000bf04070 */
[----:B------:R-:W-:Y:S02]  /*7670*/  UISETP.GE.AND UP1, UPT, UR11, UR15, UPT ;  /* 0x0000000f0b00728c */ /* 0x000fe4000bf26270 */
[----:B------:R-:W-:Y:S02]  /*7680*/  UISETP.LT.U32.AND UP0, UPT, UR7, 0x2, UP0 ;  /* 0x000000020700788c */ /* 0x000fe40008701070 */
[----:B------:R-:W-:Y:S02]  /*7690*/  UISETP.GE.OR UP1, UPT, UR14, UR10, UP1 ;  /* 0x0000000a0e00728c */ /* 0x000fe40008f26670 */
[----:B------:R-:W-:-:S04]  /*76a0*/  USEL UR10, URZ, 0x1, !UP0 ;  /* 0x000000013f0a7887 */ /* 0x000fc8000c000000 */
[----:B------:R-:W-:Y:S02]  /*76b0*/  PLOP3.LUT P1, PT, PT, PT, UP1, 0x80, 0x0 ;  /* 0x000000000000781c */ /* 0x000fe40003f2f018 */
[----:B-1----:R-:W-:Y:S02]  /*76c0*/  LOP3.LUT R3, R5, 0x60, RZ, 0xc0, !PT ;  /* 0x0000006005037812 */ /* 0x002fe400078ec0ff */
[----:B------:R-:W-:Y:S02]  /*76d0*/  SHF.R.U32.HI R2, RZ, 0x2, R5 ;  /* 0x00000002ff027819 */ /* 0x000fe40000011605 */
[----:B------:R-:W-:Y:S02]  /*76e0*/  SHF.R.U32.HI R3, RZ, 0x5, R3 ;  /* 0x00000005ff037819 */ /* 0x000fe40000011603 */
[----:B------:R-:W-:Y:S02]  /*76f0*/  LOP3.LUT R2, R2, 0x7, RZ, 0xc0, !PT ;  /* 0x0000000702027812 */ /* 0x000fe400078ec0ff */
[----:B0-----:R-:W-:-:S02]  /*7700*/  SHF.L.U32 R0, R3, 0x4, RZ ;  /* 0x0000000403007819 */ /* 0x001fc400000006ff */
[----:B---3--:R-:W-:Y:S01]  /*7710*/  SHF.R.U32.HI R4, RZ, 0x7, R4 ;  /* 0x00000007ff047819 */ /* 0x008fe20000011604 */
[--C-:B------:R-:W-:Y:S01]  /*7720*/  IMAD R3, R3, -0x10, -R2.reuse ;  /* 0xfffffff003037824 */ /* 0x100fe200078e0a02 */
[----:B------:R-:W-:Y:S02]  /*7730*/  LOP3.LUT R0, R0, 0xfffffff0, R2, 0xe2, !PT ;  /* 0xfffffff000007812 */ /* 0x000fe400078ee202 */
[----:B------:R-:W-:-:S04]  /*7740*/  SHF.R.U32.HI R2, RZ, 0x1, R5 ;  /* 0x00000001ff027819 */ /* 0x000fc80000011605 */
[----:B------:R-:W-:Y:S02]  /*7750*/  LOP3.LUT R2, R0, 0x40, R2, 0xf8, !PT ;  /* 0x0000004000027812 */ /* 0x000fe400078ef802 */
[----:B------:R-:W-:Y:S02]  /*7760*/  LOP3.LUT R0, R4, 0x1, RZ, 0xc0, !PT ;  /* 0x0000000104007812 */ /* 0x000fe400078ec0ff */
[----:B------:R-:W-:Y:S02]  /*7770*/  LOP3.LUT R2, R2, UR14, RZ, 0xfc, !PT ;  /* 0x0000000e02027c12 */ /* 0x000fe4000f8efcff */
[----:B------:R-:W-:Y:S01]  /*7780*/  MOV R4, 0xfffffffe ;  /* 0xfffffffe00047802 */ /* 0x000fe20000000f00 */
[----:B------:R-:W-:Y:S01]  /*7790*/  IMAD R0, R0, -0x40, R3 ;  /* 0xffffffc000007824 */ /* 0x000fe200078e0203 */
[----:B------:R-:W-:-:S04]  /*77a0*/  SHF.R.S32.HI R3, RZ, 0x1f, R2 ;  /* 0x0000001fff037819 */ /* 0x000fc80000011402 */
[----:B------:R-:W-:Y:S01]  /*77b0*/  IADD3 R231, R231, -UR14, R0 ;  /* 0x8000000ee7e77c10 */ /* 0x000fe2000fffe000 */
[----:B------:R-:W-:Y:S01]  /*77c0*/  IMAD.WIDE.U32 R12, R12, UR12, R2 ;  /* 0x0000000c0c0c7c25 */ /* 0x000fe2000f8e0002 */
[----:B------:R-:W-:-:S03]  /*77d0*/  LOP3.LUT R0, R5, 0x3, RZ, 0xc0, !PT ;  /* 0x0000000305007812 */ /* 0x000fc600078ec0ff */
[----:B------:R-:W-:Y:S01]  /*77e0*/  VIADD R13, R13, UR8 ;  /* 0x000000080d0d7c36 */ /* 0x000fe20008000000 */
[----:B------:R-:W-:Y:S01]  /*77f0*/  USHF.R.U32.HI UR8, URZ, 0x1, UR5 ;  /* 0x000000013f087899 */ /* 0x000fe20008011605 */
[----:B------:R-:W-:Y:S01]  /*7800*/  IMAD R0, R0, R4, UR15 ;  /* 0x0000000f00007e24 */ /* 0x000fe2000f8e0204 */
[----:B------:R-:W-:Y:S02]  /*7810*/  ULOP3.LUT UR5, UR5, 0x1, URZ, 0xc0, !UPT ;  /* 0x0000000105057892 */ /* 0x000fe4000f8ec03f */
[----:B------:R-:W-:Y:S01]  /*7820*/  ULOP3.LUT UR8, UR8, 0x1, URZ, 0xc0, !UPT ;  /* 0x0000000108087892 */ /* 0x000fe2000f8ec03f */
[----:B------:R-:W-:-:S03]  /*7830*/  VIADD R0, R0, -UR11 ;  /* 0x8000000b00007c36 */ /* 0x000fc60008000000 */
[----:B------:R-:W-:-:S04]  /*7840*/  UISETP.NE.U32.AND UP3, UPT, UR8, 0x1, UPT ;  /* 0x000000010800788c */ /* 0x000fc8000bf65070 */
[----:B------:R-:W-:-:S04]  /*7850*/  UISETP.GT.U32.AND UP3, UPT, UR7, 0x1, !UP3 ;  /* 0x000000010700788c */ /* 0x000fc8000df64070 */
[----:B------:R-:W-:-:S04]  /*7860*/  USEL UR8, URZ, 0x1, !UP3 ;  /* 0x000000013f087887 */ /* 0x000fc8000d800000 */
[----:B------:R-:W-:Y:S01]  /*7870*/  ULOP3.LUT UR4, UR8, UR4, UR10, 0x96, !UPT ;  /* 0x0000000408047292 */ /* 0x000fe2000f8e960a */
[----:B------:R-:W-:Y:S11]  /*7880*/  @P1 BRA `(.L_x_25) ;  /* 0x0000012800141947 */ /* 0x000ff60003800000 */
[----:B------:R-:W-:Y:S01]  /*7890*/  UIMAD.WIDE UR10, UR13, 0x100, URZ ;  /* 0x000001000d0a78a5 */ /* 0x000fe2000f8e023f */
[----:B------:R-:W-:Y:S01]  /*78a0*/  FSETP.NEU.AND P3, PT, RZ, UR23, PT ;  /* 0x00000017ff007c0b */ /* 0x000fe2000bf6d000 */
[----:B------:R-:W-:Y:S01]  /*78b0*/  IMAD.SHL.U32 R4, R5, 0x2, RZ ;  /* 0x0000000205047824 */ /* 0x000fe200078e00ff */
[----:B------:R-:W-:Y:S01]  /*78c0*/  ULDC.64 UR28, c[0x0][0x6c8] ;  /* 0x0001b200001c7ab9 */ /* 0x000fe20000000a00 */
[----:B------:R-:W-:Y:S01]  /*78d0*/  ISETP.GT.AND P1, PT, R231, RZ, PT ;  /* 0x000000ffe700720c */ /* 0x000fe20003f24270 */
[----:B------:R-:W-:Y:S01]  /*78e0*/  UIMAD UR8, UR11, UR28, URZ ;  /* 0x0000001c0b0872a4 */ /* 0x000fe2000f8e023f */
[----:B------:R-:W-:Y:S01]  /*78f0*/  IMAD.U32 R8, RZ, RZ, UR10 ;  /* 0x0000000aff087e24 */ /* 0x000fe2000f8e00ff */
[----:B------:R-:W-:Y:S01]  /*7900*/  MOV R18, UR29 ;  /* 0x0000001d00127c02 */ /* 0x000fe20008000f00 */
[----:B------:R-:W-:Y:S01]  /*7910*/  BSSY B0, `(.L_x_25) ;  /* 0x000127c000007945 */ /* 0x000fe20003800000 */
[----:B------:R-:W-:Y:S02]  /*7920*/  ISETP.GT.AND P2, PT, R0, RZ, P1 ;  /* 0x000000ff0000720c */ /* 0x000fe40000f44270 */
[----:B------:R-:W-:-:S05]  /*7930*/  LOP3.LUT R8, R8, 0x6, R4, 0xf8, !PT ;  /* 0x0000000608087812 */ /* 0x000fca00078ef804 */
[----:B------:R-:W-:-:S04]  /*7940*/  IMAD.WIDE.U32 R12, R8, UR28, R12 ;  /* 0x0000001c080c7c25 */ /* 0x000fc8000f8e000c */
[----:B------:R-:W-:-:S04]  /*7950*/  IMAD R18, R8, R18, UR8 ;  /* 0x0000000808127e24 */ /* 0x000fc8000f8e0212 */
[----:B------:R-:W-:Y:S01]  /*7960*/  IMAD.IADD R18, R13, 0x1, R18 ;  /* 0x000000010d127824 */ /* 0x000fe200078e0212 */
[----:B------:R-:W-:Y:S06]  /*7970*/  @!P3 BRA `(.L_x_26) ;  /* 0x000000d80088b947 */ /* 0x000fec0003800000 */
[----:B------:R-:W-:Y:S01]  /*7980*/  ULDC.64 UR16, c[0x0][0x6b8] ;  /* 0x0001ae0000107ab9 */ /* 0x000fe20000000a00 */
[----:B------:R-:W-:Y:S01]  /*7990*/  ULDC.64 UR26, c[0x0][0x6b0] ;  /* 0x0001ac00001a7ab9 */ /* 0x000fe20000000a00 */
[----:B------:R-:W-:Y:S02]  /*79a0*/  UIMAD UR9, UR9, UR16, URZ ;  /* 0x00000010090972a4 */ /* 0x000fe4000f8e023f */
[----:B------:R-:W-:Y:S01]  /*79b0*/  IMAD.U32 R10, RZ, RZ, UR16 ;  /* 0x00000010ff0a7e24 */ /* 0x000fe2000f8e00ff */
[----:B------:R-:W-:Y:S01]  /*79c0*/  ULDC.64 UR20, c[0x0][0x6a8] ;  /* 0x0001aa0000147ab9 */ /* 0x000fe20000000a00 */
[----:B------:R-:W3:Y:S01]  /*79d0*/  LDL.LU R19, [R1] ;  /* 0x0000000001137983 */ /* 0x000ee20000300800 */
[----:B------:R-:W-:Y:S02]  /*79e0*/  UIMAD UR9, UR12, UR17, UR9 ;  /* 0x000000110c0972a4 */ /* 0x000fe4000f8e0209 */
[----:B------:R-:W-:Y:S01]  /*79f0*/  IMAD.WIDE.U32 R6, R10, UR12, R2 ;  /* 0x0000000c0a067c25 */ /* 0x000fe2000f8e0002 */
[----:B------:R-:W-:Y:S01]  /*7a00*/  UIMAD UR10, UR11, UR26, URZ ;  /* 0x0000001a0b0a72a4 */ /* 0x000fe2000f8e023f */
[----:B------:R-:W-:-:S02]  /*7a10*/  ULDC.64 UR14, c[0x0][0x6b0] ;  /* 0x0001ac00000e7ab9 */ /* 0x000fc40000000a00 */
[----:B------:R-:W-:Y:S01]  /*7a20*/  IMAD.U32 R9, RZ, RZ, UR27 ;  /* 0x0000001bff097e24 */ /* 0x000fe2000f8e00ff */
[----:B------:R-:W-:Y:S01]  /*7a30*/  IADD3 R5, R7, UR9, RZ ;  /* 0x0000000907057c10 */ /* 0x000fe2000fffe0ff */
[----:B------:R-:W-:Y:S01]  /*7a40*/  IMAD.MOV.U32 R4, RZ, RZ, R6 ;  /* 0x000000ffff047224 */ /* 0x000fe200078e0006 */
[----:B------:R-:W-:Y:S01]  /*7a50*/  ISETP.GT.AND P4, PT, R0, 0x1, P1 ;  /* 0x000000010000780c */ /* 0x000fe20000f84270 */
[C---:B------:R-:W-:Y:S01]  /*7a60*/  IMAD R9, R8.reuse, R9, UR10 ;  /* 0x0000000a08097e24 */ /* 0x040fe2000f8e0209 */
[----:B------:R-:W-:Y:S01]  /*7a70*/  ULDC.64 UR10, c[0x0][0x6c0] ;  /* 0x0001b000000a7ab9 */ /* 0x000fe20000000a00 */
[----:B------:R-:W-:Y:S01]  /*7a80*/  IMAD.WIDE.U32 R14, R8, UR26, R4 ;  /* 0x0000001a080e7c25 */ /* 0x000fe2000f8e0004 */
[----:B------:R-:W4:Y:S03]  /*7a90*/  LDL.LU R21, [R1+0x4] ;  /* 0x0000040001157983 */ /* 0x000f260000300800 */
[----:B------:R-:W-:Y:S01]  /*7aa0*/  IMAD.IADD R11, R15, 0x1, R9 ;  /* 0x000000010f0b7824 */ /* 0x000fe200078e0209 */
[----:B------:R-:W-:-:S04]  /*7ab0*/  LEA R16, P3, R14, UR20, 0x2 ;  /* 0x000000140e107c11 */ /* 0x000fc8000f8610ff */
[----:B------:R-:W-:-:S05]  /*7ac0*/  LEA.HI.X R17, R14, UR21, R11, 0x2, P3 ;  /* 0x000000150e117c11 */ /* 0x000fca00098f140b */
[----:B------:R0:W5:Y:S01]  /*7ad0*/  @P2 LDG.E.LTC128B R11, desc[UR18][R16.64] ;  /* 0x00000012100b2981 */ /* 0x000162000c1e1920 */
[----:B------:R-:W-:-:S04]  /*7ae0*/  LEA R14, P3, R12, UR10, 0x2 ;  /* 0x0000000a0c0e7c11 */ /* 0x000fc8000f8610ff */
[----:B------:R-:W-:Y:S01]  /*7af0*/  LEA.HI.X R15, R12, UR11, R18, 0x2, P3 ;  /* 0x0000000b0c0f7c11 */ /* 0x000fe200098f1412 */
[----:B0-----:R-:W-:-:S04]  /*7b00*/  IMAD.U32 R16, RZ, RZ, UR26 ;  /* 0x0000001aff107e24 */ /* 0x001fc8000f8e00ff */
[----:B------:R-:W-:-:S05]  /*7b10*/  IMAD.WIDE.U32 R16, R8, R16, UR14 ;  /* 0x0000000e08107e25 */ /* 0x000fca000f8e0010 */
[----:B------:R-:W-:Y:S02]  /*7b20*/  IADD3 R20, R9, R17, RZ ;  /* 0x0000001109147210 */ /* 0x000fe40007ffe0ff */
[----:B------:R-:W-:-:S05]  /*7b30*/  IADD3 R13, P3, R6, R16, RZ ;  /* 0x00000010060d7210 */ /* 0x000fca0007f7e0ff */
[----:B------:R-:W-:Y:S02]  /*7b40*/  IMAD.X R18, R20, 0x1, R5, P3 ;  /* 0x0000000114127824 */ /* 0x000fe400018e0605 */
[----:B-----5:R-:W-:-:S04]  /*7b50*/  FMUL R12, R11, UR23 ;  /* 0x000000170b0c7c20 */ /* 0x020fc80008400000 */
[----:B---3--:R-:W-:Y:S01]  /*7b60*/  FFMA R19, R19, UR22, R12 ;  /* 0x0000001613137c23 */ /* 0x008fe2000800000c */
[----:B------:R-:W-:-:S04]  /*7b70*/  LEA R12, P3, R13, UR20, 0x2 ;  /* 0x000000140d0c7c11 */ /* 0x000fc8000f8610ff */
[----:B------:R-:W-:Y:S01]  /*7b80*/  LEA.HI.X R13, R13, UR21, R18, 0x2, P3 ;  /* 0x000000150d0d7c11 */ /* 0x000fe200098f1412 */
[----:B------:R-:W-:Y:S04]  /*7b90*/  @P2 STG.E desc[UR18][R14.64], R19 ;  /* 0x000000130e002986 */ /* 0x000fe8000c101912 */
[----:B------:R0:W3:Y:S01]  /*7ba0*/  @P4 LDG.E.LTC128B R11, desc[UR18][R12.64] ;  /* 0x000000120c0b4981 */ /* 0x0000e2000c1e1920 */
[----:B------:R-:W-:Y:S01]  /*7bb0*/  USHF.L.U64.HI UR8, UR28, 0x2, UR29 ;  /* 0x000000021c087899 */ /* 0x000fe2000801021d */
[----:B------:R-:W-:Y:S01]  /*7bc0*/  BSSY B1, `(.L_x_27) ;  /* 0x0000015000017945 */ /* 0x000fe20003800000 */
[----:B0-----:R-:W-:-:S05]  /*7bd0*/  IMAD.U32 R12, RZ, RZ, UR28 ;  /* 0x0000001cff0c7e24 */ /* 0x001fca000f8e00ff */
[----:B------:R-:W-:-:S04]  /*7be0*/  LEA R12, P2, R12, R14, 0x2 ;  /* 0x0000000e0c0c7211 */ /* 0x000fc800078410ff */
[----:B------:R-:W-:Y:S01]  /*7bf0*/  IADD3.X R13, R15, UR8, RZ, P2, !PT ;  /* 0x000000080f0d7c10 */ /* 0x000fe200097fe4ff */
[----:B---3--:R-:W-:-:S04]  /*7c00*/  FMUL R18, R11, UR23 ;  /* 0x000000170b127c20 */ /* 0x008fc80008400000 */
[----:B----4-:R-:W-:-:S05]  /*7c10*/  FFMA R18, R21, UR22, R18 ;  /* 0x0000001615127c23 */ /* 0x010fca0008000012 */
[----:B------:R0:W-:Y:S02]  /*7c20*/  @P4 STG.E desc[UR18][R12.64], R18 ;  /* 0x000000120c004986 */ /* 0x0001e4000c101912 */
[----:B0-----:R-:W-:-:S04]  /*7c30*/  IMAD.WIDE.U32 R18, R8, UR26, R2 ;  /* 0x0000001a08127c25 */ /* 0x001fc8000f8e0002 */
[----:B------:R-:W-:Y:S02]  /*7c40*/  IMAD.IADD R19, R9, 0x1, R19 ;  /* 0x0000000109137824 */ /* 0x000fe400078e0213 */
[----:B------:R-:W-:-:S05]  /*7c50*/  IMAD.WIDE.U32 R18, R10, UR12, R18 ;  /* 0x0000000c0a127c25 */ /* 0x000fca000f8e0012 */
[----:B------:R-:W-:Y:S02]  /*7c60*/  IADD3 R19, R19, UR9, RZ ;  /* 0x0000000913137c10 */ /* 0x000fe4000fffe0ff */
[----:B------:R-:W-:-:S04]  /*7c70*/  LEA R22, P2, R18, UR20, 0x2 ;  /* 0x0000001412167c11 */ /* 0x000fc8000f8410ff */
[----:B------:R-:W-:Y:S02]  /*7c80*/  LEA.HI.X R23, R18, UR21, R19, 0x2, P2 ;  /* 0x0000001512177c11 */ /* 0x000fe400090f1413 */
[----:B------:R-:W-:Y:S02]  /*7c90*/  ISETP.GT.AND P2, PT, R231, 0x8, PT ;  /* 0x00000008e700780c */ /* 0x000fe40003f44270 */
[----:B------:R-:W-:Y:S01]  /*7ca0*/  IADD3 R18, P3, R2, R16, RZ ;  /* 0x0000001002127210 */ /* 0x000fe20007f7e0ff */
[----:B------:R0:W-:Y:S01]  /*7cb0*/  STL.64 [R1+0x258], R22 ;  /* 0x0002581601007387 */ /* 0x0001e20000100a00 */
[----:B------:R-:W-:-:S03]  /*7cc0*/  ISETP.GT.AND P4, PT, R0, RZ, P2 ;  /* 0x000000ff0000720c */ /* 0x000fc60001784270 */
[----:B------:R-:W-:Y:S02]  /*7cd0*/  IMAD.X R19, R3, 0x1, R20, P3 ;  /* 0x0000000103137824 */ /* 0x000fe400018e0614 */
[----:B------:R-:W-:-:S08]  /*7ce0*/  IMAD.WIDE.U32 R18, R10, UR12, R18 ;  /* 0x0000000c0a127c25 */ /* 0x000fd0000f8e0012 */
[----:B0-----:R-:W-:Y:S05]  /*7cf0*/  @!P4 BRA `(.L_x_28) ;  /* 0x000000000004c947 */ /* 0x001fea0003800000 */
[----:B------:R0:W5:Y:S02]  /*7d00*/  LDG.E.LTC128B R11, desc[UR18][R22.64+0x20] ;  /* 0x00002012160b7981 */ /* 0x000164000c1e1920 */
.L_x_28:
[----:B------:R-:W-:Y:S05]  /*7d10*/  BSYNC B1 ;  /* 0x0000000000017941 */ /* 0x000fea0003800000 */
.L_x_27:
[----:B------:R-:W0:Y:S01]  /*7d20*/  LDL.LU R21, [R1+0x8] ;  /* 0x0000080001157983 */ /* 0x000e220000300800 */
[----:B-----5:R-:W-:Y:S01]  /*7d30*/  FMUL R17, R11, UR23 ;  /* 0x000000170b117c20 */ /* 0x020fe20008400000 */
[----:B------:R-:W-:Y:S01]  /*7d40*/  LEA R152, P3, R18, UR20, 0x2 ;  /* 0x0000001412987c11 */ /* 0x000fe2000f8610ff */
[----:B------:R-:W-:Y:S01]  /*7d50*/  UIMAD UR8, UR27, 0x7, URZ ;  /* 0x000000071b0878a4 */ /* 0x000fe2000f8e023f */
[----:B------:R-:W-:Y:S01]  /*7d60*/  ISETP.GT.AND P5, PT, R0, 0x1, P2 ;  /* 0x000000010000780c */ /* 0x000fe200017a4270 */
[----:B------:R-:W-:Y:S01]  /*7d70*/  BSSY B1, `(.L_x_29) ;  /* 0x000000c000017945 */ /* 0x000fe20003800000 */
[----:B0-----:R-:W-:Y:S01]  /*7d80*/  FFMA R22, R21, UR22, R17 ;  /* 0x0000001615167c23 */ /* 0x001fe20008000011 */
[----:B------:R-:W-:Y:S02]  /*7d90*/  VIADD R17, R19, UR9 ;  /* 0x0000000913117c36 */ /* 0x000fe40008000000 */
[----:B------:R-:W-:Y:S01]  /*7da0*/  IMAD.MOV.U32 R21, RZ, RZ, R20 ;  /* 0x000000ffff157224 */ /* 0x000fe200078e0014 */
[----:B------:R-:W-:Y:S01]  /*7db0*/  MOV R20, R16 ;  /* 0x0000001000147202 */ /* 0x000fe20000000f00 */
[----:B------:R0:W-:Y:S01]  /*7dc0*/  @P4 STG.E desc[UR18][R14.64+0x20], R22 ;  /* 0x000020160e004986 */ /* 0x0001e2000c101912 */
[----:B------:R-:W-:Y:S01]  /*7dd0*/  LEA.HI.X R153, R18, UR21, R17, 0x2, P3 ;  /* 0x0000001512997c11 */ /* 0x000fe200098f1411 */
[----:B------:R-:W-:-:S04]  /*7de0*/  IMAD.U32 R16, RZ, RZ, UR26 ;  /* 0x0000001aff107e24 */ /* 0x000fc8000f8e00ff */
[----:B------:R0:W-:Y:S01]  /*7df0*/  STL.64 [R1+0x250], R152 ;  /* 0x0002509801007387 */ /* 0x0001e20000100a00 */
[----:B------:R-:W-:Y:S01]  /*7e00*/  IMAD.WIDE.U32 R20, R16, 0x7, R20 ;  /* 0x0000000710147825 */ /* 0x000fe200078e0014 */
[----:B------:R-:W-:Y:S06]  /*7e10*/  @!P5 BRA `(.L_x_30) ;  /* 0x000000000004d947 */ /* 0x000fec0003800000 */
[----:B------:R1:W5:Y:S02]  /*7e20*/  LDG.E.LTC128B R11, desc[UR18][R152.64+0x20] ;  /* 0x00002012980b7981 */ /* 0x000364000c1e1920 */
.L_x_30:
[----:B------:R-:W-:Y:S05]  /*7e30*/  BSYNC B1 ;  /* 0x0000000000017941 */ /* 0x000fea0003800000 */
.L_x_29:
[----:B------:R-:W3:Y:S01]  /*7e40*/  LDL.LU R17, [R1+0xc] ;  /* 0x00000c0001117983 */ /* 0x000ee20000300800 */
[----:B-----5:R-:W-:Y:S01]  /*7e50*/  FMUL R16, R11, UR23 ;  /* 0x000000170b107c20 */ /* 0x020fe20008400000 */
[----:B------:R-:W-:Y:S01]  /*7e60*/  VIADD R21, R21, UR8 ;  /* 0x0000000815157c36 */ /* 0x000fe20008000000 */
[----:B------:R-:W-:Y:S01]  /*7e70*/  ISETP.GT.AND P3, PT, R0, 0x8, P1 ;  /* 0x000000080000780c */ /* 0x000fe20000f64270 */
[----:B01----:R-:W4:Y:S01]  /*7e80*/  LDL.LU R152, [R1+0x10] ;  /* 0x0000100001987983 */ /* 0x003f220000300800 */
[----:B------:R-:W-:-:S03]  /*7e90*/  UIMAD UR13, UR29, 0x1c, URZ ;  /* 0x0000001c1d0d78a4 */ /* 0x000fc6000f8e023f */
[----:B------:R-:W2:Y:S01]  /*7ea0*/  LDL.LU R23, [R1+0x14] ;  /* 0x0000140001177983 */ /* 0x000ea20000300800 */
[----:B---3--:R-:W-:Y:S01]  /*7eb0*/  FFMA R19, R17, UR22, R16 ;  /* 0x0000001611137c23 */ /* 0x008fe20008000010 */
[----:B------:R-:W-:-:S04]  /*7ec0*/  IADD3 R17, P4, R6, R20, RZ ;  /* 0x0000001406117210 */ /* 0x000fc80007f9e0ff */
[----:B------:R0:W-:Y:S01]  /*7ed0*/  @P5 STG.E desc[UR18][R12.64+0x20], R19 ;  /* 0x000020130c005986 */ /* 0x0001e2000c101912 */
[----:B------:R-:W-:Y:S01]  /*7ee0*/  IMAD.X R18, R21, 0x1, R5, P4 ;  /* 0x0000000115127824 */ /* 0x000fe200020e0605 */
[----:B------:R-:W-:-:S04]  /*7ef0*/  LEA R16, P4, R17, UR20, 0x2 ;  /* 0x0000001411107c11 */ /* 0x000fc8000f8810ff */
[----:B------:R-:W-:-:S05]  /*7f00*/  LEA.HI.X R17, R17, UR21, R18, 0x2, P4 ;  /* 0x0000001511117c11 */ /* 0x000fca000a0f1412 */
[----:B------:R1:W3:Y:S01]  /*7f10*/  @P3 LDG.E.LTC128B R11, desc[UR18][R16.64] ;  /* 0x00000012100b3981 */ /* 0x0002e2000c1e1920 */
[----:B------:R-:W-:Y:S02]  /*7f20*/  IADD3 R20, P4, R20, UR26, RZ ;  /* 0x0000001a14147c10 */ /* 0x000fe4000ff9e0ff */
[----:B------:R-:W-:Y:S02]  /*7f30*/  MOV R18, UR28 ;  /* 0x0000001c00127c02 */ /* 0x000fe40008000f00 */
[----:B------:R-:W-:-:S03]  /*7f40*/  IADD3.X R21, R21, UR27, RZ, P4, !PT ;  /* 0x0000001b15157c10 */ /* 0x000fc6000a7fe4ff */
[----:B0-----:R-:W-:Y:S01]  /*7f50*/  IMAD.WIDE.U32 R18, R18, 0x1c, R12 ;  /* 0x0000001c12127825 */ /* 0x001fe200078e000c */
[----:B-1----:R-:W-:-:S03]  /*7f60*/  IADD3 R17, P4, R20, R6, RZ ;  /* 0x0000000614117210 */ /* 0x002fc60007f9e0ff */
[----:B------:R-:W-:Y:S02]  /*7f70*/  VIADD R19, R19, UR13 ;  /* 0x0000000d13137c36 */ /* 0x000fe40008000000 */
[----:B------:R-:W-:Y:S01]  /*7f80*/  IMAD.X R22, R21, 0x1, R5, P4 ;  /* 0x0000000115167824 */ /* 0x000fe200020e0605 */
[----:B------:R-:W-:-:S04]  /*7f90*/  LEA R16, P4, R17, UR20, 0x2 ;  /* 0x0000001411107c11 */ /* 0x000fc8000f8810ff */
[----:B------:R-:W-:Y:S02]  /*7fa0*/  LEA.HI.X R17, R17, UR21, R22, 0x2, P4 ;  /* 0x0000001511117c11 */ /* 0x000fe4000a0f1416 */
[----:B------:R-:W-:Y:S01]  /*7fb0*/  ISETP.GT.AND P4, PT, R0, 0x9, P1 ;  /* 0x000000090000780c */ /* 0x000fe20000f84270 */
[----:B---3--:R-:W-:-:S04]  /*7fc0*/  FMUL R22, R11, UR23 ;  /* 0x000000170b167c20 */ /* 0x008fc80008400000 */
[----:B----4-:R-:W-:-:S05]  /*7fd0*/  FFMA R22, R152, UR22, R22 ;  /* 0x0000001698167c23 */ /* 0x010fca0008000016 */
[----:B------:R2:W-:Y:S04]  /*7fe0*/  @P3 STG.E desc[UR18][R18.64], R22 ;  /* 0x0000001612003986 */ /* 0x0005e8000c101912 */
[----:B------:R-:W3:Y:S01]  /*7ff0*/  @P4 LDG.E.LTC128B R11, desc[UR18][R16.64] ;  /* 0x00000012100b4981 */ /* 0x000ee2000c1e1920 */
[----:B------:R-:W-:Y:S01]  /*8000*/  USHF.L.U32 UR11, UR28, 0x5, URZ ;  /* 0x000000051c0b7899 */ /* 0x000fe2000800063f */
[----:B------:R-:W-:Y:S01]  /*8010*/  BSSY B1, `(.L_x_31) ;  /* 0x0000016000017945 */ /* 0x000fe20003800000 */
[----:B------:R-:W-:Y:S02]  /*8020*/  USHF.L.U64.HI UR10, UR28, 0x5, UR29 ;  /* 0x000000051c0a7899 */ /* 0x000fe4000801021d */
[----:B------:R-:W-:-:S04]  /*8030*/  UIMAD.WIDE.U32 UR14, UR26, 0x7, UR14 ;  /* 0x000000071a0e78a5 */ /* 0x000fc8000f8e000e */
[----:B------:R-:W-:-:S03]  /*8040*/  UIADD3 UR17, UR8, UR15, URZ ;  /* 0x0000000f08117290 */ /* 0x000fc6000fffe03f */
[----:B------:R-:W-:Y:S01]  /*8050*/  UMOV UR16, UR14 ;  /* 0x0000000e00107c82 */ /* 0x000fe20008000000 */
[----:B---3--:R-:W-:-:S04]  /*8060*/  FMUL R16, R11, UR23 ;  /* 0x000000170b107c20 */ /* 0x008fc80008400000 */
[----:B--2---:R-:W-:Y:S01]  /*8070*/  FFMA R22, R23, UR22, R16 ;  /* 0x0000001617167c23 */ /* 0x004fe20008000010 */
[----:B------:R-:W-:-:S04]  /*8080*/  IADD3 R16, P3, R12, UR11, RZ ;  /* 0x0000000b0c107c10 */ /* 0x000fc8000ff7e0ff */
[----:B------:R-:W-:-:S05]  /*8090*/  IADD3.X R17, R13, UR10, RZ, P3, !PT ;  /* 0x0000000a0d117c10 */ /* 0x000fca0009ffe4ff */
[----:B------:R0:W-:Y:S02]  /*80a0*/  @P4 STG.E desc[UR18][R16.64], R22 ;  /* 0x0000001610004986 */ /* 0x0001e4000c101912 */
[----:B0-----:R-:W-:-:S04]  /*80b0*/  IMAD.U32 R22, RZ, RZ, UR26 ;  /* 0x0000001aff167e24 */ /* 0x001fc8000f8e00ff */
[----:B------:R-:W-:-:S03]  /*80c0*/  IMAD.WIDE.U32 R22, R8, R22, UR16 ;  /* 0x0000001008167e25 */ /* 0x000fc6000f8e0016 */
[----:B------:R-:W-:-:S04]  /*80d0*/  IADD3 R22, P3, R2, R22, RZ ;  /* 0x0000001602167210 */ /* 0x000fc80007f7e0ff */
[----:B------:R-:W-:-:S03]  /*80e0*/  IADD3.X R23, R3, R9, R23, P3, !PT ;  /* 0x0000000903177210 */ /* 0x000fc60001ffe417 */
[----:B------:R-:W-:-:S05]  /*80f0*/  IMAD.WIDE.U32 R22, R10, UR12, R22 ;  /* 0x0000000c0a167c25 */ /* 0x000fca000f8e0016 */
[----:B------:R-:W-:Y:S02]  /*8100*/  IADD3 R23, R23, UR9, RZ ;  /* 0x0000000917177c10 */ /* 0x000fe4000fffe0ff */
[----:B------:R-:W-:-:S04]  /*8110*/  LEA R152, P3, R22, UR20, 0x2 ;  /* 0x0000001416987c11 */ /* 0x000fc8000f8610ff */
[----:B------:R-:W-:Y:S02]  /*8120*/  LEA.HI.X R153, R22, UR21, R23, 0x2, P3 ;  /* 0x0000001516997c11 */ /* 0x000fe400098f1417 */
[----:B------:R-:W-:-:S03]  /*8130*/  ISETP.GT.AND P3, PT, R0, 0x8, P2 ;  /* 0x000000080000780c */ /* 0x000fc60001764270 */
[----:B------:R0:W-:Y:S10]  /*8140*/  STL.64 [R1+0x248], R152 ;  /* 0x0002489801007387 */ /* 0x0001f40000100a00 */
[----:B------:R-:W-:Y:S05]  /*8150*/  @!P3 BRA `(.L_x_32) ;  /* 0x000000000004b947 */ /* 0x000fea0003800000 */
[----:B------:R1:W5:Y:S02]  /*8160*/  LDG.E.LTC128B R11, desc[UR18][R152.64+0x20] ;  /* 0x00002012980b7981 */ /* 0x000364000c1e1920 */
.L_x_32:
[----:B------:R-:W-:Y:S05]  /*8170*/  BSYNC B1 ;  /* 0x0000000000017941 */ /* 0x000fea0003800000 */
.L_x_31:
[----:B------:R-:W2:Y:S01]  /*8180*/  LDL.LU R23, [R1+0x18] ;  /* 0x0000180001177983 */ /* 0x000ea20000300800 */
[----:B-----5:R-:W-:Y:S01]  /*8190*/  FMUL R22, R11, UR23 ;  /* 0x000000170b167c20 */ /* 0x020fe20008400000 */
[----:B------:R-:W-:Y:S01]  /*81a0*/  UIADD3 UR14, UP0, UR14, UR26, URZ ;  /* 0x0000001a0e0e7290 */ /* 0x000fe2000ff1e03f */
[----:B------:R-:W-:Y:S01]  /*81b0*/  ISETP.GT.AND P5, PT, R0, 0x9, P2 ;  /* 0x000000090000780c */ /* 0x000fe200017a4270 */
[----:B------:R-:W-:Y:S02]  /*81c0*/  BSSY B1, `(.L_x_33) ;  /* 0x0000011000017945 */ /* 0x000fe40003800000 */
[----:B------:R-:W-:Y:S01]  /*81d0*/  UIADD3.X UR15, UR17, UR27, URZ, UP0, !UPT ;  /* 0x0000001b110f7290 */ /* 0x000fe200087fe43f */
[----:B--2---:R-:W-:-:S05]  /*81e0*/  FFMA R22, R23, UR22, R22 ;  /* 0x0000001617167c23 */ /* 0x004fca0008000016 */
[----:B------:R2:W-:Y:S02]  /*81f0*/  @P3 STG.E desc[UR18][R18.64+0x20], R22 ;  /* 0x0000201612003986 */ /* 0x0005e4000c101912 */
[----:B--2---:R-:W-:-:S04]  /*8200*/  IMAD.U32 R18, RZ, RZ, UR26 ;  /* 0x0000001aff127e24 */ /* 0x004fc8000f8e00ff */
[----:B------:R-:W-:-:S03]  /*8210*/  IMAD.WIDE.U32 R18, R8, R18, UR14 ;  /* 0x0000000e08127e25 */ /* 0x000fc6000f8e0012 */
[----:B------:R-:W-:-:S04]  /*8220*/  IADD3 R18, P3, R2, R18, RZ ;  /* 0x0000001202127210 */ /* 0x000fc80007f7e0ff */
[----:B------:R-:W-:-:S03]  /*8230*/  IADD3.X R19, R3, R9, R19, P3, !PT ;  /* 0x0000000903137210 */ /* 0x000fc60001ffe413 */
[----:B------:R-:W-:-:S04]  /*8240*/  IMAD.WIDE.U32 R18, R10, UR12, R18 ;  /* 0x0000000c0a127c25 */ /* 0x000fc8000f8e0012 */
[----:B------:R-:W-:Y:S01]  /*8250*/  VIADD R19, R19, UR9 ;  /* 0x0000000913137c36 */ /* 0x000fe20008000000 */
[----:B01----:R-:W-:-:S04]  /*8260*/  LEA R152, P3, R18, UR20, 0x2 ;  /* 0x0000001412987c11 */ /* 0x003fc8000f8610ff */
[----:B------:R-:W-:Y:S01]  /*8270*/  LEA.HI.X R153, R18, UR21, R19, 0x2, P3 ;  /* 0x0000001512997c11 */ /* 0x000fe200098f1413 */
[----:B------:R-:W-:-:S04]  /*8280*/  IMAD.U32 R18, RZ, RZ, UR26 ;  /* 0x0000001aff127e24 */ /* 0x000fc8000f8e00ff */
[----:B------:R0:W-:Y:S01]  /*8290*/  STL.64 [R1+0x240], R152 ;  /* 0x0002409801007387 */ /* 0x0001e20000100a00 */
[----:B------:R-:W-:Y:S01]  /*82a0*/  IMAD.WIDE.U32 R20, R18, 0x7, R20 ;  /* 0x0000000712147825 */ /* 0x000fe200078e0014 */
[----:B------:R-:W-:Y:S06]  /*82b0*/  @!P5 BRA `(.L_x_34) ;  /* 0x000000000004d947 */ /* 0x000fec0003800000 */
[----:B------:R1:W5:Y:S02]  /*82c0*/  LDG.E.LTC128B R11, desc[UR18][R152.64+0x20] ;  /* 0x00002012980b7981 */ /* 0x000364000c1e1920 */
.L_x_34:
[----:B------:R-:W-:Y:S05]  /*82d0*/  BSYNC B1 ;  /* 0x0000000000017941 */ /* 0x000fea0003800000 */
.L_x_33:
[----:B------:R-:W2:Y:S01]  /*82e0*/  LDL.LU R19, [R1+0x1c] ;  /* 0x00001c0001137983 */ /* 0x000ea20000300800 */
[----:B-----5:R-:W-:Y:S01]  /*82f0*/  FMUL R18, R11, UR23 ;  /* 0x000000170b127c20 */ /* 0x020fe20008400000 */
[----:B------:R-:W-:Y:S02]  /*8300*/  IADD3 R21, R21, UR8, RZ ;  /* 0x0000000815157c10 */ /* 0x000fe4000fffe0ff */
[----:B------:R-:W-:Y:S01]  /*8310*/  ISETP.GT.AND P3, PT, R0, 0x10, P1 ;  /* 0x000000100000780c */ /* 0x000fe20000f64270 */
[----:B01----:R-:W3:Y:S01]  /*8320*/  LDL.LU R152, [R1+0x20] ;  /* 0x0000200001987983 */ /* 0x003ee20000300800 */
[----:B--2---:R-:W-:Y:S01]  /*8330*/  FFMA R23, R19, UR22, R18 ;  /* 0x0000001613177c23 */ /* 0x004fe20008000012 */
[----:B------:R-:W-:-:S04]  /*8340*/  IADD3 R19, P4, R6, R20, RZ ;  /* 0x0000001406137210 */ /* 0x000fc80007f9e0ff */
[----:B------:R0:W-:Y:S01]  /*8350*/  @P5 STG.E desc[UR18][R16.64+0x20], R23 ;  /* 0x0000201710005986 */ /* 0x0001e2000c101912 */
[----:B------:R-:W-:Y:S01]  /*8360*/  IMAD.X R22, R21, 0x1, R5, P4 ;  /* 0x0000000115167824 */ /* 0x000fe200020e0605 */
[----:B------:R-:W-:-:S04]  /*8370*/  LEA R18, P4, R19, UR20, 0x2 ;  /* 0x0000001413127c11 */ /* 0x000fc8000f8810ff */
[----:B------:R-:W-:-:S05]  /*8380*/  LEA.HI.X R19, R19, UR21, R22, 0x2, P4 ;  /* 0x0000001513137c11 */ /* 0x000fca000a0f1416 */
[----:B------:R1:W2:Y:S01]  /*8390*/  @P3 LDG.E.LTC128B R11, desc[UR18][R18.64] ;  /* 0x00000012120b3981 */ /* 0x0002a2000c1e1920 */
[----:B------:R-:W-:Y:S01]  /*83a0*/  IADD3 R20, P4, R20, UR26, RZ ;  /* 0x0000001a14147c10 */ /* 0x000fe2000ff9e0ff */
[----:B------:R-:W-:Y:S03]  /*83b0*/  BSSY B1, `(.L_x_35) ;  /* 0x000000f000017945 */ /* 0x000fe60003800000 */
[----:B------:R-:W-:Y:S02]  /*83c0*/  IADD3.X R21, R21, UR27, RZ, P4, !PT ;  /* 0x0000001b15157c10 */ /* 0x000fe4000a7fe4ff */
[----:B0-----:R-:W-:Y:S01]  /*83d0*/  IADD3 R23, P4, R20, R6, RZ ;  /* 0x0000000614177210 */ /* 0x001fe20007f9e0ff */
[----:B-1----:R-:W-:-:S04]  /*83e0*/  IMAD.U32 R18, RZ, RZ, UR28 ;  /* 0x0000001cff127e24 */ /* 0x002fc8000f8e00ff */
[----:B------:R-:W-:-:S04]  /*83f0*/  IMAD.WIDE.U32 R18, R18, 0x1c, R16 ;  /* 0x0000001c12127825 */ /* 0x000fc800078e0010 */
[----:B------:R-:W-:Y:S02]  /*8400*/  VIADD R19, R19, UR13 ;  /* 0x0000000d13137c36 */ /* 0x000fe40008000000 */
[----:B--2---:R-:W-:-:S04]  /*8410*/  FMUL R22, R11, UR23 ;  /* 0x000000170b167c20 */ /* 0x004fc80008400000 */
[----:B---3--:R-:W-:Y:S01]  /*8420*/  FFMA R22, R152, UR22, R22 ;  /* 0x0000001698167c23 */ /* 0x008fe20008000016 */
[----:B------:R-:W-:-:S04]  /*8430*/  IADD3.X R152, R21, R5, RZ, P4, !PT ;  /* 0x0000000515987210 */ /* 0x000fc800027fe4ff */
[----:B------:R0:W-:Y:S01]  /*8440*/  @P3 STG.E desc[UR18][R18.64], R22 ;  /* 0x0000001612003986 */ /* 0x0001e2000c101912 */
[----:B------:R-:W-:Y:S02]  /*8450*/  ISETP.GT.AND P3, PT, R0, 0x11, P1 ;  /* 0x000000110000780c */ /* 0x000fe40000f64270 */
[----:B0-----:R-:W-:-:S04]  /*8460*/  LEA R22, P4, R23, UR20, 0x2 ;  /* 0x0000001417167c11 */ /* 0x001fc8000f8810ff */
[----:B------:R-:W-:-:S07]  /*8470*/  LEA.HI.X R23, R23, UR21, R152, 0x2, P4 ;  /* 0x0000001517177c11 */ /* 0x000fce000a0f1498 */
[----:B------:R-:W-:Y:S05]  /*8480*/  @!P3 BRA `(.L_x_36) ;  /* 0x000000000004b947 */ /* 0x000fea0003800000 */
[----:B------:R0:W5:Y:S02]  /*8490*/  LDG.E.LTC128B R11, desc[UR18][R22.64] ;  /* 0x00000012160b7981 */ /* 0x000164000c1e1920 */
.L_x_36:
[----:B------:R-:W-:Y:S05]  /*84a0*/  BSYNC B1 ;  /* 0x0000000000017941 */ /* 0x000fea0003800000 */
.L_x_35:
[----:B0-----:R-:W2:Y:S01]  /*84b0*/  LDL.LU R23, [R1+0x24] ;  /* 0x0000240001177983 */ /* 0x001ea20000300800 */
[----:B------:R-:W-:Y:S01]  /*84c0*/  IADD3 R16, P4, R16, UR11, RZ ;  /* 0x0000000b10107c10 */ /* 0x000fe2000ff9e0ff */
[----:B-----5:R-:W-:Y:S01]  /*84d0*/  FMUL R22, R11, UR23 ;  /* 0x000000170b167c20 */ /* 0x020fe20008400000 */
[----:B------:R-:W-:Y:S01]  /*84e0*/  UIMAD.WIDE.U32 UR16, UR26, 0x7, UR16 ;  /* 0x000000071a1078a5 */ /* 0x000fe2000f8e0010 */
[----:B------:R-:W-:Y:S01]  /*84f0*/  BSSY B1, `(.L_x_37) ;  /* 0x0000012000017945 */ /* 0x000fe20003800000 */
[----:B------:R-:W-:Y:S02]  /*8500*/  IADD3.X R17, R17, UR10, RZ, P4, !PT ;  /* 0x0000000a11117c10 */ /* 0x000fe4000a7fe4ff */
[----:B------:R-:W-:-:S04]  /*8510*/  UIADD3 UR16, UP0, UR16, UR26, URZ ;  /* 0x0000001a10107290 */ /* 0x000fc8000ff1e03f */
[----:B------:R-:W-:Y:S01]  /*8520*/  UIADD3.X UR17, UR27, UR8, UR17, UP0, !UPT ;  /* 0x000000081b117290 */ /* 0x000fe200087fe411 */
[----:B--2---:R-:W-:-:S05]  /*8530*/  FFMA R22, R23, UR22, R22 ;  /* 0x0000001617167c23 */ /* 0x004fca0008000016 */
[----:B------:R0:W-:Y:S02]  /*8540*/  @P3 STG.E desc[UR18][R16.64], R22 ;  /* 0x0000001610003986 */ /* 0x0001e4000c101912 */
[----:B0-----:R-:W-:-:S04]  /*8550*/  IMAD.U32 R22, RZ, RZ, UR26 ;  /* 0x0000001aff167e24 */ /* 0x001fc8000f8e00ff */
[----:B------:R-:W-:-:S03]  /*8560*/  IMAD.WIDE.U32 R22, R8, R22, UR16 ;  /* 0x0000001008167e25 */ /* 0x000fc6000f8e0016 */
[----:B------:R-:W-:-:S04]  /*8570*/  IADD3 R22, P3, R2, R22, RZ ;  /* 0x0000001602167210 */ /* 0x000fc80007f7e0ff */
[----:B------:R-:W-:-:S03]  /*8580*/  IADD3.X R23, R3, R9, R23, P3, !PT ;  /* 0x0000000903177210 */ /* 0x000fc60001ffe417 */
[----:B------:R-:W-:-:S04]  /*8590*/  IMAD.WIDE.U32 R22, R10, UR12, R22 ;  /* 0x0000000c0a167c25 */ /* 0x000fc8000f8e0016 */
[----:B------:R-:W-:Y:S01]  /*85a0*/  VIADD R23, R23, UR9 ;  /* 0x0000000917177c36 */ /* 0x000fe20008000000 */
[----:B------:R-:W-:-:S04]  /*85b0*/  LEA R152, P3, R22, UR20, 0x2 ;  /* 0x0000001416987c11 */ /* 0x000fc8000f8610ff */
[----:B------:R-:W-:Y:S02]  /*85c0*/  LEA.HI.X R153, R22, UR21, R23, 0x2, P3 ;  /* 0x0000001516997c11 */ /* 0x000fe400098f1417 */
[----:B------:R-:W-:-:S03]  /*85d0*/  ISETP.GT.AND P3, PT, R0, 0x10, P2 ;  /* 0x000000100000780c */ /* 0x000fc60001764270 */
[----:B------:R0:W-:Y:S10]  /*85e0*/  STL.64 [R1+0x238], R152 ;  /* 0x0002389801007387 */ /* 0x0001f40000100a00 */
[----:B------:R-:W-:Y:S05]  /*85f0*/  @!P3 BRA `(.L_x_38) ;  /* 0x000000000004b947 */ /* 0x000fea0003800000 */
[----:B------:R1:W5:Y:S02]  /*8600*/  LDG.E.LTC128B R11, desc[UR18][R152.64+0x20] ;  /* 0x00002012980b7981 */ /* 0x000364000c1e1920 */
.L_x_38:
[----:B------:R-:W-:Y:S05]  /*8610*/  BSYNC B1 ;  /* 0x0000000000017941 */ /* 0x000fea0003800000 */
.L_x_37:
[----:B------:R-:W2:Y:S01]  /*8620*/  LDL.LU R23, [R1+0x28] ;  /* 0x0000280001177983 */ /* 0x000ea20000300800 */
[----:B-----5:R-:W-:Y:S01]  /*8630*/  FMUL R22, R11, UR23 ;  /* 0x000000170b167c20 */ /* 0x020fe20008400000 */
[----:B------:R-:W-:Y:S01]  /*8640*/  UIMAD.WIDE.U32 UR14, UR26, 0x7, UR14 ;  /* 0x000000071a0e78a5 */ /* 0x000fe2000f8e000e */
[----:B------:R-:W-:Y:S01]  /*8650*/  ISETP.GT.AND P5, PT, R0, 0x11, P2 ;  /* 0x000000110000780c */ /* 0x000fe200017a4270 */
[----:B------:R-:W-:Y:S02]  /*8660*/  BSSY B1, `(.L_x_39) ;  /* 0x0000012000017945 */ /* 0x000fe40003800000 */
[----:B------:R-:W-:-:S04]  /*8670*/  UIADD3 UR14, UP0, UR14, UR26, URZ ;  /* 0x0000001a0e0e7290 */ /* 0x000fc8000ff1e03f */
[----:B------:R-:W-:Y:S01]  /*8680*/  UIADD3.X UR15, UR27, UR8, UR15, UP0, !UPT ;  /* 0x000000081b0f7290 */ /* 0x000fe200087fe40f */
[----:B--2---:R-:W-:-:S05]  /*8690*/  FFMA R22, R23, UR22, R22 ;  /* 0x0000001617167c23 */ /* 0x004fca0008000016 */
[----:B------:R2:W-:Y:S02]  /*86a0*/  @P3 STG.E desc[UR18][R18.64+0x20], R22 ;  /* 0x0000201612003986 */ /* 0x0005e4000c101912 */
[----:B--2---:R-:W-:-:S04]  /*86b0*/  IMAD.U32 R18, RZ, RZ, UR26 ;  /* 0x0000001aff127e24 */ /* 0x004fc8000f8e00ff */
[----:B------:R-:W-:-:S03]  /*86c0*/  IMAD.WIDE.U32 R18, R8, R18, UR14 ;  /* 0x0000000e08127e25 */ /* 0x000fc6000f8e0012 */
[----:B------:R-:W-:-:S04]  /*86d0*/  IADD3 R18, P3, R2, R18, RZ ;  /* 0x0000001202127210 */ /* 0x000fc80007f7e0ff */
[----:B------:R-:W-:-:S03]  /*86e0*/  IADD3.X R19, R3, R9, R19, P3, !PT ;  /* 0x0000000903137210 */ /* 0x000fc60001ffe413 */
[----:B------:R-:W-:-:S05]  /*86f0*/  IMAD.WIDE.U32 R18, R10, UR12, R18 ;  /* 0x0000000c0a127c25 */ /* 0x000fca000f8e0012 */
[----:B------:R-:W-:Y:S02]  /*8700*/  IADD3 R19, R19, UR9, RZ ;  /* 0x0000000913137c10 */ /* 0x000fe4000fffe0ff */
[----:B01----:R-:W-:-:S04]  /*8710*/  LEA R152, P3, R18, UR20, 0x2 ;  /* 0x0000001412987c11 */ /* 0x003fc8000f8610ff */
[----:B------:R-:W-:Y:S01]  /*8720*/  LEA.HI.X R153, R18, UR21, R19, 0x2, P3 ;  /* 0x0000001512997c11 */ /* 0x000fe200098f1413 */
[----:B------:R-:W-:-:S04]  /*8730*/  IMAD.U32 R18, RZ, RZ, UR26 ;  /* 0x0000001aff127e24 */ /* 0x000fc8000f8e00ff */
[----:B------:R0:W-:Y:S01]  /*8740*/  STL.64 [R1+0x230], R152 ;  /* 0x0002309801007387 */ /* 0x0001e20000100a00 */
[----:B------:R-:W-:Y:S01]  /*8750*/  IMAD.WIDE.U32 R20, R18, 0x7, R20 ;  /* 0x0000000712147825 */ /* 0x000fe200078e0014 */
[----:B------:R-:W-:Y:S06]  /*8760*/  @!P5 BRA `(.L_x_40) ;  /* 0x000000000004d947 */ /* 0x000fec0003800000 */
[----:B------:R1:W5:Y:S02]  /*8770*/  LDG.E.LTC128B R11, desc[UR18][R152.64+0x20] ;  /* 0x00002012980b7981 */ /* 0x000364000c1e1920 */
.L_x_40:
[----:B------:R-:W-:Y:S05]  /*8780*/  BSYNC B1 ;  /* 0x0000000000017941 */ /* 0x000fea0003800000 */
.L_x_39:
[----:B------:R-:W2:Y:S01]  /*8790*/  LDL.LU R19, [R1+0x2c] ;  /* 0x00002c0001137983 */ /* 0x000ea20000300800 */
[----:B-----5:R-:W-:Y:S01]  /*87a0*/  FMUL R18, R11, UR23 ;  /* 0x000000170b127c20 */ /* 0x020fe20008400000 */
[----:B------:R-:W-:Y:S01]  /*87b0*/  VIADD R21, R21, UR8 ;  /* 0x0000000815157c36 */ /* 0x000fe20008000000 */
        /* <DEDUP_REMOVED lines=12> */
[----:B0-----:R-:W-:Y:S02]  /*8880*/  IADD3 R23, P4, R20, R6, RZ ;  /* 0x0000000614177210 */ /* 0x001fe40007f9e0ff */
[----:B-1----:R-:W-:-:S05]  /*8890*/  MOV R18, UR28 ;  /* 0x0000001c00127c02 */ /* 0x002fca0008000f00 */
[----:B------:R-:W-:-:S04]  /*88a0*/  IMAD.WIDE.U32 R18, R18, 0x1c, R16 ;  /* 0x0000001c12127825 */ /* 0x000fc800078e0010 */
[----:B------:R-:W-:Y:S02]  /*88b0*/  VIADD R19, R19, UR13 ;  /* 0x0000000d13137c36 */ /* 0x000fe40008000000 */
[----:B--2---:R-:W-:-:S04]  /*88c0*/  FMUL R22, R11, UR23 ;  /* 0x000000170b167c20 */ /* 0x004fc80008400000 */
[----:B---3--:R-:W-:Y:S01]  /*88d0*/  FFMA R22, R152, UR22, R22 ;  /* 0x0000001698167c23 */ /* 0x008fe20008000016 */
[----:B------:R-:W-:-:S04]  /*88e0*/  IMAD.X R152, R21, 0x1, R5, P4 ;  /* 0x0000000115987824 */ /* 0x000fc800020e0605 */
[----:B------:R0:W-:Y:S01]  /*88f0*/  @P3 STG.E desc[UR18][R18.64], R22 ;  /* 0x0000001612003986 */ /* 0x0001e2000c101912 */
[----:B------:R-:W-:Y:S02]  /*8900*/  ISETP.GT.AND P3, PT, R0, 0x19, P1 ;  /* 0x000000190000780c */ /* 0x000fe40000f64270 */
[----:B0-----:R-:W-:-:S04]  /*8910*/  LEA R22, P4, R23, UR20, 0x2 ;  /* 0x0000001417167c11 */ /* 0x001fc8000f8810ff */
[----:B------:R-:W-:-:S07]  /*8920*/  LEA.HI.X R23, R23, UR21, R152, 0x2, P4 ;  /* 0x0000001517177c11 */ /* 0x000fce000a0f1498 */
[----:B------:R-:W-:Y:S05]  /*8930*/  @!P3 BRA `(.L_x_42) ;  /* 0x000000000004b947 */ /* 0x000fea0003800000 */
[----:B------:R0:W5:Y:S02]  /*8940*/  LDG.E.LTC128B R11, desc[UR18][R22.64] ;  /* 0x00000012160b7981 */ /* 0x000164000c1e1920 */
.L_x_42:
[----:B------:R-:W-:Y:S05]  /*8950*/  BSYNC B1 ;  /* 0x0000000000017941 */ /* 0x000fea0003800000 */
.L_x_41:
        /* <DEDUP_REMOVED lines=22> */
.L_x_44:
[----:B------:R-:W-:Y:S05]  /*8ac0*/  BSYNC B1 ;  /* 0x0000000000017941 */ /* 0x000fea0003800000 */
.L_x_43:
        /* <DEDUP_REMOVED lines=22> */
.L_x_46:
[----:B------:R-:W-:Y:S05]  /*8c30*/  BSYNC B1 ;  /* 0x0000000000017941 */ /* 0x000fea0003800000 */
.L_x_45:
        /* <DEDUP_REMOVED lines=28> */
.L_x_48:
[----:B------:R-:W-:Y:S05]  /*8e00*/  BSYNC B1 ;  /* 0x0000000000017941 */ /* 0x000fea0003800000 */
.L_x_47:
        /* <DEDUP_REMOVED lines=22> */
.L_x_50:
[----:B------:R-:W-:Y:S05]  /*8f70*/  BSYNC B1 ;  /* 0x0000000000017941 */ /* 0x000fea0003800000 */
.L_x_49:
        /* <DEDUP_REMOVED lines=22> */
.L_x_52:
[----:B------:R-:W-:Y:S05]  /*90e0*/  BSYNC B1 ;  /* 0x0000000000017941 */ /* 0x000fea0003800000 */
.L_x_51:
        /* <DEDUP_REMOVED lines=28> */
.L_x_54:
[----:B------:R-:W-:Y:S05]  /*92b0*/  BSYNC B1 ;  /* 0x0000000000017941 */ /* 0x000fea0003800000 */
.L_x_53:
        /* <DEDUP_REMOVED lines=22> */
.L_x_56:
[----:B------:R-:W-:Y:S05]  /*9420*/  BSYNC B1 ;  /* 0x0000000000017941 */ /* 0x000fea0003800000 */
.L_x_55:
        /* <DEDUP_REMOVED lines=22> */
.L_x_58:
[----:B------:R-:W-:Y:S05]  /*9590*/  BSYNC B1 ;  /* 0x0000000000017941 */ /* 0x000fea0003800000 */
.L_x_57:
        /* <DEDUP_REMOVED lines=28> */
.L_x_60:
[----:B------:R-:W-:Y:S05]  /*9760*/  BSYNC B1 ;  /* 0x0000000000017941 */ /* 0x000fea0003800000 */
.L_x_59:
        /* <DEDUP_REMOVED lines=22> */
.L_x_62:
[----:B------:R-:W-:Y:S05]  /*98d0*/  BSYNC B1 ;  /* 0x0000000000017941 */ /* 0x000fea0003800000 */
.L_x_61:
        /* <DEDUP_REMOVED lines=22> */
.L_x_64:
[----:B------:R-:W-:Y:S05]  /*9a40*/  BSYNC B1 ;  /* 0x0000000000017941 */ /* 0x000fea0003800000 */
.L_x_63:
        /* <DEDUP_REMOVED lines=28> */
.L_x_66:
[----:B------:R-:W-:Y:S05]  /*9c10*/  BSYNC B1 ;  /* 0x0000000000017941 */ /* 0x000fea0003800000 */
.L_x_65:
        /* <DEDUP_REMOVED lines=22> */
.L_x_68:
[----:B------:R-:W-:Y:S05]  /*9d80*/  BSYNC B1 ;  /* 0x0000000000017941 */ /* 0x000fea0003800000 */
.L_x_67:
        /* <DEDUP_REMOVED lines=22> */
.L_x_70:
[----:B------:R-:W-:Y:S05]  /*9ef0*/  BSYNC B1 ;  /* 0x0000000000017941 */ /* 0x000fea0003800000 */
.L_x_69:
        /* <DEDUP_REMOVED lines=28> */
.L_x_72:
[----:B------:R-:W-:Y:S05]  /*a0c0*/  BSYNC B1 ;  /* 0x0000000000017941 */ /* 0x000fea0003800000 */
.L_x_71:
        /* <DEDUP_REMOVED lines=22> */
.L_x_74:
[----:B------:R-:W-:Y:S05]  /*a230*/  BSYNC B1 ;  /* 0x0000000000017941 */ /* 0x000fea0003800000 */
.L_x_73:
        /* <DEDUP_REMOVED lines=22> */
.L_x_76:
[----:B------:R-:W-:Y:S05]  /*a3a0*/  BSYNC B1 ;  /* 0x0000000000017941 */ /* 0x000fea0003800000 */
.L_x_75:
        /* <DEDUP_REMOVED lines=28> */
.L_x_78:
[----:B------:R-:W-:Y:S05]  /*a570*/  BSYNC B1 ;  /* 0x0000000000017941 */ /* 0x000fea0003800000 */
.L_x_77:
        /* <DEDUP_REMOVED lines=19> */
[----:B------:R0:W-:Y:S10]  /*a6b0*/  STL.64 [R1], R152 ;  /* 0x0000009801007387 */ /* 0x0001f40000100a00 */
[----:B------:R-:W-:Y:S05]  /*a6c0*/  @!P3 BRA `(.L_x_80) ;  /* 0x000000000004b947 */ /* 0x000fea0003800000 */
[----:B------:R1:W5:Y:S02]  /*a6d0*/  LDG.E.LTC128B R11, desc[UR18][R152.64+0x20] ;  /* 0x00002012980b7981 */ /* 0x000364000c1e1920 */
.L_x_80:
[----:B------:R-:W-:Y:S05]  /*a6e0*/  BSYNC B1 ;  /* 0x0000000000017941 */ /* 0x000fea0003800000 */
.L_x_79:
        /* <DEDUP_REMOVED lines=15> */
[----:B------:R-:W-:-:S04]  /*a7e0*/  LEA R236, P3, R18, UR20, 0x2 ;  /* 0x0000001412ec7c11 */ /* 0x000fc8000f8610ff */
[----:B------:R-:W-:Y:S01]  /*a7f0*/  LEA.HI.X R237, R18, UR21, R19, 0x2, P3 ;  /* 0x0000001512ed7c11 */ /* 0x000fe200098f1413 */
[----:B------:R-:W-:-:S04]  /*a800*/  IMAD.U32 R18, RZ, RZ, UR26 ;  /* 0x0000001aff127e24 */ /* 0x000fc8000f8e00ff */
[----:B------:R-:W-:Y:S01]  /*a810*/  IMAD.WIDE.U32 R20, R18, 0x7, R20 ;  /* 0x0000000712147825 */ /* 0x000fe200078e0014 */
[----:B------:R-:W-:Y:S06]  /*a820*/  @!P5 BRA `(.L_x_82) ;  /* 0x000000000004d947 */ /* 0x000fec0003800000 */
[----:B------:R2:W5:Y:S02]  /*a830*/  LDG.E.LTC128B R11, desc[UR18][R236.64+0x20] ;  /* 0x00002012ec0b7981 */ /* 0x000564000c1e1920 */
.L_x_82:
[----:B------:R-:W-:Y:S05]  /*a840*/  BSYNC B1 ;  /* 0x0000000000017941 */ /* 0x000fea0003800000 */
.L_x_81:
[----:B------:R-:W3:Y:S01]  /*a850*/  LDL.LU R19, [R1+0x9c] ;  /* 0x00009c0001137983 */ /* 0x000ee20000300800 */
[----:B-----5:R-:W-:Y:S01]  /*a860*/  FMUL R18, R11, UR23 ;  /* 0x000000170b127c20 */ /* 0x020fe20008400000 */
[----:B------:R-:W-:Y:S02]  /*a870*/  IADD3 R21, R21, UR8, RZ ;  /* 0x0000000815157c10 */ /* 0x000fe4000fffe0ff */
[----:B------:R-:W-:Y:S01]  /*a880*/  ISETP.GT.AND P3, PT, R0, 0x50, P1 ;  /* 0x000000500000780c */ /* 0x000fe20000f64270 */
[----:B01----:R-:W4:Y:S01]  /*a890*/  LDL.LU R152, [R1+0xa0] ;  /* 0x0000a00001987983 */ /* 0x003f220000300800 */
[----:B---3--:R-:W-:Y:S01]  /*a8a0*/  FFMA R23, R19, UR22, R18 ;  /* 0x0000001613177c23 */ /* 0x008fe20008000012 */
[----:B------:R-:W-:-:S04]  /*a8b0*/  IADD3 R19, P4, R6, R20, RZ ;  /* 0x0000001406137210 */ /* 0x000fc80007f9e0ff */
[----:B------:R0:W-:Y:S01]  /*a8c0*/  @P5 STG.E desc[UR18][R16.64+0x20], R23 ;  /* 0x0000201710005986 */ /* 0x0001e2000c101912 */
[----:B------:R-:W-:Y:S01]  /*a8d0*/  IMAD.X R22, R21, 0x1, R5, P4 ;  /* 0x0000000115167824 */ /* 0x000fe200020e0605 */
[----:B------:R-:W-:-:S04]  /*a8e0*/  LEA R18, P4, R19, UR20, 0x2 ;  /* 0x0000001413127c11 */ /* 0x000fc8000f8810ff */
[----:B------:R-:W-:-:S05]  /*a8f0*/  LEA.HI.X R19, R19, UR21, R22, 0x2, P4 ;  /* 0x0000001513137c11 */ /* 0x000fca000a0f1416 */
[----:B------:R1:W3:Y:S01]  /*a900*/  @P3 LDG.E.LTC128B R11, desc[UR18][R18.64] ;  /* 0x00000012120b3981 */ /* 0x0002e2000c1e1920 */
[----:B------:R-:W-:Y:S01]  /*a910*/  IADD3 R20, P4, R20, UR26, RZ ;  /* 0x0000001a14147c10 */ /* 0x000fe2000ff9e0ff */
[----:B------:R-:W-:Y:S03]  /*a920*/  BSSY B1, `(.L_x_83) ;  /* 0x000000f000017945 */ /* 0x000fe60003800000 */
[----:B------:R-:W-:Y:S02]  /*a930*/  IADD3.X R21, R21, UR27, RZ, P4, !PT ;  /* 0x0000001b15157c10 */ /* 0x000fe4000a7fe4ff */
[----:B0-----:R-:W-:Y:S01]  /*a940*/  IADD3 R23, P4, R20, R6, RZ ;  /* 0x0000000614177210 */ /* 0x001fe20007f9e0ff */
[----:B-1----:R-:W-:-:S04]  /*a950*/  IMAD.U32 R18, RZ, RZ, UR28 ;  /* 0x0000001cff127e24 */ /* 0x002fc8000f8e00ff */
[----:B------:R-:W-:-:S04]  /*a960*/  IMAD.WIDE.U32 R18, R18, 0x1c, R16 ;  /* 0x0000001c12127825 */ /* 0x000fc800078e0010 */
[----:B------:R-:W-:Y:S02]  /*a970*/  VIADD R19, R19, UR13 ;  /* 0x0000000d13137c36 */ /* 0x000fe40008000000 */
[----:B---3--:R-:W-:-:S04]  /*a980*/  FMUL R22, R11, UR23 ;  /* 0x000000170b167c20 */ /* 0x008fc80008400000 */
[----:B----4-:R-:W-:Y:S01]  /*a990*/  FFMA R22, R152, UR22, R22 ;  /* 0x0000001698167c23 */ /* 0x010fe20008000016 */
[----:B------:R-:W-:-:S04]  /*a9a0*/  IADD3.X R152, R21, R5, RZ, P4, !PT ;  /* 0x0000000515987210 */ /* 0x000fc800027fe4ff */
[----:B------:R0:W-:Y:S01]  /*a9b0*/  @P3 STG.E desc[UR18][R18.64], R22 ;  /* 0x0000001612003986 */ /* 0x0001e2000c101912 */
[----:B------:R-:W-:Y:S02]  /*a9c0*/  ISETP.GT.AND P3, PT, R0, 0x51, P1 ;  /* 0x000000510000780c */ /* 0x000fe40000f64270 */
[----:B0-----:R-:W-:-:S04]  /*a9d0*/  LEA R22, P4, R23, UR20, 0x2 ;  /* 0x0000001417167c11 */ /* 0x001fc8000f8810ff */
[----:B------:R-:W-:-:S07]  /*a9e0*/  LEA.HI.X R23, R23, UR21, R152, 0x2, P4 ;  /* 0x0000001517177c11 */ /* 0x000fce000a0f1498 */
[----:B------:R-:W-:Y:S05]  /*a9f0*/  @!P3 BRA `(.L_x_84) ;  /* 0x000000000004b947 */ /* 0x000fea0003800000 */
[----:B------:R0:W5:Y:S02]  /*aa00*/  LDG.E.LTC128B R11, desc[UR18][R22.64] ;  /* 0x00000012160b7981 */ /* 0x000164000c1e1920 */
.L_x_84:
[----:B------:R-:W-:Y:S05]  /*aa10*/  BSYNC B1 ;  /* 0x0000000000017941 */ /* 0x000fea0003800000 */
.L_x_83:
[----:B0-----:R-:W3:Y:S01]  /*aa20*/  LDL.LU R23, [R1+0xa4] ;  /* 0x0000a40001177983 */ /* 0x001ee20000300800 */
[----:B------:R-:W-:Y:S01]  /*aa30*/  IADD3 R16, P4, R16, UR11, RZ ;  /* 0x0000000b10107c10 */ /* 0x000fe2000ff9e0ff */
[----:B-----5:R-:W-:Y:S01]  /*aa40*/  FMUL R22, R11, UR23 ;  /* 0x000000170b167c20 */ /* 0x020fe20008400000 */
[----:B------:R-:W-:Y:S01]  /*aa50*/  UIMAD.WIDE.U32 UR16, UR26, 0x7, UR16 ;  /* 0x000000071a1078a5 */ /* 0x000fe2000f8e0010 */
[----:B------:R-:W-:Y:S01]  /*aa60*/  BSSY B1, `(.L_x_85) ;  /* 0x0000011000017945 */ /* 0x000fe20003800000 */
[----:B------:R-:W-:Y:S02]  /*aa70*/  IADD3.X R17, R17, UR10, RZ, P4, !PT ;  /* 0x0000000a11117c10 */ /* 0x000fe4000a7fe4ff */
[----:B------:R-:W-:-:S04]  /*aa80*/  UIADD3 UR16, UP0, UR16, UR26, URZ ;  /* 0x0000001a10107290 */ /* 0x000fc8000ff1e03f */
[----:B------:R-:W-:Y:S01]  /*aa90*/  UIADD3.X UR17, UR27, UR8, UR17, UP0, !UPT ;  /* 0x000000081b117290 */ /* 0x000fe200087fe411 */
[----:B---3--:R-:W-:-:S05]  /*aaa0*/  FFMA R22, R23, UR22, R22 ;  /* 0x0000001617167c23 */ /* 0x008fca0008000016 */
        /* <DEDUP_REMOVED lines=9> */
[----:B------:R-:W-:-:S13]  /*ab40*/  ISETP.GT.AND P3, PT, R0, 0x50, P2 ;  /* 0x000000500000780c */ /* 0x000fda0001764270 */
[----:B------:R-:W-:Y:S05]  /*ab50*/  @!P3 BRA `(.L_x_86) ;  /* 0x000000000004b947 */ /* 0x000fea0003800000 */
[----:B------:R0:W5:Y:S02]  /*ab60*/  LDG.E.LTC128B R11, desc[UR18][R234.64+0x20] ;  /* 0x00002012ea0b7981 */ /* 0x000164000c1e1920 */
.L_x_86:
[----:B------:R-:W-:Y:S05]  /*ab70*/  BSYNC B1 ;  /* 0x0000000000017941 */ /* 0x000fea0003800000 */
.L_x_85:
[----:B------:R-:W3:Y:S01]  /*ab80*/  LDL.LU R23, [R1+0xa8] ;  /* 0x0000a80001177983 */ /* 0x000ee20000300800 */
[----:B-----5:R-:W-:Y:S01]  /*ab90*/  FMUL R22, R11, UR23 ;  /* 0x000000170b167c20 */ /* 0x020fe20008400000 */
[----:B------:R-:W-:Y:S01]  /*aba0*/  UIMAD.WIDE.U32 UR14, UR26, 0x7, UR14 ;  /* 0x000000071a0e78a5 */ /* 0x000fe2000f8e000e */
[----:B------:R-:W-:Y:S01]  /*abb0*/  ISETP.GT.AND P5, PT, R0, 0x51, P2 ;  /* 0x000000510000780c */ /* 0x000fe200017a4270 */
[----:B------:R-:W-:Y:S02]  /*abc0*/  BSSY B1, `(.L_x_87) ;  /* 0x0000011000017945 */ /* 0x000fe40003800000 */
[----:B------:R-:W-:-:S04]  /*abd0*/  UIADD3 UR14, UP0, UR14, UR26, URZ ;  /* 0x0000001a0e0e7290 */ /* 0x000fc8000ff1e03f */
[----:B------:R-:W-:Y:S01]  /*abe0*/  UIADD3.X UR15, UR27, UR8, UR15, UP0, !UPT ;  /* 0x000000081b0f7290 */ /* 0x000fe200087fe40f */
[----:B---3--:R-:W-:-:S05]  /*abf0*/  FFMA R22, R23, UR22, R22 ;  /* 0x0000001617167c23 */ /* 0x008fca0008000016 */
[----:B------:R1:W-:Y:S02]  /*ac00*/  @P3 STG.E desc[UR18][R18.64+0x20], R22 ;  /* 0x0000201612003986 */ /* 0x0003e4000c101912 */
[----:B-1----:R-:W-:-:S04]  /*ac10*/  IMAD.U32 R18, RZ, RZ, UR26 ;  /* 0x0000001aff127e24 */ /* 0x002fc8000f8e00ff */
[----:B------:R-:W-:-:S03]  /*ac20*/  IMAD.WIDE.U32 R18, R8, R18, UR14 ;  /* 0x0000000e08127e25 */ /* 0x000fc6000f8e0012 */
[----:B------:R-:W-:-:S04]  /*ac30*/  IADD3 R18, P3, R2, R18, RZ ;  /* 0x0000001202127210 */ /* 0x000fc80007f7e0ff */
[----:B------:R-:W-:-:S03]  /*ac40*/  IADD3.X R19, R3, R9, R19, P3, !PT ;  /* 0x0000000903137210 */ /* 0x000fc60001ffe413 */
[----:B------:R-:W-:-:S05]  /*ac50*/  IMAD.WIDE.U32 R18, R10, UR12, R18 ;  /* 0x0000000c0a127c25 */ /* 0x000fca000f8e0012 */
[----:B------:R-:W-:Y:S02]  /*ac60*/  IADD3 R19, R19, UR9, RZ ;  /* 0x0000000913137c10 */ /* 0x000fe4000fffe0ff */
[----:B------:R-:W-:-:S04]  /*ac70*/  LEA R232, P3, R18, UR20, 0x2 ;  /* 0x0000001412e87c11 */ /* 0x000fc8000f8610ff */
[----:B------:R-:W-:Y:S01]  /*ac80*/  LEA.HI.X R233, R18, UR21, R19, 0x2, P3 ;  /* 0x0000001512e97c11 */ /* 0x000fe200098f1413 */
[----:B------:R-:W-:-:S04]  /*ac90*/  IMAD.U32 R18, RZ, RZ, UR26 ;  /* 0x0000001aff127e24 */ /* 0x000fc8000f8e00ff */
[----:B------:R-:W-:Y:S01]  /*aca0*/  IMAD.WIDE.U32 R20, R18, 0x7, R20 ;  /* 0x0000000712147825 */ /* 0x000fe200078e0014 */
[----:B------:R-:W-:Y:S06]  /*acb0*/  @!P5 BRA `(.L_x_88) ;  /* 0x000000000004d947 */ /* 0x000fec0003800000 */
[----:B------:R1:W5:Y:S02]  /*acc0*/  LDG.E.LTC128B R11, desc[UR18][R232.64+0x20] ;  /* 0x00002012e80b7981 */ /* 0x000364000c1e1920 */
.L_x_88:
[----:B------:R-:W-:Y:S05]  /*acd0*/  BSYNC B1 ;  /* 0x0000000000017941 */ /* 0x000fea0003800000 */
.L_x_87:
[----:B------:R-:W3:Y:S01]  /*ace0*/  LDL.LU R18, [R1+0xac] ;  /* 0x0000ac0001127983 */ /* 0x000ee20000300800 */
[----:B------:R-:W-:Y:S01]  /*acf0*/  IADD3 R19, P4, R6, R20, RZ ;  /* 0x0000001406137210 */ /* 0x000fe20007f9e0ff */
[----:B-----5:R-:W-:Y:S01]  /*ad00*/  FMUL R23, R11, UR23 ;  /* 0x000000170b177c20 */ /* 0x020fe20008400000 */
[----:B------:R-:W-:Y:S01]  /*ad10*/  VIADD R21, R21, UR8 ;  /* 0x0000000815157c36 */ /* 0x000fe20008000000 */
[----:B------:R-:W-:Y:S01]  /*ad20*/  ISETP.GT.AND P3, PT, R0, 0x58, P1 ;  /* 0x000000580000780c */ /* 0x000fe20000f64270 */
[----:B------:R-:W4:Y:S02]  /*ad30*/  LDL.LU R152, [R1+0xb0] ;  /* 0x0000b00001987983 */ /* 0x000f240000300800 */
[----:B------:R-:W-:Y:S02]  /*ad40*/  IMAD.X R22, R21, 0x1, R5, P4 ;  /* 0x0000000115167824 */ /* 0x000fe400020e0605 */
[----:B---3--:R-:W-:Y:S01]  /*ad50*/  FFMA R23, R18, UR22, R23 ;  /* 0x0000001612177c23 */ /* 0x008fe20008000017 */
[----:B------:R-:W-:-:S04]  /*ad60*/  LEA R18, P4, R19, UR20, 0x2 ;  /* 0x0000001413127c11 */ /* 0x000fc8000f8810ff */
[----:B------:R-:W-:Y:S01]  /*ad70*/  LEA.HI.X R19, R19, UR21, R22, 0x2, P4 ;  /* 0x0000001513137c11 */ /* 0x000fe2000a0f1416 */
[----:B------:R3:W-:Y:S04]  /*ad80*/  @P5 STG.E desc[UR18][R16.64+0x20], R23 ;  /* 0x0000201710005986 */ /* 0x0007e8000c101912 */
[----:B------:R0:W2:Y:S01]  /*ad90*/  @P3 LDG.E.LTC128B R11, desc[UR18][R18.64] ;  /* 0x00000012120b3981 */ /* 0x0000a2000c1e1920 */
[----:B------:R-:W-:Y:S01]  /*ada0*/  IADD3 R20, P4, R20, UR26, RZ ;  /* 0x0000001a14147c10 */ /* 0x000fe2000ff9e0ff */
[----:B------:R-:W-:Y:S03]  /*adb0*/  BSSY B1, `(.L_x_89) ;  /* 0x000000f000017945 */ /* 0x000fe60003800000 */
[----:B------:R-:W-:-:S02]  /*adc0*/  IADD3.X R21, R21, UR27, RZ, P4, !PT ;  /* 0x0000001b15157c10 */ /* 0x000fc4000a7fe4ff */
[----:B---3--:R-:W-:Y:S02]  /*add0*/  IADD3 R23, P4, R20, R6, RZ ;  /* 0x0000000614177210 */ /* 0x008fe40007f9e0ff */
[----:B0-----:R-:W-:-:S05]  /*ade0*/  MOV R18, UR28 ;  /* 0x0000001c00127c02 */ /* 0x001fca0008000f00 */
[----:B------:R-:W-:-:S04]  /*adf0*/  IMAD.WIDE.U32 R18, R18, 0x1c, R16 ;  /* 0x0000001c12127825 */ /* 0x000fc800078e0010 */
[----:B------:R-:W-:Y:S02]  /*ae00*/  VIADD R19, R19, UR13 ;  /* 0x0000000d13137c36 */ /* 0x000fe40008000000 */
[----:B--2---:R-:W-:-:S04]  /*ae10*/  FMUL R22, R11, UR23 ;  /* 0x000000170b167c20 */ /* 0x004fc80008400000 */
[----:B----4-:R-:W-:Y:S01]  /*ae20*/  FFMA R22, R152, UR22, R22 ;  /* 0x0000001698167c23 */ /* 0x010fe20008000016 */
[----:B------:R-:W-:-:S04]  /*ae30*/  IMAD.X R152, R21, 0x1, R5, P4 ;  /* 0x0000000115987824 */ /* 0x000fc800020e0605 */
[----:B------:R0:W-:Y:S01]  /*ae40*/  @P3 STG.E desc[UR18][R18.64], R22 ;  /* 0x0000001612003986 */ /* 0x0001e2000c101912 */
[----:B------:R-:W-:Y:S02]  /*ae50*/  ISETP.GT.AND P3, PT, R0, 0x59, P1 ;  /* 0x000000590000780c */ /* 0x000fe40000f64270 */
[----:B0-----:R-:W-:-:S04]  /*ae60*/  LEA R22, P4, R23, UR20, 0x2 ;  /* 0x0000001417167c11 */ /* 0x001fc8000f8810ff */
[----:B------:R-:W-:-:S07]  /*ae70*/  LEA.HI.X R23, R23, UR21, R152, 0x2, P4 ;  /* 0x0000001517177c11 */ /* 0x000fce000a0f1498 */
[----:B------:R-:W-:Y:S05]  /*ae80*/  @!P3 BRA `(.L_x_90) ;  /* 0x000000000004b947 */ /* 0x000fea0003800000 */
[----:B------:R0:W5:Y:S02]  /*ae90*/  LDG.E.LTC128B R11, desc[UR18][R22.64] ;  /* 0x00000012160b7981 */ /* 0x000164000c1e1920 */
.L_x_90:
[----:B------:R-:W-:Y:S05]  /*aea0*/  BSYNC B1 ;  /* 0x0000000000017941 */ /* 0x000fea0003800000 */
.L_x_89:
        /* <DEDUP_REMOVED lines=18> */
[----:B------:R-:W-:-:S13]  /*afd0*/  ISETP.GT.AND P3, PT, R0, 0x58, P2 ;  /* 0x000000580000780c */ /* 0x000fda0001764270 */
[----:B------:R-:W-:Y:S05]  /*afe0*/  @!P3 BRA `(.L_x_92) ;  /* 0x000000000004b947 */ /* 0x000fea0003800000 */
[----:B------:R0:W5:Y:S02]  /*aff0*/  LDG.E.LTC128B R11, desc[UR18][R228.64+0x20] ;  /* 0x00002012e40b7981 */ /* 0x000164000c1e1920 */
.L_x_92:
[----:B------:R-:W-:Y:S05]  /*b000*/  BSYNC B1 ;  /* 0x0000000000017941 */ /* 0x000fea0003800000 */
.L_x_91:
        /* <DEDUP_REMOVED lines=21> */
.L_x_94:
[----:B------:R-:W-:Y:S05]  /*b160*/  BSYNC B1 ;  /* 0x0000000000017941 */ /* 0x000fea0003800000 */
.L_x_93:
[----:B------:R-:W3:Y:S01]  /*b170*/  LDL.LU R18, [R1+0xbc] ;  /* 0x0000bc0001127983 */ /* 0x000ee20000300800 */
[----:B------:R-:W-:Y:S01]  /*b180*/  IADD3 R21, R21, UR8, RZ ;  /* 0x0000000815157c10 */ /* 0x000fe2000fffe0ff */
[----:B-----5:R-:W-:Y:S01]  /*b190*/  FMUL R23, R11, UR23 ;  /* 0x000000170b177c20 */ /* 0x020fe20008400000 */
[----:B------:R-:W-:Y:S01]  /*b1a0*/  IADD3 R19, P4, R6, R20, RZ ;  /* 0x0000001406137210 */ /* 0x000fe20007f9e0ff */
[----:B------:R-:W4:Y:S01]  /*b1b0*/  LDL.LU R152, [R1+0xc0] ;  /* 0x0000c00001987983 */ /* 0x000f220000300800 */
[----:B------:R-:W-:-:S03]  /*b1c0*/  ISETP.GT.AND P3, PT, R0, 0x60, P1 ;  /* 0x000000600000780c */ /* 0x000fc60000f64270 */
        /* <DEDUP_REMOVED lines=9> */
[----:B---3--:R-:W-:Y:S01]  /*b260*/  IADD3 R23, P4, R20, R6, RZ ;  /* 0x0000000614177210 */ /* 0x008fe20007f9e0ff */
[----:B0-----:R-:W-:-:S04]  /*b270*/  IMAD.U32 R18, RZ, RZ, UR28 ;  /* 0x0000001cff127e24 */ /* 0x001fc8000f8e00ff */
[----:B------:R-:W-:-:S04]  /*b280*/  IMAD.WIDE.U32 R18, R18, 0x1c, R16 ;  /* 0x0000001c12127825 */ /* 0x000fc800078e0010 */
[----:B------:R-:W-:Y:S02]  /*b290*/  VIADD R19, R19, UR13 ;  /* 0x0000000d13137c36 */ /* 0x000fe40008000000 */
[----:B--2---:R-:W-:-:S04]  /*b2a0*/  FMUL R22, R11, UR23 ;  /* 0x000000170b167c20 */ /* 0x004fc80008400000 */
        /* <DEDUP_REMOVED lines=8> */
.L_x_96:
[----:B------:R-:W-:Y:S05]  /*b330*/  BSYNC B1 ;  /* 0x0000000000017941 */ /* 0x000fea0003800000 */
.L_x_95:
        /* <DEDUP_REMOVED lines=21> */
.L_x_98:
[----:B------:R-:W-:Y:S05]  /*b490*/  BSYNC B1 ;  /* 0x0000000000017941 */ /* 0x000fea0003800000 */
.L_x_97:
        /* <DEDUP_REMOVED lines=21> */
.L_x_100:
[----:B------:R-:W-:Y:S05]  /*b5f0*/  BSYNC B1 ;  /* 0x0000000000017941 */ /* 0x000fea0003800000 */
.L_x_99:
[----:B------:R-:W3:Y:S01]  /*b600*/  LDL.LU R152, [R1+0xcc] ;  /* 0x0000cc0001987983 */ /* 0x000ee20000300800 */
[----:B------:R-:W-:Y:S01]  /*b610*/  VIADD R154, R21, UR8 ;  /* 0x00000008159a7c36 */ /* 0x000fe20008000000 */
[----:B------:R-:W-:Y:S01]  /*b620*/  IADD3 R21, P4, R6, R20, RZ ;  /* 0x0000001406157210 */ /* 0x000fe20007f9e0ff */
[----:B-----5:R-:W-:Y:S01]  /*b630*/  FMUL R155, R11, UR23 ;  /* 0x000000170b9b7c20 */ /* 0x020fe20008400000 */
[----:B------:R-:W-:Y:S01]  /*b640*/  ISETP.GT.AND P3, PT, R0, 0x68, P1 ;  /* 0x000000680000780c */ /* 0x000fe20000f64270 */
[----:B------:R-:W4:Y:S02]  /*b650*/  LDL.LU R156, [R1+0xd0] ;  /* 0x0000d000019c7983 */ /* 0x000f240000300800 */
[----:B------:R-:W-:Y:S02]  /*b660*/  IMAD.X R153, R154, 0x1, R5, P4 ;  /* 0x000000019a997824 */ /* 0x000fe400020e0605 */
[----:B---3--:R-:W-:Y:S01]  /*b670*/  FFMA R155, R152, UR22, R155 ;  /* 0x00000016989b7c23 */ /* 0x008fe2000800009b */
[----:B------:R-:W-:-:S04]  /*b680*/  LEA R152, P4, R21, UR20, 0x2 ;  /* 0x0000001415987c11 */ /* 0x000fc8000f8810ff */
[----:B------:R-:W-:Y:S01]  /*b690*/  LEA.HI.X R153, R21, UR21, R153, 0x2, P4 ;  /* 0x0000001515997c11 */ /* 0x000fe2000a0f1499 */
[----:B------:R-:W-:Y:S04]  /*b6a0*/  @P5 STG.E desc[UR18][R16.64+0x20], R155 ;  /* 0x0000209b10005986 */ /* 0x000fe8000c101912 */
[----:B------:R3:W2:Y:S01]  /*b6b0*/  @P3 LDG.E.LTC128B R11, desc[UR18][R152.64] ;  /* 0x00000012980b3981 */ /* 0x0006a2000c1e1920 */
[----:B------:R-:W-:Y:S01]  /*b6c0*/  BSSY B1, `(.L_x_101) ;  /* 0x0000010000017945 */ /* 0x000fe20003800000 */
[----:B---3--:R-:W-:Y:S02]  /*b6d0*/  IADD3 R152, P4, R20, UR26, RZ ;  /* 0x0000001a14987c10 */ /* 0x008fe4000ff9e0ff */
[----:B------:R-:W-:-:S05]  /*b6e0*/  MOV R20, UR28 ;  /* 0x0000001c00147c02 */ /* 0x000fca0008000f00 */
[----:B------:R-:W-:-:S04]  /*b6f0*/  IMAD.WIDE.U32 R20, R20, 0x1c, R16 ;  /* 0x0000001c14147825 */ /* 0x000fc800078e0010 */
[----:B------:R-:W-:Y:S02]  /*b700*/  VIADD R21, R21, UR13 ;  /* 0x0000000d15157c36 */ /* 0x000fe40008000000 */
[----:B--2---:R-:W-:-:S04]  /*b710*/  FMUL R153, R11, UR23 ;  /* 0x000000170b997c20 */ /* 0x004fc80008400000 */
[----:B----4-:R-:W-:-:S05]  /*b720*/  FFMA R153, R156, UR22, R153 ;  /* 0x000000169c997c23 */ /* 0x010fca0008000099 */
[----:B------:R2:W-:Y:S01]  /*b730*/  @P3 STG.E desc[UR18][R20.64], R153 ;  /* 0x0000009914003986 */ /* 0x0005e2000c101912 */
[----:B------:R-:W-:Y:S02]  /*b740*/  ISETP.GT.AND P3, PT, R0, 0x69, P1 ;  /* 0x000000690000780c */ /* 0x000fe40000f64270 */
[----:B--2---:R-:W-:Y:S02]  /*b750*/  IADD3.X R153, R154, UR27, RZ, P4, !PT ;  /* 0x0000001b9a997c10 */ /* 0x004fe4000a7fe4ff */
[----:B------:R-:W-:-:S05]  /*b760*/  IADD3 R155, P4, R152, R6, RZ ;  /* 0x00000006989b7210 */ /* 0x000fca0007f9e0ff */
[----:B------:R-:W-:Y:S01]  /*b770*/  IMAD.X R156, R153, 0x1, R5, P4 ;  /* 0x00000001999c7824 */ /* 0x000fe200020e0605 */
[----:B------:R-:W-:-:S04]  /*b780*/  LEA R154, P4, R155, UR20, 0x2 ;  /* 0x000000149b9a7c11 */ /* 0x000fc8000f8810ff */
[----:B------:R-:W-:Y:S01]  /*b790*/  LEA.HI.X R155, R155, UR21, R156, 0x2, P4 ;  /* 0x000000159b9b7c11 */ /* 0x000fe2000a0f149c */
[----:B------:R-:W-:Y:S08]  /*b7a0*/  @!P3 BRA `(.L_x_102) ;  /* 0x000000000004b947 */ /* 0x000ff00003800000 */
[----:B------:R2:W5:Y:S02]  /*b7b0*/  LDG.E.LTC128B R11, desc[UR18][R154.64] ;  /* 0x000000129a0b7981 */ /* 0x000564000c1e1920 */
.L_x_102:
[----:B------:R-:W-:Y:S05]  /*b7c0*/  BSYNC B1 ;  /* 0x0000000000017941 */ /* 0x000fea0003800000 */
.L_x_101:
[----:B--2---:R-:W2:Y:S01]  /*b7d0*/  LDL.LU R155, [R1+0xd4] ;  /* 0x0000d400019b7983 */ /* 0x004ea20000300800 */
        /* <DEDUP_REMOVED lines=20> */
.L_x_104:
[----:B------:R-:W-:Y:S05]  /*b920*/  BSYNC B1 ;  /* 0x0000000000017941 */ /* 0x000fea0003800000 */
.L_x_103:
        /* <DEDUP_REMOVED lines=9> */
[----:B---3--:R-:W-:-:S04]  /*b9c0*/  IMAD.U32 R20, RZ, RZ, UR26 ;  /* 0x0000001aff147e24 */ /* 0x008fc8000f8e00ff */
        /* <DEDUP_REMOVED lines=11> */
.L_x_106:
[----:B------:R-:W-:Y:S05]  /*ba80*/  BSYNC B1 ;  /* 0x0000000000017941 */ /* 0x000fea0003800000 */
.L_x_105:
[----:B------:R-:W4:Y:S01]  /*ba90*/  LDL.LU R156, [R1+0xdc] ;  /* 0x0000dc00019c7983 */ /* 0x000f220000300800 */
[----:B------:R-:W-:Y:S01]  /*baa0*/  IADD3 R158, R153, UR8, RZ ;  /* 0x00000008999e7c10 */ /* 0x000fe2000fffe0ff */
[----:B-----5:R-:W-:Y:S01]  /*bab0*/  FMUL R159, R11, UR23 ;  /* 0x000000170b9f7c20 */ /* 0x020fe20008400000 */
[----:B------:R-:W-:Y:S01]  /*bac0*/  IADD3 R153, P4, R6, R152, RZ ;  /* 0x0000009806997210 */ /* 0x000fe20007f9e0ff */
[----:B------:R-:W2:Y:S01]  /*bad0*/  LDL.LU R160, [R1+0xe0] ;  /* 0x0000e00001a07983 */ /* 0x000ea20000300800 */
[----:B------:R-:W-:-:S03]  /*bae0*/  ISETP.GT.AND P3, PT, R0, 0x70, P1 ;  /* 0x000000700000780c */ /* 0x000fc60000f64270 */
[----:B------:R-:W-:Y:S02]  /*baf0*/  IMAD.X R157, R158, 0x1, R5, P4 ;  /* 0x000000019e9d7824 */ /* 0x000fe400020e0605 */
[----:B----4-:R-:W-:Y:S01]  /*bb00*/  FFMA R159, R156, UR22, R159 ;  /* 0x000000169c9f7c23 */ /* 0x010fe2000800009f */
[----:B------:R-:W-:-:S04]  /*bb10*/  LEA R156, P4, R153, UR20, 0x2 ;  /* 0x00000014999c7c11 */ /* 0x000fc8000f8810ff */
[----:B------:R-:W-:Y:S01]  /*bb20*/  LEA.HI.X R157, R153, UR21, R157, 0x2, P4 ;  /* 0x00000015999d7c11 */ /* 0x000fe2000a0f149d */
[----:B------:R-:W-:Y:S04]  /*bb30*/  @P5 STG.E desc[UR18][R16.64+0x20], R159 ;  /* 0x0000209f10005986 */ /* 0x000fe8000c101912 */
[----:B------:R4:W3:Y:S01]  /*bb40*/  @P3 LDG.E.LTC128B R11, desc[UR18][R156.64] ;  /* 0x000000129c0b3981 */ /* 0x0008e2000c1e1920 */
[----:B------:R-:W-:Y:S01]  /*bb50*/  BSSY B1, `(.L_x_107) ;  /* 0x0000010000017945 */ /* 0x000fe20003800000 */
[----:B----4-:R-:W-:Y:S01]  /*bb60*/  IADD3 R156, P4, R152, UR26, RZ ;  /* 0x0000001a989c7c10 */ /* 0x010fe2000ff9e0ff */
[----:B------:R-:W-:-:S04]  /*bb70*/  IMAD.U32 R152, RZ, RZ, UR28 ;  /* 0x0000001cff987e24 */ /* 0x000fc8000f8e00ff */
[----:B------:R-:W-:-:S04]  /*bb80*/  IMAD.WIDE.U32 R152, R152, 0x1c, R16 ;  /* 0x0000001c98987825 */ /* 0x000fc800078e0010 */
[----:B------:R-:W-:Y:S02]  /*bb90*/  VIADD R153, R153, UR13 ;  /* 0x0000000d99997c36 */ /* 0x000fe40008000000 */
[----:B---3--:R-:W-:-:S04]  /*bba0*/  FMUL R157, R11, UR23 ;  /* 0x000000170b9d7c20 */ /* 0x008fc80008400000 */
[----:B--2---:R-:W-:-:S05]  /*bbb0*/  FFMA R157, R160, UR22, R157 ;  /* 0x00000016a09d7c23 */ /* 0x004fca000800009d */
[----:B------:R2:W-:Y:S01]  /*bbc0*/  @P3 STG.E desc[UR18][R152.64], R157 ;  /* 0x0000009d98003986 */ /* 0x0005e2000c101912 */
[----:B------:R-:W-:Y:S02]  /*bbd0*/  ISETP.GT.AND P3, PT, R0, 0x71, P1 ;  /* 0x000000710000780c */ /* 0x000fe40000f64270 */
[----:B--2---:R-:W-:Y:S02]  /*bbe0*/  IADD3.X R157, R158, UR27, RZ, P4, !PT ;  /* 0x0000001b9e9d7c10 */ /* 0x004fe4000a7fe4ff */
[----:B------:R-:W-:-:S04]  /*bbf0*/  IADD3 R159, P4, R156, R6, RZ ;  /* 0x000000069c9f7210 */ /* 0x000fc80007f9e0ff */
[----:B------:R-:W-:Y:S02]  /*bc00*/  IADD3.X R160, R157, R5, RZ, P4, !PT ;  /* 0x000000059da07210 */ /* 0x000fe400027fe4ff */
[----:B------:R-:W-:-:S04]  /*bc10*/  LEA R158, P4, R159, UR20, 0x2 ;  /* 0x000000149f9e7c11 */ /* 0x000fc8000f8810ff */
[----:B------:R-:W-:Y:S01]  /*bc20*/  LEA.HI.X R159, R159, UR21, R160, 0x2, P4 ;  /* 0x000000159f9f7c11 */ /* 0x000fe2000a0f14a0 */
[----:B------:R-:W-:Y:S08]  /*bc30*/  @!P3 BRA `(.L_x_108) ;  /* 0x000000000004b947 */ /* 0x000ff00003800000 */
[----:B------:R2:W5:Y:S02]  /*bc40*/  LDG.E.LTC128B R11, desc[UR18][R158.64] ;  /* 0x000000129e0b7981 */ /* 0x000564000c1e1920 */
.L_x_108:
[----:B------:R-:W-:Y:S05]  /*bc50*/  BSYNC B1 ;  /* 0x0000000000017941 */ /* 0x000fea0003800000 */
.L_x_107:
        /* <DEDUP_REMOVED lines=21> */
.L_x_110:
[----:B------:R-:W-:Y:S05]  /*bdb0*/  BSYNC B1 ;  /* 0x0000000000017941 */ /* 0x000fea0003800000 */
.L_x_109:
        /* <DEDUP_REMOVED lines=21> */
.L_x_112:
[----:B------:R-:W-:Y:S05]  /*bf10*/  BSYNC B1 ;  /* 0x0000000000017941 */ /* 0x000fea0003800000 */
.L_x_111:
[----:B------:R-:W4:Y:S01]  /*bf20*/  LDL.LU R160, [R1+0xec] ;  /* 0x0000ec0001a07983 */ /* 0x000f220000300800 */
[----:B------:R-:W-:Y:S01]  /*bf30*/  VIADD R162, R157, UR8 ;  /* 0x000000089da27c36 */ /* 0x000fe20008000000 */
[----:B------:R-:W-:Y:S01]  /*bf40*/  IADD3 R157, P4, R6, R156, RZ ;  /* 0x0000009c069d7210 */ /* 0x000fe20007f9e0ff */
[----:B-----5:R-:W-:Y:S01]  /*bf50*/  FMUL R163, R11, UR23 ;  /* 0x000000170ba37c20 */ /* 0x020fe20008400000 */
[----:B------:R-:W-:Y:S01]  /*bf60*/  ISETP.GT.AND P3, PT, R0, 0x78, P1 ;  /* 0x000000780000780c */ /* 0x000fe20000f64270 */
[----:B------:R-:W2:Y:S02]  /*bf70*/  LDL.LU R164, [R1+0xf0] ;  /* 0x0000f00001a47983 */ /* 0x000ea40000300800 */
[----:B------:R-:W-:Y:S02]  /*bf80*/  IMAD.X R161, R162, 0x1, R5, P4 ;  /* 0x00000001a2a17824 */ /* 0x000fe400020e0605 */
[----:B----4-:R-:W-:Y:S01]  /*bf90*/  FFMA R163, R160, UR22, R163 ;  /* 0x00000016a0a37c23 */ /* 0x010fe200080000a3 */
[----:B------:R-:W-:-:S04]  /*bfa0*/  LEA R160, P4, R157, UR20, 0x2 ;  /* 0x000000149da07c11 */ /* 0x000fc8000f8810ff */
[----:B------:R-:W-:Y:S01]  /*bfb0*/  LEA.HI.X R161, R157, UR21, R161, 0x2, P4 ;  /* 0x000000159da17c11 */ /* 0x000fe2000a0f14a1 */
[----:B------:R-:W-:Y:S04]  /*bfc0*/  @P5 STG.E desc[UR18][R16.64+0x20], R163 ;  /* 0x000020a310005986 */ /* 0x000fe8000c101912 */
[----:B------:R4:W3:Y:S01]  /*bfd0*/  @P3 LDG.E.LTC128B R11, desc[UR18][R160.64] ;  /* 0x00000012a00b3981 */ /* 0x0008e2000c1e1920 */
[----:B------:R-:W-:Y:S01]  /*bfe0*/  BSSY B1, `(.L_x_113) ;  /* 0x0000010000017945 */ /* 0x000fe20003800000 */
[----:B----4-:R-:W-:Y:S02]  /*bff0*/  IADD3 R160, P4, R156, UR26, RZ ;  /* 0x0000001a9ca07c10 */ /* 0x010fe4000ff9e0ff */
[----:B------:R-:W-:-:S05]  /*c000*/  MOV R156, UR28 ;  /* 0x0000001c009c7c02 */ /* 0x000fca0008000f00 */
[----:B------:R-:W-:-:S04]  /*c010*/  IMAD.WIDE.U32 R156, R156, 0x1c, R16 ;  /* 0x0000001c9c9c7825 */ /* 0x000fc800078e0010 */
[----:B------:R-:W-:Y:S02]  /*c020*/  VIADD R157, R157, UR13 ;  /* 0x0000000d9d9d7c36 */ /* 0x000fe40008000000 */
[----:B---3--:R-:W-:-:S04]  /*c030*/  FMUL R161, R11, UR23 ;  /* 0x000000170ba17c20 */ /* 0x008fc80008400000 */
[----:B--2---:R-:W-:-:S05]  /*c040*/  FFMA R161, R164, UR22, R161 ;  /* 0x00000016a4a17c23 */ /* 0x004fca00080000a1 */
        /* <DEDUP_REMOVED lines=9> */
.L_x_114:
[----:B------:R-:W-:Y:S05]  /*c0e0*/  BSYNC B1 ;  /* 0x0000000000017941 */ /* 0x000fea0003800000 */
.L_x_113:
        /* <DEDUP_REMOVED lines=21> */
.L_x_116:
[----:B------:R-:W-:Y:S05]  /*c240*/  BSYNC B1 ;  /* 0x0000000000017941 */ /* 0x000fea0003800000 */
.L_x_115:
        /* <DEDUP_REMOVED lines=21> */
.L_x_118:
[----:B------:R-:W-:Y:S05]  /*c3a0*/  BSYNC B1 ;  /* 0x0000000000017941 */ /* 0x000fea0003800000 */
.L_x_117:
        /* <DEDUP_REMOVED lines=28> */
.L_x_120:
[----:B------:R-:W-:Y:S05]  /*c570*/  BSYNC B1 ;  /* 0x0000000000017941 */ /* 0x000fea0003800000 */
.L_x_119:
        /* <DEDUP_REMOVED lines=21> */
.L_x_122:
[----:B------:R-:W-:Y:S05]  /*c6d0*/  BSYNC B1 ;  /* 0x0000000000017941 */ /* 0x000fea0003800000 */
.L_x_121:
        /* <DEDUP_REMOVED lines=21> */
.L_x_124:
[----:B------:R-:W-:Y:S05]  /*c830*/  BSYNC B1 ;  /* 0x0000000000017941 */ /* 0x000fea0003800000 */
.L_x_123:
        /* <DEDUP_REMOVED lines=28> */
.L_x_126:
[----:B------:R-:W-:Y:S05]  /*ca00*/  BSYNC B1 ;  /* 0x0000000000017941 */ /* 0x000fea0003800000 */
.L_x_125:
        /* <DEDUP_REMOVED lines=21> */
.L_x_128:
[----:B------:R-:W-:Y:S05]  /*cb60*/  BSYNC B1 ;  /* 0x0000000000017941 */ /* 0x000fea0003800000 */
.L_x_127:
        /* <DEDUP_REMOVED lines=21> */
.L_x_130:
[----:B------:R-:W-:Y:S05]  /*ccc0*/  BSYNC B1 ;  /* 0x0000000000017941 */ /* 0x000fea0003800000 */
.L_x_129:
        /* <DEDUP_REMOVED lines=28> */
.L_x_132:
[----:B------:R-:W-:Y:S05]  /*ce90*/  BSYNC B1 ;  /* 0x0000000000017941 */ /* 0x000fea0003800000 */
.L_x_131:
        /* <DEDUP_REMOVED lines=21> */
.L_x_134:
[----:B------:R-:W-:Y:S05]  /*cff0*/  BSYNC B1 ;  /* 0x0000000000017941 */ /* 0x000fea0003800000 */
.L_x_133:
        /* <DEDUP_REMOVED lines=21> */
.L_x_136:
[----:B------:R-:W-:Y:S05]  /*d150*/  BSYNC B1 ;  /* 0x0000000000017941 */ /* 0x000fea0003800000 */
.L_x_135:
        /* <DEDUP_REMOVED lines=28> */
.L_x_138:
[----:B------:R-:W-:Y:S05]  /*d320*/  BSYNC B1 ;  /* 0x0000000000017941 */ /* 0x000fea0003800000 */
.L_x_137:
        /* <DEDUP_REMOVED lines=21> */
.L_x_140:
[----:B------:R-:W-:Y:S05]  /*d480*/  BSYNC B1 ;  /* 0x0000000000017941 */ /* 0x000fea0003800000 */
.L_x_139:
        /* <DEDUP_REMOVED lines=21> */
.L_x_142:
[----:B------:R-:W-:Y:S05]  /*d5e0*/  BSYNC B1 ;  /* 0x0000000000017941 */ /* 0x000fea0003800000 */
.L_x_141:
        /* <DEDUP_REMOVED lines=28> */
.L_x_144:
[----:B------:R-:W-:Y:S05]  /*d7b0*/  BSYNC B1 ;  /* 0x0000000000017941 */ /* 0x000fea0003800000 */
.L_x_143:
        /* <DEDUP_REMOVED lines=21> */
.L_x_146:
[----:B------:R-:W-:Y:S05]  /*d910*/  BSYNC B1 ;  /* 0x0000000000017941 */ /* 0x000fea0003800000 */
.L_x_145:
        /* <DEDUP_REMOVED lines=21> */
.L_x_148:
[----:B------:R-:W-:Y:S05]  /*da70*/  BSYNC B1 ;  /* 0x0000000000017941 */ /* 0x000fea0003800000 */
.L_x_147:
        /* <DEDUP_REMOVED lines=28> */
.L_x_150:
[----:B------:R-:W-:Y:S05]  /*dc40*/  BSYNC B1 ;  /* 0x0000000000017941 */ /* 0x000fea0003800000 */
.L_x_149:
        /* <DEDUP_REMOVED lines=21> */
.L_x_152:
[----:B------:R-:W-:Y:S05]  /*dda0*/  BSYNC B1 ;  /* 0x0000000000017941 */ /* 0x000fea0003800000 */
.L_x_151:
        /* <DEDUP_REMOVED lines=21> */
.L_x_154:
[----:B------:R-:W-:Y:S05]  /*df00*/  BSYNC B1 ;  /* 0x0000000000017941 */ /* 0x000fea0003800000 */
.L_x_153:
        /* <DEDUP_REMOVED lines=28> */
.L_x_156:
[----:B------:R-:W-:Y:S05]  /*e0d0*/  BSYNC B1 ;  /* 0x0000000000017941 */ /* 0x000fea0003800000 */
.L_x_155:
        /* <DEDUP_REMOVED lines=21> */
.L_x_158:
[----:B------:R-:W-:Y:S05]  /*e230*/  BSYNC B1 ;  /* 0x0000000000017941 */ /* 0x000fea0003800000 */
.L_x_157:
        /* <DEDUP_REMOVED lines=21> */
.L_x_160:
[----:B------:R-:W-:Y:S05]  /*e390*/  BSYNC B1 ;  /* 0x0000000000017941 */ /* 0x000fea0003800000 */
.L_x_159:
        /* <DEDUP_REMOVED lines=28> */
.L_x_162:
[----:B------:R-:W-:Y:S05]  /*e560*/  BSYNC B1 ;  /* 0x0000000000017941 */ /* 0x000fea0003800000 */
.L_x_161:
        /* <DEDUP_REMOVED lines=21> */
.L_x_164:
[----:B------:R-:W-:Y:S05]  /*e6c0*/  BSYNC B1 ;  /* 0x0000000000017941 */ /* 0x000fea0003800000 */
.L_x_163:
        /* <DEDUP_REMOVED lines=21> */
.L_x_166:
[----:B------:R-:W-:Y:S05]  /*e820*/  BSYNC B1 ;  /* 0x0000000000017941 */ /* 0x000fea0003800000 */
.L_x_165:
        /* <DEDUP_REMOVED lines=28> */
.L_x_168:
[----:B------:R-:W-:Y:S05]  /*e9f0*/  BSYNC B1 ;  /* 0x0000000000017941 */ /* 0x000fea0003800000 */
.L_x_167:
        /* <DEDUP_REMOVED lines=21> */
.L_x_170:
[----:B------:R-:W-:Y:S05]  /*eb50*/  BSYNC B1 ;  /* 0x0000000000017941 */ /* 0x000fea0003800000 */
.L_x_169:
        /* <DEDUP_REMOVED lines=21> */
.L_x_172:
[----:B------:R-:W-:Y:S05]  /*ecb0*/  BSYNC B1 ;  /* 0x0000000000017941 */ /* 0x000fea0003800000 */
.L_x_171:
        /* <DEDUP_REMOVED lines=28> */
.L_x_174:
[----:B------:R-:W-:Y:S05]  /*ee80*/  BSYNC B1 ;  /* 0x0000000000017941 */ /* 0x000fea0003800000 */
.L_x_173:
        /* <DEDUP_REMOVED lines=21> */
.L_x_176:
[----:B------:R-:W-:Y:S05]  /*efe0*/  BSYNC B1 ;  /* 0x0000000000017941 */ /* 0x000fea0003800000 */
.L_x_175:
        /* <DEDUP_REMOVED lines=21> */
.L_x_178:
[----:B------:R-:W-:Y:S05]  /*f140*/  BSYNC B1 ;  /* 0x0000000000017941 */ /* 0x000fea0003800000 */
.L_x_177:
        /* <DEDUP_REMOVED lines=28> */
.L_x_180:
[----:B------:R-:W-:Y:S05]  /*f310*/  BSYNC B1 ;  /* 0x0000000000017941 */ /* 0x000fea0003800000 */
.L_x_179:
        /* <DEDUP_REMOVED lines=21> */
.L_x_182:
[----:B------:R-:W-:Y:S05]  /*f470*/  BSYNC B1 ;  /* 0x0000000000017941 */ /* 0x000fea0003800000 */
.L_x_181:
        /* <DEDUP_REMOVED lines=21> */
.L_x_184:
[----:B------:R-:W-:Y:S05]  /*f5d0*/  BSYNC B1 ;  /* 0x0000000000017941 */ /* 0x000fea0003800000 */
.L_x_183:
        /* <DEDUP_REMOVED lines=28> */
.L_x_186:
[----:B------:R-:W-:Y:S05]  /*f7a0*/  BSYNC B1 ;  /* 0x0000000000017941 */ /* 0x000fea0003800000 */
.L_x_185:
        /* <DEDUP_REMOVED lines=21> */
.L_x_188:
[----:B------:R-:W-:Y:S05]  /*f900*/  BSYNC B1 ;  /* 0x0000000000017941 */ /* 0x000fea0003800000 */
.L_x_187:
        /* <DEDUP_REMOVED lines=21> */
.L_x_190:
[----:B------:R-:W-:Y:S05]  /*fa60*/  BSYNC B1 ;  /* 0x0000000000017941 */ /* 0x000fea0003800000 */
.L_x_189:
        /* <DEDUP_REMOVED lines=28> */
.L_x_192:
[----:B------:R-:W-:Y:S05]  /*fc30*/  BSYNC B1 ;  /* 0x0000000000017941 */ /* 0x000fea0003800000 */
.L_x_191:
        /* <DEDUP_REMOVED lines=21> */
.L_x_194:
[----:B------:R-:W-:Y:S05]  /*fd90*/  BSYNC B1 ;  /* 0x0000000000017941 */ /* 0x000fea0003800000 */
.L_x_193:
        /* <DEDUP_REMOVED lines=21> */
.L_x_196:
[----:B------:R-:W-:Y:S05]  /*fef0*/  BSYNC B1 ;  /* 0x0000000000017941 */ /* 0x000fea0003800000 */
.L_x_195:
        /* <DEDUP_REMOVED lines=28> */
.L_x_198:
[----:B------:R-:W-:Y:S05]  /*100c0*/  BSYNC B1 ;  /* 0x0000000000017941 */ /* 0x000fea0003800000 */
.L_x_197:
        /* <DEDUP_REMOVED lines=21> */
.L_x_200:
[----:B------:R-:W-:Y:S05]  /*10220*/  BSYNC B1 ;  /* 0x0000000000017941 */ /* 0x000fea0003800000 */
.L_x_199:
        /* <DEDUP_REMOVED lines=21> */
.L_x_202:
[----:B------:R-:W-:Y:S05]  /*10380*/  BSYNC B1 ;  /* 0x0000000000017941 */ /* 0x000fea0003800000 */
.L_x_201:
        /* <DEDUP_REMOVED lines=10> */
[----:B------:R4:W-:Y:S04]  /*10430*/  @P5 STG.E desc[UR18][R16.64+0x20], R223 ;  /* 0x000020df10005986 */ /* 0x0009e8000c101912 */
[----:B------:R0:W3:Y:S01]  /*10440*/  @P3 LDG.E.LTC128B R11, desc[UR18][R220.64] ;  /* 0x00000012dc0b3981 */ /* 0x0000e2000c1e1920 */
[----:B------:R-:W-:Y:S01]  /*10450*/  IADD3 R216, P4, R216, UR26, RZ ;  /* 0x0000001ad8d87c10 */ /* 0x000fe2000ff9e0ff */
[----:B------:R-:W-:Y:S03]  /*10460*/  BSSY B1, `(.L_x_203) ;  /* 0x000000f000017945 */ /* 0x000fe60003800000 */
[----:B------:R-:W-:-:S02]  /*10470*/  IADD3.X R217, R217, UR27, RZ, P4, !PT ;  /* 0x0000001bd9d97c10 */ /* 0x000fc4000a7fe4ff */
[----:B----4-:R-:W-:Y:S01]  /*10480*/  IADD3 R223, P4, R216, R6, RZ ;  /* 0x00000006d8df7210 */ /* 0x010fe20007f9e0ff */
[----:B0-----:R-:W-:-:S04]  /*10490*/  IMAD.U32 R220, RZ, RZ, UR28 ;  /* 0x0000001cffdc7e24 */ /* 0x001fc8000f8e00ff */
[----:B------:R-:W-:-:S05]  /*104a0*/  IMAD.WIDE.U32 R220, R220, 0x1c, R16 ;  /* 0x0000001cdcdc7825 */ /* 0x000fca00078e0010 */
[----:B------:R-:W-:Y:S01]  /*104b0*/  IADD3 R221, R221, UR13, RZ ;  /* 0x0000000ddddd7c10 */ /* 0x000fe2000fffe0ff */
[----:B---3--:R-:W-:-:S04]  /*104c0*/  FMUL R222, R11, UR23 ;  /* 0x000000170bde7c20 */ /* 0x008fc80008400000 */
[----:B--2---:R-:W-:Y:S01]  /*104d0*/  FFMA R222, R224, UR22, R222 ;  /* 0x00000016e0de7c23 */ /* 0x004fe200080000de */
[----:B------:R-:W-:-:S04]  /*104e0*/  IMAD.X R224, R217, 0x1, R5, P4 ;  /* 0x00000001d9e07824 */ /* 0x000fc800020e0605 */
[----:B------:R0:W-:Y:S01]  /*104f0*/  @P3 STG.E desc[UR18][R220.64], R222 ;  /* 0x000000dedc003986 */ /* 0x0001e2000c101912 */
[----:B------:R-:W-:Y:S02]  /*10500*/  ISETP.GT.AND P3, PT, R0, 0xf1, P1 ;  /* 0x000000f10000780c */ /* 0x000fe40000f64270 */
[----:B0-----:R-:W-:-:S04]  /*10510*/  LEA R222, P4, R223, UR20, 0x2 ;  /* 0x00000014dfde7c11 */ /* 0x001fc8000f8810ff */
[----:B------:R-:W-:-:S07]  /*10520*/  LEA.HI.X R223, R223, UR21, R224, 0x2, P4 ;  /* 0x00000015dfdf7c11 */ /* 0x000fce000a0f14e0 */
[----:B------:R-:W-:Y:S05]  /*10530*/  @!P3 BRA `(.L_x_204) ;  /* 0x000000000004b947 */ /* 0x000fea0003800000 */
[----:B------:R0:W5:Y:S02]  /*10540*/  LDG.E.LTC128B R11, desc[UR18][R222.64] ;  /* 0x00000012de0b7981 */ /* 0x000164000c1e1920 */
.L_x_204:
[----:B------:R-:W-:Y:S05]  /*10550*/  BSYNC B1 ;  /* 0x0000000000017941 */ /* 0x000fea0003800000 */
.L_x_203:
        /* <DEDUP_REMOVED lines=21> */
.L_x_206:
[----:B------:R-:W-:Y:S05]  /*106b0*/  BSYNC B1 ;  /* 0x0000000000017941 */ /* 0x000fea0003800000 */
.L_x_205:
        /* <DEDUP_REMOVED lines=17> */
[----:B------:R-:W-:-:S05]  /*107d0*/  MOV R224, UR26 ;  /* 0x0000001a00e07c02 */ /* 0x000fca0008000f00 */
[----:B------:R-:W-:Y:S01]  /*107e0*/  IMAD.WIDE.U32 R216, R224, 0x7, R216 ;  /* 0x00000007e0d87825 */ /* 0x000fe200078e00d8 */
[----:B------:R-:W-:Y:S06]  /*107f0*/  @!P6 BRA `(.L_x_208) ;  /* 0x000000000004e947 */ /* 0x000fec0003800000 */
[----:B------:R2:W5:Y:S02]  /*10800*/  LDG.E.LTC128B R11, desc[UR18][R220.64+0x20] ;  /* 0x00002012dc0b7981 */ /* 0x000564000c1e1920 */
.L_x_208:
[----:B------:R-:W-:Y:S05]  /*10810*/  BSYNC B1 ;  /* 0x0000000000017941 */ /* 0x000fea0003800000 */
.L_x_207:
[----:B------:R-:W3:Y:S01]  /*10820*/  LDL.LU R224, [R1+0x1ec] ;  /* 0x0001ec0001e07983 */ /* 0x000ee20000300800 */
[----:B------:R-:W-:Y:S01]  /*10830*/  IADD3 R4, P4, R6, R216, RZ ;  /* 0x000000d806047210 */ /* 0x000fe20007f9e0ff */
[----:B-----5:R-:W-:Y:S01]  /*10840*/  FMUL R230, R11, UR23 ;  /* 0x000000170be67c20 */ /* 0x020fe20008400000 */
[----:B------:R-:W-:Y:S01]  /*10850*/  VIADD R7, R217, UR8 ;  /* 0x00000008d9077c36 */ /* 0x000fe20008000000 */
[----:B------:R-:W-:-:S03]  /*10860*/  ISETP.GT.AND P3, PT, R0, 0xf8, P1 ;  /* 0x000000f80000780c */ /* 0x000fc60000f64270 */
[----:B------:R-:W-:Y:S02]  /*10870*/  IMAD.X R217, R7, 0x1, R5, P4 ;  /* 0x0000000107d97824 */ /* 0x000fe400020e0605 */
[----:B---3--:R-:W-:Y:S01]  /*10880*/  FFMA R230, R224, UR22, R230 ;  /* 0x00000016e0e67c23 */ /* 0x008fe200080000e6 */
[----:B------:R-:W-:-:S04]  /*10890*/  LEA R224, P5, R4, UR20, 0x2 ;  /* 0x0000001404e07c11 */ /* 0x000fc8000f8a10ff */
[----:B------:R-:W-:Y:S01]  /*108a0*/  LEA.HI.X R225, R4, UR21, R217, 0x2, P5 ;  /* 0x0000001504e17c11 */ /* 0x000fe2000a8f14d9 */
[----:B------:R3:W-:Y:S01]  /*108b0*/  @P6 STG.E desc[UR18][R16.64+0x20], R230 ;  /* 0x000020e610006986 */ /* 0x0007e2000c101912 */
[----:B------:R-:W-:-:S06]  /*108c0*/  MOV R4, R11 ;  /* 0x0000000b00047202 */ /* 0x000fcc0000000f00 */
[----:B------:R-:W4:Y:S04]  /*108d0*/  @P3 LDG.E.LTC128B R4, desc[UR18][R224.64] ;  /* 0x00000012e0043981 */ /* 0x000f28000c1e1920 */
[----:B---3--:R-:W3:Y:S01]  /*108e0*/  LDL.LU R230, [R1+0x1f0] ;  /* 0x0001f00001e67983 */ /* 0x008ee20000300800 */
[----:B------:R-:W-:Y:S01]  /*108f0*/  IADD3 R217, P4, P5, R6, UR26, R216 ;  /* 0x0000001a06d97c10 */ /* 0x000fe2000fd9e0d8 */
[----:B------:R-:W-:Y:S01]  /*10900*/  IMAD.U32 R6, RZ, RZ, UR28 ;  /* 0x0000001cff067e24 */ /* 0x000fe2000f8e00ff */
[----:B------:R-:W-:Y:S02]  /*10910*/  ISETP.GT.AND P1, PT, R0, 0xf9, P1 ;  /* 0x000000f90000780c */ /* 0x000fe40000f24270 */
[----:B------:R-:W-:Y:S01]  /*10920*/  IADD3.X R5, R5, UR27, R7, P4, P5 ;  /* 0x0000001b05057c10 */ /* 0x000fe2000a7ea407 */
[----:B------:R-:W-:-:S04]  /*10930*/  IMAD.WIDE.U32 R6, R6, 0x1c, R16 ;  /* 0x0000001c06067825 */ /* 0x000fc800078e0010 */
[----:B------:R-:W-:Y:S01]  /*10940*/  VIADD R7, R7, UR13 ;  /* 0x0000000d07077c36 */ /* 0x000fe20008000000 */
[----:B------:R-:W-:Y:S01]  /*10950*/  BSSY B1, `(.L_x_209) ;  /* 0x0000008000017945 */ /* 0x000fe20003800000 */
[----:B----4-:R-:W-:-:S04]  /*10960*/  FMUL R11, R4, UR23 ;  /* 0x00000017040b7c20 */ /* 0x010fc80008400000 */
[----:B---3--:R-:W-:-:S05]  /*10970*/  FFMA R11, R230, UR22, R11 ;  /* 0x00000016e60b7c23 */ /* 0x008fca000800000b */
[----:B------:R3:W-:Y:S01]  /*10980*/  @P3 STG.E desc[UR18][R6.64], R11 ;  /* 0x0000000b06003986 */ /* 0x0007e2000c101912 */
[----:B------:R-:W-:-:S04]  /*10990*/  LEA R216, P3, R217, UR20, 0x2 ;  /* 0x00000014d9d87c11 */ /* 0x000fc8000f8610ff */
[----:B------:R-:W-:Y:S01]  /*109a0*/  LEA.HI.X R217, R217, UR21, R5, 0x2, P3 ;  /* 0x00000015d9d97c11 */ /* 0x000fe200098f1405 */
[----:B------:R-:W-:Y:S08]  /*109b0*/  @!P1 BRA `(.L_x_210) ;  /* 0x0000000000049947 */ /* 0x000ff00003800000 */
[----:B------:R4:W5:Y:S02]  /*109c0*/  LDG.E.LTC128B R4, desc[UR18][R216.64] ;  /* 0x00000012d8047981 */ /* 0x000964000c1e1920 */
.L_x_210:
[----:B------:R-:W-:Y:S05]  /*109d0*/  BSYNC B1 ;  /* 0x0000000000017941 */ /* 0x000fea0003800000 */
.L_x_209:
[----:B---3--:R-:W3:Y:S01]  /*109e0*/  LDL.LU R11, [R1+0x1f4] ;  /* 0x0001f400010b7983 */ /* 0x008ee20000300800 */
[----:B------:R-:W-:Y:S01]  /*109f0*/  UIMAD.WIDE.U32 UR16, UR26, 0x7, UR16 ;  /* 0x000000071a1078a5 */ /* 0x000fe2000f8e0010 */
[----:B------:R-:W-:Y:S01]  /*10a00*/  IADD3 R16, P4, R16, UR11, RZ ;  /* 0x0000000b10107c10 */ /* 0x000fe2000ff9e0ff */
[----:B------:R-:W-:Y:S02]  /*10a10*/  BSSY B1, `(.L_x_211) ;  /* 0x0000014000017945 */ /* 0x000fe40003800000 */
[----:B------:R-:W-:Y:S01]  /*10a20*/  UIADD3 UR25, UP0, UR16, UR26, URZ ;  /* 0x0000001a10197290 */ /* 0x000fe2000ff1e03f */
[----:B------:R-:W-:-:S03]  /*10a30*/  IADD3.X R17, R17, UR10, RZ, P4, !PT ;  /* 0x0000000a11117c10 */ /* 0x000fc6000a7fe4ff */
[----:B------:R-:W-:Y:S02]  /*10a40*/  UIADD3.X UR16, UR27, UR8, UR17, UP0, !UPT ;  /* 0x000000081b107290 */ /* 0x000fe400087fe411 */
[----:B----4-:R-:W-:-:S04]  /*10a50*/  MOV R216, UR25 ;  /* 0x0000001900d87c02 */ /* 0x010fc80008000f00 */
[----:B------:R-:W-:Y:S02]  /*10a60*/  IMAD.U32 R217, RZ, RZ, UR16 ;  /* 0x00000010ffd97e24 */ /* 0x000fe4000f8e00ff */
[----:B------:R-:W-:-:S03]  /*10a70*/  IMAD.WIDE.U32 R216, R8, UR26, R216 ;  /* 0x0000001a08d87c25 */ /* 0x000fc6000f8e00d8 */
[----:B------:R-:W-:-:S04]  /*10a80*/  IADD3 R224, P3, R2, R216, RZ ;  /* 0x000000d802e07210 */ /* 0x000fc80007f7e0ff */
[----:B------:R-:W-:-:S03]  /*10a90*/  IADD3.X R225, R3, R9, R217, P3, !PT ;  /* 0x0000000903e17210 */ /* 0x000fc60001ffe4d9 */
[----:B------:R-:W-:-:S04]  /*10aa0*/  IMAD.WIDE.U32 R224, R10, UR12, R224 ;  /* 0x0000000c0ae07c25 */ /* 0x000fc8000f8e00e0 */
[----:B------:R-:W-:Y:S01]  /*10ab0*/  VIADD R5, R225, UR9 ;  /* 0x00000009e1057c36 */ /* 0x000fe20008000000 */
[----:B------:R-:W-:-:S04]  /*10ac0*/  LEA R216, P3, R224, UR20, 0x2 ;  /* 0x00000014e0d87c11 */ /* 0x000fc8000f8610ff */
[----:B------:R-:W-:Y:S01]  /*10ad0*/  LEA.HI.X R217, R224, UR21, R5, 0x2, P3 ;  /* 0x00000015e0d97c11 */ /* 0x000fe200098f1405 */
[----:B-----5:R-:W-:Y:S01]  /*10ae0*/  FMUL R5, R4, UR23 ;  /* 0x0000001704057c20 */ /* 0x020fe20008400000 */
[----:B------:R-:W-:-:S03]  /*10af0*/  ISETP.GT.AND P3, PT, R0, 0xf8, P2 ;  /* 0x000000f80000780c */ /* 0x000fc60001764270 */
[----:B---3--:R-:W-:Y:S01]  /*10b00*/  FFMA R5, R11, UR22, R5 ;  /* 0x000000160b057c23 */ /* 0x008fe20008000005 */
[----:B------:R-:W-:-:S04]  /*10b10*/  MOV R11, R4 ;  /* 0x00000004000b7202 */ /* 0x000fc80000000f00 */
[----:B------:R3:W-:Y:S05]  /*10b20*/  @P1 STG.E desc[UR18][R16.64], R5 ;  /* 0x0000000510001986 */ /* 0x0007ea000c101912 */
[----:B------:R-:W-:Y:S05]  /*10b30*/  @!P3 BRA `(.L_x_212) ;  /* 0x000000000004b947 */ /* 0x000fea0003800000 */
[----:B------:R4:W5:Y:S02]  /*10b40*/  LDG.E.LTC128B R11, desc[UR18][R216.64+0x20] ;  /* 0x00002012d80b7981 */ /* 0x000964000c1e1920 */
.L_x_212:
[----:B------:R-:W-:Y:S05]  /*10b50*/  BSYNC B1 ;  /* 0x0000000000017941 */ /* 0x000fea0003800000 */
.L_x_211:
[----:B------:R-:W2:Y:S01]  /*10b60*/  LDL.LU R224, [R1+0x1f8] ;  /* 0x0001f80001e07983 */ /* 0x000ea20000300800 */
[----:B------:R-:W-:Y:S01]  /*10b70*/  UIMAD.WIDE.U32 UR14, UR26, 0x7, UR14 ;  /* 0x000000071a0e78a5 */ /* 0x000fe2000f8e000e */
[----:B------:R-:W-:Y:S01]  /*10b80*/  ISETP.GT.AND P2, PT, R0, 0xf9, P2 ;  /* 0x000000f90000780c */ /* 0x000fe20001744270 */
[----:B------:R-:W-:Y:S02]  /*10b90*/  BSSY B1, `(.L_x_213) ;  /* 0x0000012000017945 */ /* 0x000fe40003800000 */
[----:B------:R-:W-:-:S04]  /*10ba0*/  UIADD3 UR14, UP0, UR14, UR26, URZ ;  /* 0x0000001a0e0e7290 */ /* 0x000fc8000ff1e03f */
[----:B------:R-:W-:Y:S02]  /*10bb0*/  UIADD3.X UR8, UR27, UR8, UR15, UP0, !UPT ;  /* 0x000000081b087290 */ /* 0x000fe400087fe40f */
[----:B------:R-:W-:-:S04]  /*10bc0*/  IMAD.U32 R4, RZ, RZ, UR14 ;  /* 0x0000000eff047e24 */ /* 0x000fc8000f8e00ff */
[----:B---3--:R-:W-:Y:S02]  /*10bd0*/  IMAD.U32 R5, RZ, RZ, UR8 ;  /* 0x00000008ff057e24 */ /* 0x008fe4000f8e00ff */
[----:B------:R-:W-:-:S03]  /*10be0*/  IMAD.WIDE.U32 R4, R8, UR26, R4 ;  /* 0x0000001a08047c25 */ /* 0x000fc6000f8e0004 */
[----:B------:R-:W-:-:S04]  /*10bf0*/  IADD3 R2, P1, R2, R4, RZ ;  /* 0x0000000402027210 */ /* 0x000fc80007f3e0ff */
[----:B------:R-:W-:-:S03]  /*10c00*/  IADD3.X R3, R3, R9, R5, P1, !PT ;  /* 0x0000000903037210 */ /* 0x000fc60000ffe405 */
[----:B------:R-:W-:-:S05]  /*10c10*/  IMAD.WIDE.U32 R4, R10, UR12, R2 ;  /* 0x0000000c0a047c25 */ /* 0x000fca000f8e0002 */
[----:B------:R-:W-:Y:S02]  /*10c20*/  IADD3 R3, R5, UR9, RZ ;  /* 0x0000000905037c10 */ /* 0x000fe4000fffe0ff */
[----:B------:R-:W-:-:S04]  /*10c30*/  LEA R2, P1, R4, UR20, 0x2 ;  /* 0x0000001404027c11 */ /* 0x000fc8000f8210ff */
[----:B------:R-:W-:Y:S01]  /*10c40*/  LEA.HI.X R3, R4, UR21, R3, 0x2, P1 ;  /* 0x0000001504037c11 */ /* 0x000fe200088f1403 */
[----:B-----5:R-:W-:Y:S01]  /*10c50*/  FMUL R4, R11, UR23 ;  /* 0x000000170b047c20 */ /* 0x020fe20008400000 */
[----:B------:R-:W-:-:S03]  /*10c60*/  ISETP.GT.AND P1, PT, R231, 0x80, PT ;  /* 0x00000080e700780c */ /* 0x000fc60003f24270 */
[----:B--2---:R-:W-:-:S05]  /*10c70*/  FFMA R4, R224, UR22, R4 ;  /* 0x00000016e0047c23 */ /* 0x004fca0008000004 */
[----:B------:R2:W-:Y:S01]  /*10c80*/  @P3 STG.E desc[UR18][R6.64+0x20], R4 ;  /* 0x0000200406003986 */ /* 0x0005e2000c101912 */
[----:B------:R-:W-:Y:S05]  /*10c90*/  @!P2 BRA `(.L_x_214) ;  /* 0x000000000004a947 */ /* 0x000fea0003800000 */
[----:B------:R3:W5:Y:S02]  /*10ca0*/  LDG.E.LTC128B R11, desc[UR18][R2.64+0x20] ;  /* 0x00002012020b7981 */ /* 0x000764000c1e1920 */
.L_x_214:
[----:B------:R-:W-:Y:S05]  /*10cb0*/  BSYNC B1 ;  /* 0x0000000000017941 */ /* 0x000fea0003800000 */
.L_x_213:
[----:B------:R-:W4:Y:S01]  /*10cc0*/  LDL.LU R5, [R1+0x1fc] ;  /* 0x0001fc0001057983 */ /* 0x000f220000300800 */
[----:B--2--5:R-:W-:Y:S01]  /*10cd0*/  FMUL R4, R11, UR23 ;  /* 0x000000170b047c20 */ /* 0x024fe20008400000 */
[----:B------:R-:W-:Y:S01]  /*10ce0*/  ISETP.GT.AND P3, PT, R0, RZ, P1 ;  /* 0x000000ff0000720c */ /* 0x000fe20000f64270 */
[----:B------:R-:W-:Y:S02]  /*10cf0*/  BSSY B1, `(.L_x_215) ;  /* 0x0000006000017945 */ /* 0x000fe40003800000 */
[----:B----4-:R-:W-:-:S05]  /*10d00*/  FFMA R4, R5, UR22, R4 ;  /* 0x0000001605047c23 */ /* 0x010fca0008000004 */
[----:B------:R2:W-:Y:S05]  /*10d10*/  @P2 STG.E desc[UR18][R16.64+0x20], R4 ;  /* 0x0000200410002986 */ /* 0x0005ea000c101912 */
[----:B------:R-:W-:Y:S05]  /*10d20*/  @!P3 BRA `(.L_x_216) ;  /* 0x000000000008b947 */ /* 0x000fea0003800000 */
[----:B------:R-:W4:Y:S04]  /*10d30*/  LDL.64 R6, [R1+0x258] ;  /* 0x0002580001067983 */ /* 0x000f280000100a00 */
[----:B----4-:R4:W5:Y:S02]  /*10d40*/  LDG.E.LTC128B R11, desc[UR18][R6.64+0x200] ;  /* 0x00020012060b7981 */ /* 0x010964000c1e1920 */
.L_x_216:
[----:B------:R-:W-:Y:S05]  /*10d50*/  BSYNC B1 ;  /* 0x0000000000017941 */ /* 0x000fea0003800000 */
.L_x_215:
[----:B--2--5:R-:W-:Y:S01]  /*10d60*/  FMUL R4, R11, UR23 ;  /* 0x000000170b047c20 */ /* 0x024fe20008400000 */
[----:B------:R-:W-:Y:S01]  /*10d70*/  ISETP.GT.AND P4, PT, R0, 0x1, P1 ;  /* 0x000000010000780c */ /* 0x000fe20000f84270 */
[----:B------:R-:W-:Y:S01]  /*10d80*/  BSSY B1, `(.L_x_217) ;  /* 0x0000007000017945 */ /* 0x000fe20003800000 */
[----:B------:R-:W-:Y:S01]  /*10d90*/  ISETP.GT.AND P2, PT, R231, 0x88, PT ;  /* 0x00000088e700780c */ /* 0x000fe20003f44270 */
[----:B------:R-:W-:-:S05]  /*10da0*/  FFMA R4, R24, UR22, R4 ;  /* 0x0000001618047c23 */ /* 0x000fca0008000004 */
[----:B------:R2:W-:Y:S05]  /*10db0*/  @P3 STG.E desc[UR18][R14.64+0x200], R4 ;  /* 0x000200040e003986 */ /* 0x0005ea000c101912 */
[----:B------:R-:W-:Y:S05]  /*10dc0*/  @!P4 BRA `(.L_x_218) ;  /* 0x000000000008c947 */ /* 0x000fea0003800000 */
[----:B----4-:R-:W4:Y:S04]  /*10dd0*/  LDL.64 R6, [R1+0x250] ;  /* 0x0002500001067983 */ /* 0x010f280000100a00 */
[----:B----4-:R4:W5:Y:S02]  /*10de0*/  LDG.E.LTC128B R11, desc[UR18][R6.64+0x200] ;  /* 0x00020012060b7981 */ /* 0x010964000c1e1920 */
.L_x_218:
[----:B------:R-:W-:Y:S05]  /*10df0*/  BSYNC B1 ;  /* 0x0000000000017941 */ /* 0x000fea0003800000 */
.L_x_217:
[----:B--2--5:R-:W-:Y:S01]  /*10e00*/  FMUL R4, R11, UR23 ;  /* 0x000000170b047c20 */ /* 0x024fe20008400000 */
[----:B------:R-:W-:Y:S01]  /*10e10*/  @P4 IMAD.MOV.U32 R5, RZ, RZ, R13 ;  /* 0x000000ffff054224 */ /* 0x000fe200078e000d */
[----:B------:R-:W-:Y:S01]  /*10e20*/  ISETP.GT.AND P5, PT, R0, RZ, P2 ;  /* 0x000000ff0000720c */ /* 0x000fe200017a4270 */
[----:B------:R-:W-:Y:S01]  /*10e30*/  BSSY B1, `(.L_x_219) ;  /* 0x0000007000017945 */ /* 0x000fe20003800000 */
[----:B------:R-:W-:Y:S01]  /*10e40*/  FFMA R25, R25, UR22, R4 ;  /* 0x0000001619197c23 */ /* 0x000fe20008000004 */
[----:B------:R-:W-:-:S05]  /*10e50*/  @P4 IMAD.MOV.U32 R4, RZ, RZ, R12 ;  /* 0x000000ffff044224 */ /* 0x000fca00078e000c */
[----:B------:R2:W-:Y:S05]  /*10e60*/  @P4 STG.E desc[UR18][R4.64+0x200], R25 ;  /* 0x0002001904004986 */ /* 0x0005ea000c101912 */
[----:B------:R-:W-:Y:S05]  /*10e70*/  @!P5 BRA `(.L_x_220) ;  /* 0x000000000008d947 */ /* 0x000fea0003800000 */
[----:B----4-:R-:W4:Y:S04]  /*10e80*/  LDL.LU.64 R6, [R1+0x258] ;  /* 0x0002580001067983 */ /* 0x010f280000300a00 */
[----:B----4-:R4:W5:Y:S02]  /*10e90*/  LDG.E.LTC128B R11, desc[UR18][R6.64+0x220] ;  /* 0x00022012060b7981 */ /* 0x010964000c1e1920 */
.L_x_220:
[----:B------:R-:W-:Y:S05]  /*10ea0*/  BSYNC B1 ;  /* 0x0000000000017941 */ /* 0x000fea0003800000 */
.L_x_219:
[----:B--2--5:R-:W-:Y:S01]  /*10eb0*/  FMUL R4, R11, UR23 ;  /* 0x000000170b047c20 */ /* 0x024fe20008400000 */
[C---:B------:R-:W-:Y:S01]  /*10ec0*/  ISETP.GT.AND P4, PT, R0.reuse, 0x1, P2 ;  /* 0x000000010000780c */ /* 0x040fe20001784270 */
[----:B------:R-:W-:Y:S01]  /*10ed0*/  BSSY B1, `(.L_x_221) ;  /* 0x0000008000017945 */ /* 0x000fe20003800000 */
[----:B------:R-:W-:Y:S01]  /*10ee0*/  ISETP.GT.AND P3, PT, R0, 0x8, P1 ;  /* 0x000000080000780c */ /* 0x000fe20000f64270 */
[----:B------:R-:W-:Y:S01]  /*10ef0*/  FFMA R4, R26, UR22, R4 ;  /* 0x000000161a047c23 */ /* 0x000fe20008000004 */
[----:B------:R-:W-:-:S04]  /*10f00*/  MOV R8, R11 ;  /* 0x0000000b00087202 */ /* 0x000fc80000000f00 */
[----:B------:R2:W-:Y:S05]  /*10f10*/  @P5 STG.E desc[UR18][R14.64+0x220], R4 ;  /* 0x000220040e005986 */ /* 0x0005ea000c101912 */
[----:B------:R-:W-:Y:S05]  /*10f20*/  @!P4 BRA `(.L_x_222) ;  /* 0x000000000008c947 */ /* 0x000fea0003800000 */
[----:B----4-:R-:W4:Y:S04]  /*10f30*/  LDL.LU.64 R6, [R1+0x250] ;  /* 0x0002500001067983 */ /* 0x010f280000300a00 */
[----:B----4-:R4:W5:Y:S02]  /*10f40*/  LDG.E.LTC128B R8, desc[UR18][R6.64+0x220] ;  /* 0x0002201206087981 */ /* 0x010964000c1e1920 */
.L_x_222:
[----:B------:R-:W-:Y:S05]  /*10f50*/  BSYNC B1 ;  /* 0x0000000000017941 */ /* 0x000fea0003800000 */
.L_x_221:
[----:B------:R-:W3:Y:S01]  /*10f60*/  LDL.64 R10, [R1+0x248] ;  /* 0x00024800010a7983 */ /* 0x000ee20000100a00 */
[----:B--2--5:R-:W-:Y:S01]  /*10f70*/  FMUL R4, R8, UR23 ;  /* 0x0000001708047c20 */ /* 0x024fe20008400000 */
[----:B----4-:R-:W-:Y:S02]  /*10f80*/  IMAD.MOV.U32 R6, RZ, RZ, R12 ;  /* 0x000000ffff067224 */ /* 0x010fe400078e000c */
[----:B------:R-:W-:Y:S02]  /*10f90*/  IMAD.MOV.U32 R7, RZ, RZ, R13 ;  /* 0x000000ffff077224 */ /* 0x000fe400078e000d */
[----:B------:R-:W-:-:S05]  /*10fa0*/  FFMA R27, R27, UR22, R4 ;  /* 0x000000161b1b7c23 */ /* 0x000fca0008000004 */
[----:B------:R2:W-:Y:S04]  /*10fb0*/  @P4 STG.E desc[UR18][R6.64+0x220], R27 ;  /* 0x0002201b06004986 */ /* 0x0005e8000c101912 */
[----:B---3--:R-:W3:Y:S01]  /*10fc0*/  @P3 LDG.E.LTC128B R8, desc[UR18][R10.64+0x200] ;  /* 0x000200120a083981 */ /* 0x008ee2000c1e1920 */
[----:B------:R-:W-:Y:S01]  /*10fd0*/  MOV R4, UR28 ;  /* 0x0000001c00047c02 */ /* 0x000fe20008000f00 */
[----:B------:R-:W-:Y:S01]  /*10fe0*/  BSSY B1, `(.L_x_223) ;  /* 0x000000b000017945 */ /* 0x000fe20003800000 */
[----:B------:R-:W-:-:S03]  /*10ff0*/  ISETP.GT.AND P5, PT, R0, 0x9, P1 ;  /* 0x000000090000780c */ /* 0x000fc60000fa4270 */
[----:B--2---:R-:W-:Y:S01]  /*11000*/  IMAD.WIDE.U32 R6, R4, 0x1c, R6 ;  /* 0x0000001c04067825 */ /* 0x004fe200078e0006 */
[----:B------:R-:W-:-:S03]  /*11010*/  IADD3 R4, P4, R12, UR11, RZ ;  /* 0x0000000b0c047c10 */ /* 0x000fc6000ff9e0ff */
[----:B------:R-:W-:Y:S02]  /*11020*/  VIADD R7, R7, UR13 ;  /* 0x0000000d07077c36 */ /* 0x000fe40008000000 */
[----:B---3--:R-:W-:-:S04]  /*11030*/  FMUL R5, R8, UR23 ;  /* 0x0000001708057c20 */ /* 0x008fc80008400000 */
[----:B------:R-:W-:-:S05]  /*11040*/  FFMA R28, R28, UR22, R5 ;  /* 0x000000161c1c7c23 */ /* 0x000fca0008000005 */
[----:B------:R2:W-:Y:S01]  /*11050*/  @P3 STG.E desc[UR18][R6.64+0x200], R28 ;  /* 0x0002001c06003986 */ /* 0x0005e2000c101912 */
[----:B------:R-:W-:Y:S05]  /*11060*/  @!P5 BRA `(.L_x_224) ;  /* 0x000000000008d947 */ /* 0x000fea0003800000 */
[----:B------:R-:W3:Y:S04]  /*11070*/  LDL.64 R14, [R1+0x240] ;  /* 0x00024000010e7983 */ /* 0x000ee80000100a00 */
[----:B---3--:R3:W5:Y:S02]  /*11080*/  LDG.E.LTC128B R8, desc[UR18][R14.64+0x200] ;  /* 0x000200120e087981 */ /* 0x008764000c1e1920 */
.L_x_224:
[----:B------:R-:W-:Y:S05]  /*11090*/  BSYNC B1 ;  /* 0x0000000000017941 */ /* 0x000fea0003800000 */
.L_x_223:
[----:B-----5:R-:W-:Y:S01]  /*110a0*/  FMUL R9, R8, UR23 ;  /* 0x0000001708097c20 */ /* 0x020fe20008400000 */
[----:B------:R-:W-:Y:S01]  /*110b0*/  IADD3.X R5, R13, UR10, RZ, P4, !PT ;  /* 0x0000000a0d057c10 */ /* 0x000fe2000a7fe4ff */
[----:B------:R-:W-:Y:S01]  /*110c0*/  BSSY B1, `(.L_x_225) ;  /* 0x0000006000017945 */ /* 0x000fe20003800000 */
[----:B------:R-:W-:Y:S01]  /*110d0*/  ISETP.GT.AND P3, PT, R0, 0x8, P2 ;  /* 0x000000080000780c */ /* 0x000fe20001764270 */
[----:B------:R-:W-:-:S05]  /*110e0*/  FFMA R9, R29, UR22, R9 ;  /* 0x000000161d097c23 */ /* 0x000fca0008000009 */
[----:B------:R4:W-:Y:S07]  /*110f0*/  @P5 STG.E desc[UR18][R4.64+0x200], R9 ;  /* 0x0002000904005986 */ /* 0x0009ee000c101912 */
[----:B------:R-:W-:Y:S05]  /*11100*/  @!P3 BRA `(.L_x_226) ;  /* 0x000000000004b947 */ /* 0x000fea0003800000 */
[----:B------:R0:W5:Y:S02]  /*11110*/  LDG.E.LTC128B R8, desc[UR18][R10.64+0x220] ;  /* 0x000220120a087981 */ /* 0x000164000c1e1920 */
.L_x_226:
[----:B------:R-:W-:Y:S05]  /*11120*/  BSYNC B1 ;  /* 0x0000000000017941 */ /* 0x000fea0003800000 */
.L_x_225:
[----:B----45:R-:W-:Y:S01]  /*11130*/  FMUL R9, R8, UR23 ;  /* 0x0000001708097c20 */ /* 0x030fe20008400000 */
[C---:B------:R-:W-:Y:S01]  /*11140*/  ISETP.GT.AND P5, PT, R0.reuse, 0x9, P2 ;  /* 0x000000090000780c */ /* 0x040fe200017a4270 */
[----:B------:R-:W-:Y:S01]  /*11150*/  BSSY B1, `(.L_x_227) ;  /* 0x0000007000017945 */ /* 0x000fe20003800000 */
[----:B------:R-:W-:Y:S01]  /*11160*/  ISETP.GT.AND P4, PT, R0, 0x10, P1 ;  /* 0x000000100000780c */ /* 0x000fe20000f84270 */
[----:B------:R-:W-:-:S05]  /*11170*/  FFMA R9, R30, UR22, R9 ;  /* 0x000000161e097c23 */ /* 0x000fca0008000009 */
[----:B------:R4:W-:Y:S05]  /*11180*/  @P3 STG.E desc[UR18][R6.64+0x220], R9 ;  /* 0x0002200906003986 */ /* 0x0009ea000c101912 */
[----:B------:R-:W-:Y:S05]  /*11190*/  @!P5 BRA `(.L_x_228) ;  /* 0x000000000008d947 */ /* 0x000fea0003800000 */
[----:B0-----:R-:W2:Y:S04]  /*111a0*/  LDL.LU.64 R10, [R1+0x240] ;  /* 0x00024000010a7983 */ /* 0x001ea80000300a00 */
[----:B--2---:R0:W5:Y:S02]  /*111b0*/  LDG.E.LTC128B R8, desc[UR18][R10.64+0x220] ;  /* 0x000220120a087981 */ /* 0x004164000c1e1920 */
.L_x_228:
[----:B------:R-:W-:Y:S05]  /*111c0*/  BSYNC B1 ;  /* 0x0000000000017941 */ /* 0x000fea0003800000 */
.L_x_227:
[----:B------:R-:W3:Y:S01]  /*111d0*/  LDL.64 R12, [R1+0x238] ;  /* 0x00023800010c7983 */ /* 0x000ee20000100a00 */
[----:B--2-45:R-:W-:Y:S01]  /*111e0*/  FMUL R6, R8, UR23 ;  /* 0x0000001708067c20 */ /* 0x034fe20008400000 */
[----:B0-----:R-:W-:Y:S01]  /*111f0*/  IMAD.MOV.U32 R10, RZ, RZ, R8 ;  /* 0x000000ffff0a7224 */ /* 0x001fe200078e0008 */
[----:B------:R-:W-:Y:S01]  /*11200*/  MOV R8, R4 ;  /* 0x0000000400087202 */ /* 0x000fe20000000f00 */
[----:B------:R-:W-:Y:S02]  /*11210*/  IMAD.MOV.U32 R9, RZ, RZ, R5 ;  /* 0x000000ffff097224 */ /* 0x000fe400078e0005 */
[----:B------:R-:W-:-:S05]  /*11220*/  FFMA R31, R31, UR22, R6 ;  /* 0x000000161f1f7c23 */ /* 0x000fca0008000006 */
[----:B------:R0:W-:Y:S04]  /*11230*/  @P5 STG.E desc[UR18][R8.64+0x220], R31 ;  /* 0x0002201f08005986 */ /* 0x0001e8000c101912 */
[----:B---3--:R-:W2:Y:S01]  /*11240*/  @P4 LDG.E.LTC128B R10, desc[UR18][R12.64+0x200] ;  /* 0x000200120c0a4981 */ /* 0x008ea2000c1e1920 */
[----:B------:R-:W-:Y:S01]  /*11250*/  IMAD.U32 R6, RZ, RZ, UR28 ;  /* 0x0000001cff067e24 */ /* 0x000fe2000f8e00ff */
[----:B------:R-:W-:Y:S01]  /*11260*/  ISETP.GT.AND P6, PT, R0, 0x11, P1 ;  /* 0x000000110000780c */ /* 0x000fe20000fc4270 */
[----:B------:R-:W-:Y:S02]  /*11270*/  BSSY B1, `(.L_x_229) ;  /* 0x000000a000017945 */ /* 0x000fe40003800000 */
[----:B0-----:R-:W-:Y:S01]  /*11280*/  IMAD.WIDE.U32 R8, R6, 0x1c, R8 ;  /* 0x0000001c06087825 */ /* 0x001fe200078e0008 */
[----:B------:R-:W-:-:S04]  /*11290*/  IADD3 R6, P5, R4, UR11, RZ ;  /* 0x0000000b04067c10 */ /* 0x000fc8000ffbe0ff */
[----:B------:R-:W-:Y:S01]  /*112a0*/  IADD3 R9, R9, UR13, RZ ;  /* 0x0000000d09097c10 */ /* 0x000fe2000fffe0ff */
[----:B--2---:R-:W-:-:S04]  /*112b0*/  FMUL R7, R10, UR23 ;  /* 0x000000170a077c20 */ /* 0x004fc80008400000 */
[----:B------:R-:W-:-:S05]  /*112c0*/  FFMA R32, R32, UR22, R7 ;  /* 0x0000001620207c23 */ /* 0x000fca0008000007 */
[----:B------:R0:W-:Y:S01]  /*112d0*/  @P4 STG.E desc[UR18][R8.64+0x200], R32 ;  /* 0x0002002008004986 */ /* 0x0001e2000c101912 */
[----:B------:R-:W-:Y:S05]  /*112e0*/  @!P6 BRA `(.L_x_230) ;  /* 0x000000000008e947 */ /* 0x000fea0003800000 */
[----:B------:R-:W2:Y:S04]  /*112f0*/  LDL.64 R14, [R1+0x230] ;  /* 0x00023000010e7983 */ /* 0x000ea80000100a00 */
[----:B--2---:R2:W5:Y:S02]  /*11300*/  LDG.E.LTC128B R10, desc[UR18][R14.64+0x200] ;  /* 0x000200120e0a7981 */ /* 0x004564000c1e1920 */
.L_x_230:
[----:B------:R-:W-:Y:S05]  /*11310*/  BSYNC B1 ;  /* 0x0000000000017941 */ /* 0x000fea0003800000 */
.L_x_229:
        /* <DEDUP_REMOVED lines=8> */
.L_x_232:
[----:B------:R-:W-:Y:S05]  /*113a0*/  BSYNC B1 ;  /* 0x0000000000017941 */ /* 0x000fea0003800000 */
.L_x_231:
[----:B---3-5:R-:W-:Y:S01]  /*113b0*/  FMUL R4, R10, UR23 ;  /* 0x000000170a047c20 */ /* 0x028fe20008400000 */
[C---:B------:R-:W-:Y:S01]  /*113c0*/  ISETP.GT.AND P5, PT, R0.reuse, 0x11, P2 ;  /* 0x000000110000780c */ /* 0x040fe200017a4270 */
[----:B------:R-:W-:Y:S01]  /*113d0*/  BSSY B1, `(.L_x_233) ;  /* 0x0000007000017945 */ /* 0x000fe20003800000 */
[----:B------:R-:W-:Y:S01]  /*113e0*/  ISETP.GT.AND P4, PT, R0, 0x18, P1 ;  /* 0x000000180000780c */ /* 0x000fe20000f84270 */
[----:B------:R-:W-:-:S05]  /*113f0*/  FFMA R4, R34, UR22, R4 ;  /* 0x0000001622047c23 */ /* 0x000fca0008000004 */
[----:B------:R3:W-:Y:S05]  /*11400*/  @P3 STG.E desc[UR18][R8.64+0x220], R4 ;  /* 0x0002200408003986 */ /* 0x0007ea000c101912 */
[----:B------:R-:W-:Y:S05]  /*11410*/  @!P5 BRA `(.L_x_234) ;  /* 0x000000000008d947 */ /* 0x000fea0003800000 */
[----:B----4-:R-:W4:Y:S04]  /*11420*/  LDL.LU.64 R12, [R1+0x230] ;  /* 0x00023000010c7983 */ /* 0x010f280000300a00 */
[----:B----4-:R4:W5:Y:S02]  /*11430*/  LDG.E.LTC128B R10, desc[UR18][R12.64+0x220] ;  /* 0x000220120c0a7981 */ /* 0x010964000c1e1920 */
.L_x_234:
[----:B------:R-:W-:Y:S05]  /*11440*/  BSYNC B1 ;  /* 0x0000000000017941 */ /* 0x000fea0003800000 */
.L_x_233:
[----:B----4-:R-:W4:Y:S01]  /*11450*/  LDL.64 R12, [R1+0x228] ;  /* 0x00022800010c7983 */ /* 0x010f220000100a00 */
[----:B---3-5:R-:W-:Y:S01]  /*11460*/  FMUL R4, R10, UR23 ;  /* 0x000000170a047c20 */ /* 0x028fe20008400000 */
[----:B0-----:R-:W-:Y:S02]  /*11470*/  IMAD.MOV.U32 R8, RZ, RZ, R6 ;  /* 0x000000ffff087224 */ /* 0x001fe400078e0006 */
[----:B------:R-:W-:Y:S02]  /*11480*/  IMAD.MOV.U32 R9, RZ, RZ, R7 ;  /* 0x000000ffff097224 */ /* 0x000fe400078e0007 */
[----:B------:R-:W-:-:S05]  /*11490*/  FFMA R35, R35, UR22, R4 ;  /* 0x0000001623237c23 */ /* 0x000fca0008000004 */
[----:B------:R0:W-:Y:S04]  /*114a0*/  @P5 STG.E desc[UR18][R8.64+0x220], R35 ;  /* 0x0002202308005986 */ /* 0x0001e8000c101912 */
[----:B----4-:R-:W3:Y:S01]  /*114b0*/  @P4 LDG.E.LTC128B R10, desc[UR18][R12.64+0x200] ;  /* 0x000200120c0a4981 */ /* 0x010ee2000c1e1920 */
[----:B------:R-:W-:Y:S01]  /*114c0*/  MOV R4, UR28 ;  /* 0x0000001c00047c02 */ /* 0x000fe20008000f00 */
[----:B------:R-:W-:Y:S01]  /*114d0*/  BSSY B1, `(.L_x_235) ;  /* 0x000000b000017945 */ /* 0x000fe20003800000 */
[----:B------:R-:W-:-:S03]  /*114e0*/  ISETP.GT.AND P6, PT, R0, 0x19, P1 ;  /* 0x000000190000780c */ /* 0x000fc60000fc4270 */
[----:B0-----:R-:W-:Y:S01]  /*114f0*/  IMAD.WIDE.U32 R8, R4, 0x1c, R8 ;  /* 0x0000001c04087825 */ /* 0x001fe200078e0008 */
[----:B------:R-:W-:-:S03]  /*11500*/  IADD3 R4, P5, R6, UR11, RZ ;  /* 0x0000000b06047c10 */ /* 0x000fc6000ffbe0ff */
[----:B------:R-:W-:Y:S02]  /*11510*/  VIADD R9, R9, UR13 ;  /* 0x0000000d09097c36 */ /* 0x000fe40008000000 */
[----:B---3--:R-:W-:-:S04]  /*11520*/  FMUL R5, R10, UR23 ;  /* 0x000000170a057c20 */ /* 0x008fc80008400000 */
[----:B------:R-:W-:-:S05]  /*11530*/  FFMA R36, R36, UR22, R5 ;  /* 0x0000001624247c23 */ /* 0x000fca0008000005 */
[----:B------:R0:W-:Y:S01]  /*11540*/  @P4 STG.E desc[UR18][R8.64+0x200], R36 ;  /* 0x0002002408004986 */ /* 0x0001e2000c101912 */
[----:B------:R-:W-:Y:S05]  /*11550*/  @!P6 BRA `(.L_x_236) ;  /* 0x000000000008e947 */ /* 0x000fea0003800000 */
[----:B--2---:R-:W2:Y:S04]  /*11560*/  LDL.64 R14, [R1+0x220] ;  /* 0x00022000010e7983 */ /* 0x004ea80000100a00 */
[----:B--2---:R3:W5:Y:S02]  /*11570*/  LDG.E.LTC128B R10, desc[UR18][R14.64+0x200] ;  /* 0x000200120e0a7981 */ /* 0x004764000c1e1920 */
.L_x_236:
[----:B------:R-:W-:Y:S05]  /*11580*/  BSYNC B1 ;  /* 0x0000000000017941 */ /* 0x000fea0003800000 */
.L_x_235:
        /* <DEDUP_REMOVED lines=8> */
.L_x_238:
[----:B------:R-:W-:Y:S05]  /*11610*/  BSYNC B1 ;  /* 0x0000000000017941 */ /* 0x000fea0003800000 */
.L_x_237:
        /* <DEDUP_REMOVED lines=9> */
.L_x_240:
[----:B------:R-:W-:Y:S05]  /*116b0*/  BSYNC B1 ;  /* 0x0000000000017941 */ /* 0x000fea0003800000 */
.L_x_239:
[----:B0-----:R-:W2:Y:S01]  /*116c0*/  LDL.64 R12, [R1+0x218] ;  /* 0x00021800010c7983 */ /* 0x001ea20000100a00 */
[----:B----45:R-:W-:Y:S01]  /*116d0*/  FMUL R6, R10, UR23 ;  /* 0x000000170a067c20 */ /* 0x030fe20008400000 */
[----:B------:R-:W-:Y:S01]  /*116e0*/  IMAD.MOV.U32 R8, RZ, RZ, R4 ;  /* 0x000000ffff087224 */ /* 0x000fe200078e0004 */
[----:B------:R-:W-:Y:S02]  /*116f0*/  MOV R9, R5 ;  /* 0x0000000500097202 */ /* 0x000fe40000000f00 */
[----:B------:R-:W-:-:S05]  /*11700*/  FFMA R39, R39, UR22, R6 ;  /* 0x0000001627277c23 */ /* 0x000fca0008000006 */
[----:B------:R0:W-:Y:S04]  /*11710*/  @P5 STG.E desc[UR18][R8.64+0x220], R39 ;  /* 0x0002202708005986 */ /* 0x0001e8000c101912 */
[----:B--2---:R-:W2:Y:S01]  /*11720*/  @P4 LDG.E.LTC128B R10, desc[UR18][R12.64+0x200] ;  /* 0x000200120c0a4981 */ /* 0x004ea2000c1e1920 */
[----:B------:R-:W-:Y:S01]  /*11730*/  IMAD.U32 R7, RZ, RZ, UR28 ;  /* 0x0000001cff077e24 */ /* 0x000fe2000f8e00ff */
[----:B------:R-:W-:Y:S01]  /*11740*/  ISETP.GT.AND P6, PT, R0, 0x21, P1 ;  /* 0x000000210000780c */ /* 0x000fe20000fc4270 */
[----:B------:R-:W-:Y:S01]  /*11750*/  BSSY B1, `(.L_x_241) ;  /* 0x000000a000017945 */ /* 0x000fe20003800000 */
[----:B------:R-:W-:Y:S01]  /*11760*/  IADD3 R6, P5, R4, UR11, RZ ;  /* 0x0000000b04067c10 */ /* 0x000fe2000ffbe0ff */
[----:B0-----:R-:W-:-:S04]  /*11770*/  IMAD.WIDE.U32 R8, R7, 0x1c, R8 ;  /* 0x0000001c07087825 */ /* 0x001fc800078e0008 */
[----:B------:R-:W-:Y:S02]  /*11780*/  VIADD R9, R9, UR13 ;  /* 0x0000000d09097c36 */ /* 0x000fe40008000000 */
[----:B--2---:R-:W-:-:S04]  /*11790*/  FMUL R7, R10, UR23 ;  /* 0x000000170a077c20 */ /* 0x004fc80008400000 */
[----:B------:R-:W-:-:S05]  /*117a0*/  FFMA R40, R40, UR22, R7 ;  /* 0x0000001628287c23 */ /* 0x000fca0008000007 */
[----:B------:R0:W-:Y:S01]  /*117b0*/  @P4 STG.E desc[UR18][R8.64+0x200], R40 ;  /* 0x0002002808004986 */ /* 0x0001e2000c101912 */
[----:B------:R-:W-:Y:S05]  /*117c0*/  @!P6 BRA `(.L_x_242) ;  /* 0x000000000008e947 */ /* 0x000fea0003800000 */
[----:B---3--:R-:W2:Y:S04]  /*117d0*/  LDL.64 R14, [R1+0x210] ;  /* 0x00021000010e7983 */ /* 0x008ea80000100a00 */
[----:B--2---:R2:W5:Y:S02]  /*117e0*/  LDG.E.LTC128B R10, desc[UR18][R14.64+0x200] ;  /* 0x000200120e0a7981 */ /* 0x004564000c1e1920 */
.L_x_242:
[----:B------:R-:W-:Y:S05]  /*117f0*/  BSYNC B1 ;  /* 0x0000000000017941 */ /* 0x000fea0003800000 */
.L_x_241:
        /* <DEDUP_REMOVED lines=8> */
.L_x_244:
[----:B------:R-:W-:Y:S05]  /*11880*/  BSYNC B1 ;  /* 0x0000000000017941 */ /* 0x000fea0003800000 */
.L_x_243:
[----:B-----5:R-:W-:Y:S01]  /*11890*/  FMUL R5, R10, UR23 ;  /* 0x000000170a057c20 */ /* 0x020fe20008400000 */
        /* <DEDUP_REMOVED lines=8> */
.L_x_246:
[----:B------:R-:W-:Y:S05]  /*11920*/  BSYNC B1 ;  /* 0x0000000000017941 */ /* 0x000fea0003800000 */
.L_x_245:
[----:B0-----:R-:W2:Y:S01]  /*11930*/  LDL.64 R12, [R1+0x40] ;  /* 0x00004000010c7983 */ /* 0x001ea20000100a00 */
[----:B-----5:R-:W-:-:S04]  /*11940*/  FMUL R4, R10, UR23 ;  /* 0x000000170a047c20 */ /* 0x020fc80008400000 */
[----:B------:R-:W-:-:S05]  /*11950*/  FFMA R43, R43, UR22, R4 ;  /* 0x000000162b2b7c23 */ /* 0x000fca0008000004 */
[----:B------:R0:W-:Y:S04]  /*11960*/  @P5 STG.E desc[UR18][R6.64+0x220], R43 ;  /* 0x0002202b06005986 */ /* 0x0001e8000c101912 */
[----:B--2---:R-:W2:Y:S01]  /*11970*/  @P4 LDG.E.LTC128B R10, desc[UR18][R12.64+0x200] ;  /* 0x000200120c0a4981 */ /* 0x004ea2000c1e1920 */
[----:B------:R-:W-:Y:S01]  /*11980*/  MOV R9, UR28 ;  /* 0x0000001c00097c02 */ /* 0x000fe20008000f00 */
[----:B------:R-:W-:Y:S01]  /*11990*/  BSSY B1, `(.L_x_247) ;  /* 0x000000b000017945 */ /* 0x000fe20003800000 */
[----:B------:R-:W-:Y:S02]  /*119a0*/  ISETP.GT.AND P6, PT, R0, 0x29, P1 ;  /* 0x000000290000780c */ /* 0x000fe40000fc4270 */
[----:B------:R-:W-:Y:S01]  /*119b0*/  IADD3 R4, P5, R6, UR11, RZ ;  /* 0x0000000b06047c10 */ /* 0x000fe2000ffbe0ff */
[----:B------:R-:W-:-:S04]  /*119c0*/  IMAD.WIDE.U32 R8, R9, 0x1c, R6 ;  /* 0x0000001c09087825 */ /* 0x000fc800078e0006 */
[----:B------:R-:W-:Y:S02]  /*119d0*/  VIADD R9, R9, UR13 ;  /* 0x0000000d09097c36 */ /* 0x000fe40008000000 */
[----:B--2---:R-:W-:-:S04]  /*119e0*/  FMUL R5, R10, UR23 ;  /* 0x000000170a057c20 */ /* 0x004fc80008400000 */
[----:B------:R-:W-:-:S05]  /*119f0*/  FFMA R11, R44, UR22, R5 ;  /* 0x000000162c0b7c23 */ /* 0x000fca0008000005 */
[----:B------:R0:W-:Y:S01]  /*11a00*/  @P4 STG.E desc[UR18][R8.64+0x200], R11 ;  /* 0x0002000b08004986 */ /* 0x0001e2000c101912 */
[----:B------:R-:W-:Y:S05]  /*11a10*/  @!P6 BRA `(.L_x_248) ;  /* 0x000000000008e947 */ /* 0x000fea0003800000 */
[----:B---3--:R-:W2:Y:S04]  /*11a20*/  LDL.64 R14, [R1+0x38] ;  /* 0x00003800010e7983 */ /* 0x008ea80000100a00 */
[----:B--2---:R2:W5:Y:S02]  /*11a30*/  LDG.E.LTC128B R10, desc[UR18][R14.64+0x200] ;  /* 0x000200120e0a7981 */ /* 0x004564000c1e1920 */
.L_x_248:
[----:B------:R-:W-:Y:S05]  /*11a40*/  BSYNC B1 ;  /* 0x0000000000017941 */ /* 0x000fea0003800000 */
.L_x_247:
[----:B0---45:R-:W-:Y:S01]  /*11a50*/  FMUL R6, R10, UR23 ;  /* 0x000000170a067c20 */ /* 0x031fe20008400000 */
[----:B------:R-:W-:Y:S01]  /*11a60*/  IADD3.X R5, R7, UR10, RZ, P5, !PT ;  /* 0x0000000a07057c10 */ /* 0x000fe2000affe4ff */
[----:B------:R-:W-:Y:S01]  /*11a70*/  BSSY B1, `(.L_x_249) ;  /* 0x0000006000017945 */ /* 0x000fe20003800000 */
[----:B------:R-:W-:Y:S01]  /*11a80*/  ISETP.GT.AND P3, PT, R0, 0x28, P2 ;  /* 0x000000280000780c */ /* 0x000fe20001764270 */
[----:B------:R-:W-:-:S05]  /*11a90*/  FFMA R45, R45, UR22, R6 ;  /* 0x000000162d2d7c23 */ /* 0x000fca0008000006 */
[----:B------:R0:W-:Y:S07]  /*11aa0*/  @P6 STG.E desc[UR18][R4.64+0x200], R45 ;  /* 0x0002002d04006986 */ /* 0x0001ee000c101912 */
[----:B------:R-:W-:Y:S05]  /*11ab0*/  @!P3 BRA `(.L_x_250) ;  /* 0x000000000004b947 */ /* 0x000fea0003800000 */
[----:B------:R4:W5:Y:S02]  /*11ac0*/  LDG.E.LTC128B R10, desc[UR18][R12.64+0x220] ;  /* 0x000220120c0a7981 */ /* 0x000964000c1e1920 */
.L_x_250:
[----:B------:R-:W-:Y:S05]  /*11ad0*/  BSYNC B1 ;  /* 0x0000000000017941 */ /* 0x000fea0003800000 */
.L_x_249:
[----:B-----5:R-:W-:Y:S01]  /*11ae0*/  FMUL R7, R10, UR23 ;  /* 0x000000170a077c20 */ /* 0x020fe20008400000 */
        /* <DEDUP_REMOVED lines=8> */
.L_x_252:
[----:B------:R-:W-:Y:S05]  /*11b70*/  BSYNC B1 ;  /* 0x0000000000017941 */ /* 0x000fea0003800000 */
.L_x_251:
[----:B----4-:R-:W4:Y:S01]  /*11b80*/  LDL.64 R12, [R1+0x30] ;  /* 0x00003000010c7983 */ /* 0x010f220000100a00 */
[----:B-----5:R-:W-:-:S04]  /*11b90*/  FMUL R6, R10, UR23 ;  /* 0x000000170a067c20 */ /* 0x020fc80008400000 */
[----:B------:R-:W-:-:S05]  /*11ba0*/  FFMA R47, R47, UR22, R6 ;  /* 0x000000162f2f7c23 */ /* 0x000fca0008000006 */
[----:B------:R0:W-:Y:S04]  /*11bb0*/  @P5 STG.E desc[UR18][R4.64+0x220], R47 ;  /* 0x0002202f04005986 */ /* 0x0001e8000c101912 */
[----:B----4-:R-:W4:Y:S01]  /*11bc0*/  @P4 LDG.E.LTC128B R10, desc[UR18][R12.64+0x200] ;  /* 0x000200120c0a4981 */ /* 0x010f22000c1e1920 */
[----:B0-----:R-:W-:Y:S01]  /*11bd0*/  IMAD.U32 R9, RZ, RZ, UR28 ;  /* 0x0000001cff097e24 */ /* 0x001fe2000f8e00ff */
[----:B------:R-:W-:Y:S01]  /*11be0*/  ISETP.GT.AND P6, PT, R0, 0x31, P1 ;  /* 0x000000310000780c */ /* 0x000fe20000fc4270 */
[----:B------:R-:W-:Y:S01]  /*11bf0*/  BSSY B1, `(.L_x_253) ;  /* 0x000000a000017945 */ /* 0x000fe20003800000 */
[----:B------:R-:W-:Y:S01]  /*11c00*/  IADD3 R6, P5, R4, UR11, RZ ;  /* 0x0000000b04067c10 */ /* 0x000fe2000ffbe0ff */
[----:B------:R-:W-:-:S05]  /*11c10*/  IMAD.WIDE.U32 R8, R9, 0x1c, R4 ;  /* 0x0000001c09087825 */ /* 0x000fca00078e0004 */
[----:B------:R-:W-:Y:S01]  /*11c20*/  IADD3 R9, R9, UR13, RZ ;  /* 0x0000000d09097c10 */ /* 0x000fe2000fffe0ff */
[----:B----4-:R-:W-:-:S04]  /*11c30*/  FMUL R7, R10, UR23 ;  /* 0x000000170a077c20 */ /* 0x010fc80008400000 */
[----:B------:R-:W-:-:S05]  /*11c40*/  FFMA R11, R48, UR22, R7 ;  /* 0x00000016300b7c23 */ /* 0x000fca0008000007 */
[----:B------:R0:W-:Y:S01]  /*11c50*/  @P4 STG.E desc[UR18][R8.64+0x200], R11 ;  /* 0x0002000b08004986 */ /* 0x0001e2000c101912 */
[----:B------:R-:W-:Y:S05]  /*11c60*/  @!P6 BRA `(.L_x_254) ;  /* 0x000000000008e947 */ /* 0x000fea0003800000 */
[----:B--23--:R-:W2:Y:S04]  /*11c70*/  LDL.64 R14, [R1+0x28] ;  /* 0x00002800010e7983 */ /* 0x00cea80000100a00 */
[----:B--2---:R4:W5:Y:S02]  /*11c80*/  LDG.E.LTC128B R10, desc[UR18][R14.64+0x200] ;  /* 0x000200120e0a7981 */ /* 0x004964000c1e1920 */
.L_x_254:
[----:B------:R-:W-:Y:S05]  /*11c90*/  BSYNC B1 ;  /* 0x0000000000017941 */ /* 0x000fea0003800000 */
.L_x_253:
        /* <DEDUP_REMOVED lines=8> */
.L_x_256:
[----:B------:R-:W-:Y:S05]  /*11d20*/  BSYNC B1 ;  /* 0x0000000000017941 */ /* 0x000fea0003800000 */
.L_x_255:
        /* <DEDUP_REMOVED lines=9> */
.L_x_258:
[----:B------:R-:W-:Y:S05]  /*11dc0*/  BSYNC B1 ;  /* 0x0000000000017941 */ /* 0x000fea0003800000 */
.L_x_257:
[----:B0-----:R-:W2:Y:S01]  /*11dd0*/  LDL.64 R12, [R1+0x20] ;  /* 0x00002000010c7983 */ /* 0x001ea20000100a00 */
[----:B-----5:R-:W-:-:S04]  /*11de0*/  FMUL R4, R10, UR23 ;  /* 0x000000170a047c20 */ /* 0x020fc80008400000 */
[----:B------:R-:W-:-:S05]  /*11df0*/  FFMA R51, R51, UR22, R4 ;  /* 0x0000001633337c23 */ /* 0x000fca0008000004 */
[----:B------:R0:W-:Y:S04]  /*11e00*/  @P5 STG.E desc[UR18][R6.64+0x220], R51 ;  /* 0x0002203306005986 */ /* 0x0001e8000c101912 */
[----:B--2---:R-:W2:Y:S01]  /*11e10*/  @P4 LDG.E.LTC128B R10, desc[UR18][R12.64+0x200] ;  /* 0x000200120c0a4981 */ /* 0x004ea2000c1e1920 */
[----:B------:R-:W-:Y:S01]  /*11e20*/  IMAD.U32 R9, RZ, RZ, UR28 ;  /* 0x0000001cff097e24 */ /* 0x000fe2000f8e00ff */
[----:B------:R-:W-:Y:S01]  /*11e30*/  ISETP.GT.AND P6, PT, R0, 0x39, P1 ;  /* 0x000000390000780c */ /* 0x000fe20000fc4270 */
[----:B------:R-:W-:Y:S01]  /*11e40*/  BSSY B1, `(.L_x_259) ;  /* 0x000000a000017945 */ /* 0x000fe20003800000 */
[----:B------:R-:W-:Y:S01]  /*11e50*/  IADD3 R4, P5, R6, UR11, RZ ;  /* 0x0000000b06047c10 */ /* 0x000fe2000ffbe0ff */
[----:B------:R-:W-:-:S04]  /*11e60*/  IMAD.WIDE.U32 R8, R9, 0x1c, R6 ;  /* 0x0000001c09087825 */ /* 0x000fc800078e0006 */
[----:B------:R-:W-:Y:S02]  /*11e70*/  VIADD R9, R9, UR13 ;  /* 0x0000000d09097c36 */ /* 0x000fe40008000000 */
[----:B--2---:R-:W-:-:S04]  /*11e80*/  FMUL R5, R10, UR23 ;  /* 0x000000170a057c20 */ /* 0x004fc80008400000 */
[----:B------:R-:W-:-:S05]  /*11e90*/  FFMA R11, R52, UR22, R5 ;  /* 0x00000016340b7c23 */ /* 0x000fca0008000005 */
[----:B------:R0:W-:Y:S01]  /*11ea0*/  @P4 STG.E desc[UR18][R8.64+0x200], R11 ;  /* 0x0002000b08004986 */ /* 0x0001e2000c101912 */
[----:B------:R-:W-:Y:S05]  /*11eb0*/  @!P6 BRA `(.L_x_260) ;  /* 0x000000000008e947 */ /* 0x000fea0003800000 */
[----:B---34-:R-:W2:Y:S04]  /*11ec0*/  LDL.64 R14, [R1+0x18] ;  /* 0x00001800010e7983 */ /* 0x018ea80000100a00 */
[----:B--2---:R2:W5:Y:S02]  /*11ed0*/  LDG.E.LTC128B R10, desc[UR18][R14.64+0x200] ;  /* 0x000200120e0a7981 */ /* 0x004564000c1e1920 */
.L_x_260:
[----:B------:R-:W-:Y:S05]  /*11ee0*/  BSYNC B1 ;  /* 0x0000000000017941 */ /* 0x000fea0003800000 */
.L_x_259:
[----:B0----5:R-:W-:Y:S01]  /*11ef0*/  FMUL R6, R10, UR23 ;  /* 0x000000170a067c20 */ /* 0x021fe20008400000 */
[----:B------:R-:W-:Y:S01]  /*11f00*/  IADD3.X R5, R7, UR10, RZ, P5, !PT ;  /* 0x0000000a07057c10 */ /* 0x000fe2000affe4ff */
[----:B------:R-:W-:Y:S01]  /*11f10*/  BSSY B1, `(.L_x_261) ;  /* 0x0000006000017945 */ /* 0x000fe20003800000 */
[----:B------:R-:W-:Y:S01]  /*11f20*/  ISETP.GT.AND P3, PT, R0, 0x38, P2 ;  /* 0x000000380000780c */ /* 0x000fe20001764270 */
[----:B------:R-:W-:-:S05]  /*11f30*/  FFMA R53, R53, UR22, R6 ;  /* 0x0000001635357c23 */ /* 0x000fca0008000006 */
[----:B------:R0:W-:Y:S07]  /*11f40*/  @P6 STG.E desc[UR18][R4.64+0x200], R53 ;  /* 0x0002003504006986 */ /* 0x0001ee000c101912 */
[----:B------:R-:W-:Y:S05]  /*11f50*/  @!P3 BRA `(.L_x_262) ;  /* 0x000000000004b947 */ /* 0x000fea0003800000 */
[----:B------:R0:W5:Y:S02]  /*11f60*/  LDG.E.LTC128B R10, desc[UR18][R12.64+0x220] ;  /* 0x000220120c0a7981 */ /* 0x000164000c1e1920 */
.L_x_262:
[----:B------:R-:W-:Y:S05]  /*11f70*/  BSYNC B1 ;  /* 0x0000000000017941 */ /* 0x000fea0003800000 */
.L_x_261:
        /* <DEDUP_REMOVED lines=9> */
.L_x_264:
[----:B------:R-:W-:Y:S05]  /*12010*/  BSYNC B1 ;  /* 0x0000000000017941 */ /* 0x000fea0003800000 */
.L_x_263:
        /* <DEDUP_REMOVED lines=17> */
.L_x_266:
[----:B------:R-:W-:Y:S05]  /*12130*/  BSYNC B1 ;  /* 0x0000000000017941 */ /* 0x000fea0003800000 */
.L_x_265:
        /* <DEDUP_REMOVED lines=8> */
.L_x_268:
[----:B------:R-:W-:Y:S05]  /*121c0*/  BSYNC B1 ;  /* 0x0000000000017941 */ /* 0x000fea0003800000 */
.L_x_267:
        /* <DEDUP_REMOVED lines=9> */
.L_x_270:
[----:B------:R-:W-:Y:S05]  /*12260*/  BSYNC B1 ;  /* 0x0000000000017941 */ /* 0x000fea0003800000 */
.L_x_269:
[----:B0-----:R-:W2:Y:S01]  /*12270*/  LDL.64 R12, [R1] ;  /* 0x00000000010c7983 */ /* 0x001ea20000100a00 */
        /* <DEDUP_REMOVED lines=8> */
[----:B------:R-:W-:-:S05]  /*12300*/  IMAD.WIDE.U32 R8, R9, 0x1c, R6 ;  /* 0x0000001c09087825 */ /* 0x000fca00078e0006 */
[----:B------:R-:W-:Y:S01]  /*12310*/  IADD3 R9, R9, UR13, RZ ;  /* 0x0000000d09097c10 */ /* 0x000fe2000fffe0ff */
[----:B--2---:R-:W-:-:S04]  /*12320*/  FMUL R5, R10, UR23 ;  /* 0x000000170a057c20 */ /* 0x004fc80008400000 */
[----:B------:R-:W-:-:S05]  /*12330*/  FFMA R11, R60, UR22, R5 ;  /* 0x000000163c0b7c23 */ /* 0x000fca0008000005 */
[----:B------:R0:W-:Y:S01]  /*12340*/  @P4 STG.E desc[UR18][R8.64+0x200], R11 ;  /* 0x0002000b08004986 */ /* 0x0001e2000c101912 */
[----:B------:R-:W-:Y:S05]  /*12350*/  @!P6 BRA `(.L_x_272) ;  /* 0x000000000004e947 */ /* 0x000fea0003800000 */
[----:B------:R2:W5:Y:S02]  /*12360*/  LDG.E.LTC128B R10, desc[UR18][R236.64+0x200] ;  /* 0x00020012ec0a7981 */ /* 0x000564000c1e1920 */
.L_x_272:
[----:B------:R-:W-:Y:S05]  /*12370*/  BSYNC B1 ;  /* 0x0000000000017941 */ /* 0x000fea0003800000 */
.L_x_271:
        /* <DEDUP_REMOVED lines=8> */
.L_x_274:
[----:B------:R-:W-:Y:S05]  /*12400*/  BSYNC B1 ;  /* 0x0000000000017941 */ /* 0x000fea0003800000 */
.L_x_273:
[----:B-----5:R-:W-:Y:S01]  /*12410*/  FMUL R7, R10, UR23 ;  /* 0x000000170a077c20 */ /* 0x020fe20008400000 */
[C---:B------:R-:W-:Y:S01]  /*12420*/  ISETP.GT.AND P5, PT, R0.reuse, 0x49, P2 ;  /* 0x000000490000780c */ /* 0x040fe200017a4270 */
[----:B------:R-:W-:Y:S01]  /*12430*/  BSSY B1, `(.L_x_275) ;  /* 0x0000006000017945 */ /* 0x000fe20003800000 */
[----:B------:R-:W-:Y:S01]  /*12440*/  ISETP.GT.AND P4, PT, R0, 0x50, P1 ;  /* 0x000000500000780c */ /* 0x000fe20000f84270 */
[----:B------:R-:W-:-:S05]  /*12450*/  FFMA R7, R62, UR22, R7 ;  /* 0x000000163e077c23 */ /* 0x000fca0008000007 */
[----:B------:R0:W-:Y:S05]  /*12460*/  @P3 STG.E desc[UR18][R8.64+0x220], R7 ;  /* 0x0002200708003986 */ /* 0x0001ea000c101912 */
[----:B------:R-:W-:Y:S05]  /*12470*/  @!P5 BRA `(.L_x_276) ;  /* 0x000000000004d947 */ /* 0x000fea0003800000 */
[----:B------:R0:W5:Y:S02]  /*12480*/  LDG.E.LTC128B R10, desc[UR18][R236.64+0x220] ;  /* 0x00022012ec0a7981 */ /* 0x000164000c1e1920 */
.L_x_276:
[----:B------:R-:W-:Y:S05]  /*12490*/  BSYNC B1 ;  /* 0x0000000000017941 */ /* 0x000fea0003800000 */
.L_x_275:
[----:B-----5:R-:W-:-:S04]  /*124a0*/  FMUL R6, R10, UR23 ;  /* 0x000000170a067c20 */ /* 0x020fc80008400000 */
[----:B------:R-:W-:-:S05]  /*124b0*/  FFMA R63, R63, UR22, R6 ;  /* 0x000000163f3f7c23 */ /* 0x000fca0008000006 */
[----:B------:R1:W-:Y:S04]  /*124c0*/  @P5 STG.E desc[UR18][R4.64+0x220], R63 ;  /* 0x0002203f04005986 */ /* 0x0003e8000c101912 */
[----:B------:R-:W2:Y:S01]  /*124d0*/  @P4 LDG.E.LTC128B R10, desc[UR18][R234.64+0x200] ;  /* 0x00020012ea0a4981 */ /* 0x000ea2000c1e1920 */
[----:B0-----:R-:W-:Y:S01]  /*124e0*/  IMAD.U32 R7, RZ, RZ, UR28 ;  /* 0x0000001cff077e24 */ /* 0x001fe2000f8e00ff */
        /* <DEDUP_REMOVED lines=9> */
[----:B------:R0:W5:Y:S02]  /*12580*/  LDG.E.LTC128B R10, desc[UR18][R232.64+0x200] ;  /* 0x00020012e80a7981 */ /* 0x000164000c1e1920 */
.L_x_278:
[----:B------:R-:W-:Y:S05]  /*12590*/  BSYNC B1 ;  /* 0x0000000000017941 */ /* 0x000fea0003800000 */
.L_x_277:
[----:B-1---5:R-:W-:Y:S01]  /*125a0*/  FMUL R4, R10, UR23 ;  /* 0x000000170a047c20 */ /* 0x022fe20008400000 */
[----:B------:R-:W-:Y:S01]  /*125b0*/  IADD3.X R9, R5, UR10, RZ, P5, !PT ;  /* 0x0000000a05097c10 */ /* 0x000fe2000affe4ff */
[----:B------:R-:W-:Y:S01]  /*125c0*/  BSSY B1, `(.L_x_279) ;  /* 0x0000006000017945 */ /* 0x000fe20003800000 */
[----:B------:R-:W-:Y:S01]  /*125d0*/  ISETP.GT.AND P3, PT, R0, 0x50, P2 ;  /* 0x000000500000780c */ /* 0x000fe20001764270 */
[----:B------:R-:W-:-:S05]  /*125e0*/  FFMA R65, R65, UR22, R4 ;  /* 0x0000001641417c23 */ /* 0x000fca0008000004 */
[----:B------:R1:W-:Y:S07]  /*125f0*/  @P6 STG.E desc[UR18][R8.64+0x200], R65 ;  /* 0x0002004108006986 */ /* 0x0003ee000c101912 */
[----:B------:R-:W-:Y:S05]  /*12600*/  @!P3 BRA `(.L_x_280) ;  /* 0x000000000004b947 */ /* 0x000fea0003800000 */
[----:B------:R2:W5:Y:S02]  /*12610*/  LDG.E.LTC128B R10, desc[UR18][R234.64+0x220] ;  /* 0x00022012ea0a7981 */ /* 0x000564000c1e1920 */
.L_x_280:
[----:B------:R-:W-:Y:S05]  /*12620*/  BSYNC B1 ;  /* 0x0000000000017941 */ /* 0x000fea0003800000 */
.L_x_279:
        /* <DEDUP_REMOVED lines=8> */
.L_x_282:
[----:B------:R-:W-:Y:S05]  /*126b0*/  BSYNC B1 ;  /* 0x0000000000017941 */ /* 0x000fea0003800000 */
.L_x_281:
[----:B-----5:R-:W-:-:S04]  /*126c0*/  FMUL R4, R10, UR23 ;  /* 0x000000170a047c20 */ /* 0x020fc80008400000 */
[----:B------:R-:W-:-:S05]  /*126d0*/  FFMA R67, R67, UR22, R4 ;  /* 0x0000001643437c23 */ /* 0x000fca0008000004 */
[----:B------:R1:W-:Y:S04]  /*126e0*/  @P5 STG.E desc[UR18][R8.64+0x220], R67 ;  /* 0x0002204308005986 */ /* 0x0003e8000c101912 */
[----:B------:R-:W2:Y:S01]  /*126f0*/  @P4 LDG.E.LTC128B R10, desc[UR18][R228.64+0x200] ;  /* 0x00020012e40a4981 */ /* 0x000ea2000c1e1920 */
[----:B0-----:R-:W-:Y:S01]  /*12700*/  MOV R5, UR28 ;  /* 0x0000001c00057c02 */ /* 0x001fe20008000f00 */
        /* <DEDUP_REMOVED lines=10> */
.L_x_284:
[----:B------:R-:W-:Y:S05]  /*127b0*/  BSYNC B1 ;  /* 0x0000000000017941 */ /* 0x000fea0003800000 */
.L_x_283:
        /* <DEDUP_REMOVED lines=8> */
.L_x_286:
[----:B------:R-:W-:Y:S05]  /*12840*/  BSYNC B1 ;  /* 0x0000000000017941 */ /* 0x000fea0003800000 */
.L_x_285:
        /* <DEDUP_REMOVED lines=8> */
.L_x_288:
[----:B------:R-:W-:Y:S05]  /*128d0*/  BSYNC B1 ;  /* 0x0000000000017941 */ /* 0x000fea0003800000 */
.L_x_287:
[----:B0----5:R-:W-:-:S04]  /*128e0*/  FMUL R4, R10, UR23 ;  /* 0x000000170a047c20 */ /* 0x021fc80008400000 */
[----:B------:R-:W-:-:S05]  /*128f0*/  FFMA R71, R71, UR22, R4 ;  /* 0x0000001647477c23 */ /* 0x000fca0008000004 */
[----:B------:R0:W-:Y:S04]  /*12900*/  @P5 STG.E desc[UR18][R6.64+0x220], R71 ;  /* 0x0002204706005986 */ /* 0x0001e8000c101912 */
[----:B------:R-:W2:Y:S01]  /*12910*/  @P4 LDG.E.LTC128B R10, desc[UR18][R22.64+0x200] ;  /* 0x00020012160a4981 */ /* 0x000ea2000c1e1920 */
        /* <DEDUP_REMOVED lines=11> */
.L_x_290:
[----:B------:R-:W-:Y:S05]  /*129d0*/  BSYNC B1 ;  /* 0x0000000000017941 */ /* 0x000fea0003800000 */
.L_x_289:
        /* <DEDUP_REMOVED lines=8> */
.L_x_292:
[----:B------:R-:W-:Y:S05]  /*12a60*/  BSYNC B1 ;  /* 0x0000000000017941 */ /* 0x000fea0003800000 */
.L_x_291:
        /* <DEDUP_REMOVED lines=8> */
.L_x_294:
[----:B------:R-:W-:Y:S05]  /*12af0*/  BSYNC B1 ;  /* 0x0000000000017941 */ /* 0x000fea0003800000 */
.L_x_293:
        /* <DEDUP_REMOVED lines=15> */
.L_x_296:
[----:B------:R-:W-:Y:S05]  /*12bf0*/  BSYNC B1 ;  /* 0x0000000000017941 */ /* 0x000fea0003800000 */
.L_x_295:
        /* <DEDUP_REMOVED lines=8> */
.L_x_298:
[----:B------:R-:W-:Y:S05]  /*12c80*/  BSYNC B1 ;  /* 0x0000000000017941 */ /* 0x000fea0003800000 */
.L_x_297:
        /* <DEDUP_REMOVED lines=8> */
.L_x_300:
[----:B------:R-:W-:Y:S05]  /*12d10*/  BSYNC B1 ;  /* 0x0000000000017941 */ /* 0x000fea0003800000 */
.L_x_299:
[----:B0----5:R-:W-:-:S04]  /*12d20*/  FMUL R4, R10, UR23 ;  /* 0x000000170a047c20 */ /* 0x021fc80008400000 */
[----:B------:R-:W-:-:S05]  /*12d30*/  FFMA R79, R79, UR22, R4 ;  /* 0x000000164f4f7c23 */ /* 0x000fca0008000004 */
[----:B------:R0:W-:Y:S04]  /*12d40*/  @P5 STG.E desc[UR18][R6.64+0x220], R79 ;  /* 0x0002204f06005986 */ /* 0x0001e8000c101912 */
[----:B------:R-:W2:Y:S01]  /*12d50*/  @P4 LDG.E.LTC128B R10, desc[UR18][R158.64+0x200] ;  /* 0x000200129e0a4981 */ /* 0x000ea2000c1e1920 */
        /* <DEDUP_REMOVED lines=11> */
.L_x_302:
[----:B------:R-:W-:Y:S05]  /*12e10*/  BSYNC B1 ;  /* 0x0000000000017941 */ /* 0x000fea0003800000 */
.L_x_301:
        /* <DEDUP_REMOVED lines=8> */
.L_x_304:
[----:B------:R-:W-:Y:S05]  /*12ea0*/  BSYNC B1 ;  /* 0x0000000000017941 */ /* 0x000fea0003800000 */
.L_x_303:
        /* <DEDUP_REMOVED lines=8> */
.L_x_306:
[----:B------:R-:W-:Y:S05]  /*12f30*/  BSYNC B1 ;  /* 0x0000000000017941 */ /* 0x000fea0003800000 */
.L_x_305:
        /* <DEDUP_REMOVED lines=15> */
.L_x_308:
[----:B------:R-:W-:Y:S05]  /*13030*/  BSYNC B1 ;  /* 0x0000000000017941 */ /* 0x000fea0003800000 */
.L_x_307:
        /* <DEDUP_REMOVED lines=8> */
.L_x_310:
[----:B------:R-:W-:Y:S05]  /*130c0*/  BSYNC B1 ;  /* 0x0000000000017941 */ /* 0x000fea0003800000 */
.L_x_309:
        /* <DEDUP_REMOVED lines=8> */
.L_x_312:
[----:B------:R-:W-:Y:S05]  /*13150*/  BSYNC B1 ;  /* 0x0000000000017941 */ /* 0x000fea0003800000 */
.L_x_311:
        /* <DEDUP_REMOVED lines=15> */
.L_x_314:
[----:B------:R-:W-:Y:S05]  /*13250*/  BSYNC B1 ;  /* 0x0000000000017941 */ /* 0x000fea0003800000 */
.L_x_313:
        /* <DEDUP_REMOVED lines=8> */
.L_x_316:
[----:B------:R-:W-:Y:S05]  /*132e0*/  BSYNC B1 ;  /* 0x0000000000017941 */ /* 0x000fea0003800000 */
.L_x_315:
        /* <DEDUP_REMOVED lines=8> */
.L_x_318:
[----:B------:R-:W-:Y:S05]  /*13370*/  BSYNC B1 ;  /* 0x0000000000017941 */ /* 0x000fea0003800000 */
.L_x_317:
        /* <DEDUP_REMOVED lines=15> */
.L_x_320:
[----:B------:R-:W-:Y:S05]  /*13470*/  BSYNC B1 ;  /* 0x0000000000017941 */ /* 0x000fea0003800000 */
.L_x_319:
        /* <DEDUP_REMOVED lines=8> */
.L_x_322:
[----:B------:R-:W-:Y:S05]  /*13500*/  BSYNC B1 ;  /* 0x0000000000017941 */ /* 0x000fea0003800000 */
.L_x_321:
        /* <DEDUP_REMOVED lines=8> */
.L_x_324:
[----:B------:R-:W-:Y:S05]  /*13590*/  BSYNC B1 ;  /* 0x0000000000017941 */ /* 0x000fea0003800000 */
.L_x_323:
        /* <DEDUP_REMOVED lines=15> */
.L_x_326:
[----:B------:R-:W-:Y:S05]  /*13690*/  BSYNC B1 ;  /* 0x0000000000017941 */ /* 0x000fea0003800000 */
.L_x_325:
        /* <DEDUP_REMOVED lines=8> */
.L_x_328:
[----:B------:R-:W-:Y:S05]  /*13720*/  BSYNC B1 ;  /* 0x0000000000017941 */ /* 0x000fea0003800000 */
.L_x_327:
        /* <DEDUP_REMOVED lines=8> */
.L_x_330:
[----:B------:R-:W-:Y:S05]  /*137b0*/  BSYNC B1 ;  /* 0x0000000000017941 */ /* 0x000fea0003800000 */
.L_x_329:
        /* <DEDUP_REMOVED lines=15> */
.L_x_332:
[----:B------:R-:W-:Y:S05]  /*138b0*/  BSYNC B1 ;  /* 0x0000000000017941 */ /* 0x000fea0003800000 */
.L_x_331:
        /* <DEDUP_REMOVED lines=8> */
.L_x_334:
[----:B------:R-:W-:Y:S05]  /*13940*/  BSYNC B1 ;  /* 0x0000000000017941 */ /* 0x000fea0003800000 */
.L_x_333:
        /* <DEDUP_REMOVED lines=8> */
.L_x_336:
[----:B------:R-:W-:Y:S05]  /*139d0*/  BSYNC B1 ;  /* 0x0000000000017941 */ /* 0x000fea0003800000 */
.L_x_335:
        /* <DEDUP_REMOVED lines=15> */
.L_x_338:
[----:B------:R-:W-:Y:S05]  /*13ad0*/  BSYNC B1 ;  /* 0x0000000000017941 */ /* 0x000fea0003800000 */
.L_x_337:
        /* <DEDUP_REMOVED lines=8> */
.L_x_340:
[----:B------:R-:W-:Y:S05]  /*13b60*/  BSYNC B1 ;  /* 0x0000000000017941 */ /* 0x000fea0003800000 */
.L_x_339:
        /* <DEDUP_REMOVED lines=8> */
.L_x_342:
[----:B------:R-:W-:Y:S05]  /*13bf0*/  BSYNC B1 ;  /* 0x0000000000017941 */ /* 0x000fea0003800000 */
.L_x_341:
        /* <DEDUP_REMOVED lines=15> */
.L_x_344:
[----:B------:R-:W-:Y:S05]  /*13cf0*/  BSYNC B1 ;  /* 0x0000000000017941 */ /* 0x000fea0003800000 */
.L_x_343:
        /* <DEDUP_REMOVED lines=8> */
.L_x_346:
[----:B------:R-:W-:Y:S05]  /*13d80*/  BSYNC B1 ;  /* 0x0000000000017941 */ /* 0x000fea0003800000 */
.L_x_345:
        /* <DEDUP_REMOVED lines=8> */
.L_x_348:
[----:B------:R-:W-:Y:S05]  /*13e10*/  BSYNC B1 ;  /* 0x0000000000017941 */ /* 0x000fea0003800000 */
.L_x_347:
        /* <DEDUP_REMOVED lines=15> */
.L_x_350:
[----:B------:R-:W-:Y:S05]  /*13f10*/  BSYNC B1 ;  /* 0x0000000000017941 */ /* 0x000fea0003800000 */
.L_x_349:
        /* <DEDUP_REMOVED lines=8> */
.L_x_352:
[----:B------:R-:W-:Y:S05]  /*13fa0*/  BSYNC B1 ;  /* 0x0000000000017941 */ /* 0x000fea0003800000 */
.L_x_351:
        /* <DEDUP_REMOVED lines=8> */
.L_x_354:
[----:B------:R-:W-:Y:S05]  /*14030*/  BSYNC B1 ;  /* 0x0000000000017941 */ /* 0x000fea0003800000 */
.L_x_353:
        /* <DEDUP_REMOVED lines=15> */
.L_x_356:
[----:B------:R-:W-:Y:S05]  /*14130*/  BSYNC B1 ;  /* 0x0000000000017941 */ /* 0x000fea0003800000 */
.L_x_355:
        /* <DEDUP_REMOVED lines=8> */
.L_x_358:
[----:B------:R-:W-:Y:S05]  /*141c0*/  BSYNC B1 ;  /* 0x0000000000017941 */ /* 0x000fea0003800000 */
.L_x_357:
        /* <DEDUP_REMOVED lines=8> */
.L_x_360:
[----:B------:R-:W-:Y:S05]  /*14250*/  BSYNC B1 ;  /* 0x0000000000017941 */ /* 0x000fea0003800000 */
.L_x_359:
        /* <DEDUP_REMOVED lines=15> */
.L_x_362:
[----:B------:R-:W-:Y:S05]  /*14350*/  BSYNC B1 ;  /* 0x0000000000017941 */ /* 0x000fea0003800000 */
.L_x_361:
        /* <DEDUP_REMOVED lines=8> */
.L_x_364:
[----:B------:R-:W-:Y:S05]  /*143e0*/  BSYNC B1 ;  /* 0x0000000000017941 */ /* 0x000fea0003800000 */
.L_x_363:
        /* <DEDUP_REMOVED lines=8> */
.L_x_366:
[----:B------:R-:W-:Y:S05]  /*14470*/  BSYNC B1 ;  /* 0x0000000000017941 */ /* 0x000fea0003800000 */
.L_x_365:
        /* <DEDUP_REMOVED lines=15> */
.L_x_368:
[----:B------:R-:W-:Y:S05]  /*14570*/  BSYNC B1 ;  /* 0x0000000000017941 */ /* 0x000fea0003800000 */
.L_x_367:
        /* <DEDUP_REMOVED lines=8> */
.L_x_370:
[----:B------:R-:W-:Y:S05]  /*14600*/  BSYNC B1 ;  /* 0x0000000000017941 */ /* 0x000fea0003800000 */
.L_x_369:
        /* <DEDUP_REMOVED lines=8> */
.L_x_372:
[----:B------:R-:W-:Y:S05]  /*14690*/  BSYNC B1 ;  /* 0x0000000000017941 */ /* 0x000fea0003800000 */
.L_x_371:
        /* <DEDUP_REMOVED lines=15> */
.L_x_374:
[----:B------:R-:W-:Y:S05]  /*14790*/  BSYNC B1 ;  /* 0x0000000000017941 */ /* 0x000fea0003800000 */
.L_x_373:
        /* <DEDUP_REMOVED lines=8> */
.L_x_376:
[----:B------:R-:W-:Y:S05]  /*14820*/  BSYNC B1 ;  /* 0x0000000000017941 */ /* 0x000fea0003800000 */
.L_x_375:
        /* <DEDUP_REMOVED lines=8> */
.L_x_378:
[----:B------:R-:W-:Y:S05]  /*148b0*/  BSYNC B1 ;  /* 0x0000000000017941 */ /* 0x000fea0003800000 */
.L_x_377:
        /* <DEDUP_REMOVED lines=15> */
.L_x_380:
[----:B------:R-:W-:Y:S05]  /*149b0*/  BSYNC B1 ;  /* 0x0000000000017941 */ /* 0x000fea0003800000 */
.L_x_379:
        /* <DEDUP_REMOVED lines=8> */
.L_x_382:
[----:B------:R-:W-:Y:S05]  /*14a40*/  BSYNC B1 ;  /* 0x0000000000017941 */ /* 0x000fea0003800000 */
.L_x_381:
        /* <DEDUP_REMOVED lines=8> */
.L_x_384:
[----:B------:R-:W-:Y:S05]  /*14ad0*/  BSYNC B1 ;  /* 0x0000000000017941 */ /* 0x000fea0003800000 */
.L_x_383:
        /* <DEDUP_REMOVED lines=15> */
.L_x_386:
[----:B------:R-:W-:Y:S05]  /*14bd0*/  BSYNC B1 ;  /* 0x0000000000017941 */ /* 0x000fea0003800000 */
.L_x_385:
        /* <DEDUP_REMOVED lines=8> */
.L_x_388:
[----:B------:R-:W-:Y:S05]  /*14c60*/  BSYNC B1 ;  /* 0x0000000000017941 */ /* 0x000fea0003800000 */
.L_x_387:
        /* <DEDUP_REMOVED lines=8> */
.L_x_390:
[----:B------:R-:W-:Y:S05]  /*14cf0*/  BSYNC B1 ;  /* 0x0000000000017941 */ /* 0x000fea0003800000 */
.L_x_389:
        /* <DEDUP_REMOVED lines=15> */
.L_x_392:
[----:B------:R-:W-:Y:S05]  /*14df0*/  BSYNC B1 ;  /* 0x0000000000017941 */ /* 0x000fea0003800000 */
.L_x_391:
        /* <DEDUP_REMOVED lines=8> */
.L_x_394:
[----:B------:R-:W-:Y:S05]  /*14e80*/  BSYNC B1 ;  /* 0x0000000000017941 */ /* 0x000fea0003800000 */
.L_x_393:
        /* <DEDUP_REMOVED lines=8> */
.L_x_396:
[----:B------:R-:W-:Y:S05]  /*14f10*/  BSYNC B1 ;  /* 0x0000000000017941 */ /* 0x000fea0003800000 */
.L_x_395:
        /* <DEDUP_REMOVED lines=15> */
.L_x_398:
[----:B------:R-:W-:Y:S05]  /*15010*/  BSYNC B1 ;  /* 0x0000000000017941 */ /* 0x000fea0003800000 */
.L_x_397:
        /* <DEDUP_REMOVED lines=8> */
.L_x_400:
[----:B------:R-:W-:Y:S05]  /*150a0*/  BSYNC B1 ;  /* 0x0000000000017941 */ /* 0x000fea0003800000 */
.L_x_399:
        /* <DEDUP_REMOVED lines=8> */
.L_x_402:
[----:B------:R-:W-:Y:S05]  /*15130*/  BSYNC B1 ;  /* 0x0000000000017941 */ /* 0x000fea0003800000 */
.L_x_401:
        /* <DEDUP_REMOVED lines=15> */
.L_x_404:
[----:B------:R-:W-:Y:S05]  /*15230*/  BSYNC B1 ;  /* 0x0000000000017941 */ /* 0x000fea0003800000 */
.L_x_403:
        /* <DEDUP_REMOVED lines=8> */
.L_x_406:
[----:B------:R-:W-:Y:S05]  /*152c0*/  BSYNC B1 ;  /* 0x0000000000017941 */ /* 0x000fea0003800000 */
.L_x_405:
[----:B-----5:R-:W-:Y:S01]  /*152d0*/  FMUL R9, R10, UR23 ;  /* 0x000000170a097c20 */ /* 0x020fe20008400000 */
[----:B------:R-:W-:Y:S01]  /*152e0*/  ISETP.GT.AND P2, PT, R0, 0xf9, P2 ;  /* 0x000000f90000780c */ /* 0x000fe20001744270 */
[----:B------:R-:W-:Y:S02]  /*152f0*/  BSSY B1, `(.L_x_407) ;  /* 0x0000005000017945 */ /* 0x000fe40003800000 */
[----:B------:R-:W-:-:S05]  /*15300*/  FFMA R9, R150, UR22, R9 ;  /* 0x0000001696097c23 */ /* 0x000fca0008000009 */
[----:B------:R0:W-:Y:S05]  /*15310*/  @P4 STG.E desc[UR18][R4.64+0x220], R9 ;  /* 0x0002200904004986 */ /* 0x0001ea000c101912 */
[----:B------:R-:W-:Y:S05]  /*15320*/  @!P2 BRA `(.L_x_408) ;  /* 0x000000000004a947 */ /* 0x000fea0003800000 */
[----:B------:R0:W5:Y:S02]  /*15330*/  LDG.E.LTC128B R10, desc[UR18][R2.64+0x220] ;  /* 0x00022012020a7981 */ /* 0x000164000c1e1920 */
.L_x_408:
[----:B------:R-:W-:Y:S05]  /*15340*/  BSYNC B1 ;  /* 0x0000000000017941 */ /* 0x000fea0003800000 */
.L_x_407:
[----:B-----5:R-:W-:-:S04]  /*15350*/  FMUL R10, R10, UR23 ;  /* 0x000000170a0a7c20 */ /* 0x020fc80008400000 */
[----:B------:R-:W-:Y:S01]  /*15360*/  FFMA R151, R151, UR22, R10 ;  /* 0x0000001697977c23 */ /* 0x000fe2000800000a */
[----:B------:R-:W-:Y:S06]  /*15370*/  @!P2 BRA `(.L_x_409) ;  /* 0x0000004c0054a947 */ /* 0x000fec0003800000 */
[----:B------:R0:W-:Y:S01]  /*15380*/  STG.E desc[UR18][R6.64+0x220], R151 ;  /* 0x0002209706007986 */ /* 0x0001e2000c101912 */
[----:B------:R-:W-:Y:S05]  /*15390*/  BRA `(.L_x_409) ;  /* 0x0000004c004c7947 */ /* 0x000fea0003800000 */
.L_x_26:
[----:B------:R-:W3:Y:S01]  /*153a0*/  LDL.LU R2, [R1] ;  /* 0x0000000001027983 */ /* 0x000ee20000300800 */
[----:B------:R-:W-:-:S03]  /*153b0*/  ULDC.64 UR8, c[0x0][0x6c0] ;  /* 0x0001b00000087ab9 */ /* 0x000fc60000000a00 */
[----:B------:R-:W4:Y:S04]  /*153c0*/  LDL.LU R6, [R1+0x4] ;  /* 0x0000040001067983 */ /* 0x000f280000300800 */
[----:B------:R-:W5:Y:S04]  /*153d0*/  LDL.LU R7, [R1+0x8] ;  /* 0x0000080001077983 */ /* 0x000f680000300800 */
[----:B------:R-:W2:Y:S04]  /*153e0*/  LDL.LU R8, [R1+0xc] ;  /* 0x00000c0001087983 */ /* 0x000ea80000300800 */
        /* <DEDUP_REMOVED lines=50> */
[----:B------:R-:W2:Y:S01]  /*15710*/  LDL.LU R193, [R1+0x154] ;  /* 0x0001540001c17983 */ /* 0x000ea20000300800 */
[----:B------:R-:W-:-:S03]  /*15720*/  LEA R4, P3, R12, UR8, 0x2 ;  /* 0x000000080c047c11 */ /* 0x000fc6000f8610ff */
[----:B------:R-:W2:Y:S04]  /*15730*/  LDL.LU R192, [R1+0x158] ;  /* 0x0001580001c07983 */ /* 0x000ea80000300800 */
[----:B------:R-:W2:Y:S04]  /*15740*/  LDL.LU R191, [R1+0x15c] ;  /* 0x00015c0001bf7983 */ /* 0x000ea80000300800 */
[----:B------:R-:W2:Y:S04]  /*15750*/  LDL.LU R190, [R1+0x160] ;  /* 0x0001600001be7983 */ /* 0x000ea80000300800 */
[----:B------:R-:W2:Y:S01]  /*15760*/  LDL.LU R189, [R1+0x164] ;  /* 0x0001640001bd7983 */ /* 0x000ea20000300800 */
[----:B------:R-:W-:-:S03]  /*15770*/  LEA.HI.X R5, R12, UR9, R18, 0x2, P3 ;  /* 0x000000090c057c11 */ /* 0x000fc600098f1412 */
[----:B------:R-:W2:Y:S04]  /*15780*/  LDL.LU R188, [R1+0x168] ;  /* 0x0001680001bc7983 */ /* 0x000ea80000300800 */
[----:B------:R-:W2:Y:S04]  /*15790*/  LDL.LU R187, [R1+0x16c] ;  /* 0x00016c0001bb7983 */ /* 0x000ea80000300800 */
[----:B------:R-:W2:Y:S04]  /*157a0*/  LDL.LU R186, [R1+0x170] ;  /* 0x0001700001ba7983 */ /* 0x000ea80000300800 */
[----:B------:R-:W2:Y:S04]  /*157b0*/  LDL.LU R185, [R1+0x174] ;  /* 0x0001740001b97983 */ /* 0x000ea80000300800 */
[----:B------:R-:W2:Y:S04]  /*157c0*/  LDL.LU R184, [R1+0x178] ;  /* 0x0001780001b87983 */ /* 0x000ea80000300800 */
[----:B------:R-:W2:Y:S01]  /*157d0*/  LDL.LU R183, [R1+0x17c] ;  /* 0x00017c0001b77983 */ /* 0x000ea20000300800 */
[----:B------:R-:W-:-:S03]  /*157e0*/  ISETP.GT.AND P3, PT, R0, 0x1, P1 ;  /* 0x000000010000780c */ /* 0x000fc60000f64270 */
[----:B------:R-:W2:Y:S04]  /*157f0*/  LDL.LU R182, [R1+0x180] ;  /* 0x0001800001b67983 */ /* 0x000ea80000300800 */
[----:B------:R-:W2:Y:S01]  /*15800*/  LDL.LU R181, [R1+0x184] ;  /* 0x0001840001b57983 */ /* 0x000ea20000300800 */
[----:B------:R-:W-:-:S03]  /*15810*/  USHF.L.U64.HI UR8, UR28, 0x2, UR29 ;  /* 0x000000021c087899 */ /* 0x000fc6000801021d */
        /* <DEDUP_REMOVED lines=8> */
[----:B---3--:R-:W-:-:S03]  /*158a0*/  FMUL R2, R2, UR22 ;  /* 0x0000001602027c20 */ /* 0x008fc60008400000 */
[----:B------:R-:W3:Y:S04]  /*158b0*/  LDL.LU R172, [R1+0x1a8] ;  /* 0x0001a80001ac7983 */ /* 0x000ee80000300800 */
[----:B------:R0:W-:Y:S01]  /*158c0*/  @P2 STG.E desc[UR18][R4.64], R2 ;  /* 0x0000000204002986 */ /* 0x0001e2000c101912 */
[----:B----4-:R-:W-:-:S03]  /*158d0*/  FMUL R6, R6, UR22 ;  /* 0x0000001606067c20 */ /* 0x010fc60008400000 */
[----:B------:R-:W4:Y:S04]  /*158e0*/  LDL.LU R171, [R1+0x1ac] ;  /* 0x0001ac0001ab7983 */ /* 0x000f280000300800 */
[----:B------:R-:W4:Y:S01]  /*158f0*/  LDL.LU R170, [R1+0x1b0] ;  /* 0x0001b00001aa7983 */ /* 0x000f220000300800 */
[----:B0-----:R-:W-:-:S03]  /*15900*/  MOV R2, UR28 ;  /* 0x0000001c00027c02 */ /* 0x001fc60008000f00 */
[----:B------:R-:W4:Y:S01]  /*15910*/  LDL.LU R169, [R1+0x1b4] ;  /* 0x0001b40001a97983 */ /* 0x000f220000300800 */
[----:B------:R-:W-:-:S03]  /*15920*/  LEA R2, P2, R2, R4, 0x2 ;  /* 0x0000000402027211 */ /* 0x000fc600078410ff */
[----:B------:R-:W4:Y:S01]  /*15930*/  LDL.LU R168, [R1+0x1b8] ;  /* 0x0001b80001a87983 */ /* 0x000f220000300800 */
[----:B------:R-:W-:-:S03]  /*15940*/  IADD3.X R3, R5, UR8, RZ, P2, !PT ;  /* 0x0000000805037c10 */ /* 0x000fc600097fe4ff */
[----:B------:R-:W4:Y:S04]  /*15950*/  LDL.LU R167, [R1+0x1bc] ;  /* 0x0001bc0001a77983 */ /* 0x000f280000300800 */
[----:B------:R-:W4:Y:S04]  /*15960*/  LDL.LU R166, [R1+0x1c0] ;  /* 0x0001c00001a67983 */ /* 0x000f280000300800 */
[----:B------:R2:W-:Y:S01]  /*15970*/  @P3 STG.E desc[UR18][R2.64], R6 ;  /* 0x0000000602003986 */ /* 0x0005e2000c101912 */
[----:B------:R-:W-:-:S03]  /*15980*/  ISETP.GT.AND P3, PT, R231, 0x8, PT ;  /* 0x00000008e700780c */ /* 0x000fc60003f64270 */
[----:B------:R-:W4:Y:S01]  /*15990*/  LDL.LU R165, [R1+0x1c4] ;  /* 0x0001c40001a57983 */ /* 0x000f220000300800 */
[----:B------:R-:W-:-:S03]  /*159a0*/  ISETP.GT.AND P2, PT, R0, RZ, P3 ;  /* 0x000000ff0000720c */ /* 0x000fc60001f44270 */
[----:B------:R-:W4:Y:S04]  /*159b0*/  LDL.LU R164, [R1+0x1c8] ;  /* 0x0001c80001a47983 */ /* 0x000f280000300800 */
[----:B------:R-:W4:Y:S04]  /*159c0*/  LDL.LU R163, [R1+0x1cc] ;  /* 0x0001cc0001a37983 */ /* 0x000f280000300800 */
[----:B------:R-:W4:Y:S04]  /*159d0*/  LDL.LU R162, [R1+0x1d0] ;  /* 0x0001d00001a27983 */ /* 0x000f280000300800 */
[----:B------:R-:W4:Y:S04]  /*159e0*/  LDL.LU R161, [R1+0x1d4] ;  /* 0x0001d40001a17983 */ /* 0x000f280000300800 */
[----:B------:R-:W4:Y:S04]  /*159f0*/  LDL.LU R160, [R1+0x1d8] ;  /* 0x0001d80001a07983 */ /* 0x000f280000300800 */
[----:B------:R-:W4:Y:S04]  /*15a00*/  LDL.LU R159, [R1+0x1dc] ;  /* 0x0001dc00019f7983 */ /* 0x000f280000300800 */
[----:B------:R-:W4:Y:S04]  /*15a10*/  LDL.LU R158, [R1+0x1e0] ;  /* 0x0001e000019e7983 */ /* 0x000f280000300800 */
[----:B------:R-:W4:Y:S01]  /*15a20*/  LDL.LU R157, [R1+0x1e4] ;  /* 0x0001e400019d7983 */ /* 0x000f220000300800 */
[----:B-----5:R-:W-:-:S03]  /*15a30*/  FMUL R7, R7, UR22 ;  /* 0x0000001607077c20 */ /* 0x020fc60008400000 */
[----:B------:R-:W5:Y:S04]  /*15a40*/  LDL.LU R156, [R1+0x1e8] ;  /* 0x0001e800019c7983 */ /* 0x000f680000300800 */
[----:B------:R-:W5:Y:S04]  /*15a50*/  LDL.LU R155, [R1+0x1ec] ;  /* 0x0001ec00019b7983 */ /* 0x000f680000300800 */
[----:B------:R-:W5:Y:S04]  /*15a60*/  LDL.LU R154, [R1+0x1f0] ;  /* 0x0001f000019a7983 */ /* 0x000f680000300800 */
[----:B------:R-:W5:Y:S04]  /*15a70*/  LDL.LU R152, [R1+0x1f4] ;  /* 0x0001f40001987983 */ /* 0x000f680000300800 */
[----:B------:R-:W5:Y:S04]  /*15a80*/  LDL.LU R22, [R1+0x1f8] ;  /* 0x0001f80001167983 */ /* 0x000f680000300800 */
[----:B------:R-:W5:Y:S04]  /*15a90*/  LDL.LU R20, [R1+0x1fc] ;  /* 0x0001fc0001147983 */ /* 0x000f680000300800 */
[----:B------:R-:W3:Y:S04]  /*15aa0*/  LDL.LU R12, [R1+0x68] ;  /* 0x00006800010c7983 */ /* 0x000ee80000300800 */
[----:B------:R-:W4:Y:S04]  /*15ab0*/  LDL.LU R13, [R1+0x7c] ;  /* 0x00007c00010d7983 */ /* 0x000f280000300800 */
[----:B------:R-:W5:Y:S01]  /*15ac0*/  LDL.LU R18, [R1+0xa4] ;  /* 0x0000a40001127983 */ /* 0x000f620000300800 */
[----:B------:R-:W-:Y:S01]  /*15ad0*/  ISETP.GT.AND P4, PT, R0, 0x1, P3 ;  /* 0x000000010000780c */ /* 0x000fe20001f84270 */
[----:B--2---:R-:W-:-:S02]  /*15ae0*/  FMUL R6, R8, UR22 ;  /* 0x0000001608067c20 */ /* 0x004fc40008400000 */
[----:B------:R0:W-:Y:S04]  /*15af0*/  @P2 STG.E desc[UR18][R4.64+0x20], R7 ;  /* 0x0000200704002986 */ /* 0x0001e8000c101912 */
[----:B0-----:R-:W2:Y:S01]  /*15b00*/  LDL.LU R7, [R1+0x10] ;  /* 0x0000100001077983 */ /* 0x001ea20000300800 */
[----:B------:R-:W-:Y:S01]  /*15b10*/  IMAD.U32 R8, RZ, RZ, UR28 ;  /* 0x0000001cff087e24 */ /* 0x000fe2000f8e00ff */
[----:B------:R-:W-:Y:S01]  /*15b20*/  ISETP.GT.AND P2, PT, R0, 0x8, P1 ;  /* 0x000000080000780c */ /* 0x000fe20000f44270 */
[----:B------:R-:W-:-:S03]  /*15b30*/  UIMAD UR8, UR29, 0x1c, URZ ;  /* 0x0000001c1d0878a4 */ /* 0x000fc6000f8e023f */
[----:B------:R2:W-:Y:S01]  /*15b40*/  @P4 STG.E desc[UR18][R2.64+0x20], R6 ;  /* 0x0000200602004986 */ /* 0x0005e2000c101912 */
[----:B------:R-:W-:Y:S01]  /*15b50*/  IMAD.WIDE.U32 R8, R8, 0x1c, R2 ;  /* 0x0000001c08087825 */ /* 0x000fe200078e0002 */
[----:B------:R-:W-:Y:S01]  /*15b60*/  USHF.L.U32 UR9, UR28, 0x5, URZ ;  /* 0x000000051c097899 */ /* 0x000fe2000800063f */
[----:B------:R-:W-:Y:S01]  /*15b70*/  ISETP.GT.AND P4, PT, R0, 0x9, P1 ;  /* 0x000000090000780c */ /* 0x000fe20000f84270 */
[----:B------:R-:W-:Y:S01]  /*15b80*/  USHF.L.U64.HI UR29, UR28, 0x5, UR29 ;  /* 0x000000051c1d7899 */ /* 0x000fe2000801021d */
[----:B------:R-:W-:Y:S02]  /*15b90*/  VIADD R9, R9, UR8 ;  /* 0x0000000809097c36 */ /* 0x000fe40008000000 */
[----:B------:R-:W-:Y:S01]  /*15ba0*/  FMUL R10, R10, UR22 ;  /* 0x000000160a0a7c20 */ /* 0x000fe20008400000 */
[----:B--2---:R-:W-:-:S05]  /*15bb0*/  FMUL R6, R7, UR22 ;  /* 0x0000001607067c20 */ /* 0x004fca0008400000 */
[----:B------:R0:W-:Y:S02]  /*15bc0*/  @P2 STG.E desc[UR18][R8.64], R6 ;  /* 0x0000000608002986 */ /* 0x0001e4000c101912 */
[----:B0-----:R-:W-:-:S04]  /*15bd0*/  IADD3 R6, P2, R2, UR9, RZ ;  /* 0x0000000902067c10 */ /* 0x001fc8000ff5e0ff */
[----:B------:R-:W-:-:S05]  /*15be0*/  IADD3.X R7, R3, UR29, RZ, P2, !PT ;  /* 0x0000001d03077c10 */ /* 0x000fca00097fe4ff */
[----:B------:R0:W-:Y:S04]  /*15bf0*/  @P4 STG.E desc[UR18][R6.64], R10 ;  /* 0x0000000a06004986 */ /* 0x0001e8000c101912 */
[----:B0-----:R-:W2:Y:S01]  /*15c00*/  LDL.LU R10, [R1+0x18] ;  /* 0x00001800010a7983 */ /* 0x001ea20000300800 */
[----:B------:R-:W-:Y:S01]  /*15c10*/  ISETP.GT.AND P2, PT, R0, 0x8, P3 ;  /* 0x000000080000780c */ /* 0x000fe20001f44270 */
[----:B--2---:R-:W-:-:S12]  /*15c20*/  FMUL R10, R10, UR22 ;  /* 0x000000160a0a7c20 */ /* 0x004fd80008400000 */
[----:B------:R0:W-:Y:S04]  /*15c30*/  @P2 STG.E desc[UR18][R8.64+0x20], R10 ;  /* 0x0000200a08002986 */ /* 0x0001e8000c101912 */
[----:B0-----:R-:W2:Y:S04]  /*15c40*/  LDL.LU R9, [R1+0x1c] ;  /* 0x00001c0001097983 */ /* 0x001ea80000300800 */
[----:B------:R-:W3:Y:S01]  /*15c50*/  LDL.LU R10, [R1+0x20] ;  /* 0x00002000010a7983 */ /* 0x000ee20000300800 */
[----:B------:R-:W-:Y:S01]  /*15c60*/  ISETP.GT.AND P2, PT, R0, 0x9, P3 ;  /* 0x000000090000780c */ /* 0x000fe20001f44270 */
[----:B--2---:R-:W-:Y:S01]  /*15c70*/  FMUL R8, R9, UR22 ;  /* 0x0000001609087c20 */ /* 0x004fe20008400000 */
[----:B---3--:R-:W-:-:S11]  /*15c80*/  FMUL R10, R10, UR22 ;  /* 0x000000160a0a7c20 */ /* 0x008fd60008400000 */
[----:B------:R0:W-:Y:S01]  /*15c90*/  @P2 STG.E desc[UR18][R6.64+0x20], R8 ;  /* 0x0000200806002986 */ /* 0x0001e2000c101912 */
[----:B------:R-:W-:Y:S02]  /*15ca0*/  ISETP.GT.AND P2, PT, R0, 0x10, P1 ;  /* 0x000000100000780c */ /* 0x000fe40000f44270 */
[----:B0-----:R-:W-:-:S05]  /*15cb0*/  MOV R8, UR28 ;  /* 0x0000001c00087c02 */ /* 0x001fca0008000f00 */
[----:B------:R-:W-:-:S04]  /*15cc0*/  IMAD.WIDE.U32 R8, R8, 0x1c, R6 ;  /* 0x0000001c08087825 */ /* 0x000fc800078e0006 */
[----:B------:R-:W-:-:S05]  /*15cd0*/  VIADD R9, R9, UR8 ;  /* 0x0000000809097c36 */ /* 0x000fca0008000000 */
[----:B------:R0:W-:Y:S04]  /*15ce0*/  @P2 STG.E desc[UR18][R8.64], R10 ;  /* 0x0000000a08002986 */ /* 0x0001e8000c101912 */
[----:B0-----:R-:W2:Y:S01]  /*15cf0*/  LDL.LU R10, [R1+0x28] ;  /* 0x00002800010a7983 */ /* 0x001ea20000300800 */
[C---:B------:R-:W-:Y:S01]  /*15d00*/  ISETP.GT.AND P6, PT, R0.reuse, 0x11, P1 ;  /* 0x000000110000780c */ /* 0x040fe20000fc4270 */
[----:B------:R-:W-:Y:S01]  /*15d10*/  FMUL R11, R11, UR22 ;  /* 0x000000160b0b7c20 */ /* 0x000fe20008400000 */
[----:B------:R-:W-:Y:S02]  /*15d20*/  ISETP.GT.AND P2, PT, R0, 0x10, P3 ;  /* 0x000000100000780c */ /* 0x000fe40001f44270 */
[----:B------:R-:W-:Y:S02]  /*15d30*/  IADD3 R6, P5, R6, UR9, RZ ;  /* 0x0000000906067c10 */ /* 0x000fe4000ffbe0ff */
[----:B------:R-:W-:-:S02]  /*15d40*/  ISETP.GT.AND P4, PT, R0, 0x11, P3 ;  /* 0x000000110000780c */ /* 0x000fc40001f84270 */
[----:B------:R-:W-:-:S05]  /*15d50*/  IADD3.X R7, R7, UR29, RZ, P5, !PT ;  /* 0x0000001d07077c10 */ /* 0x000fca000affe4ff */
[----:B------:R0:W-:Y:S04]  /*15d60*/  @P6 STG.E desc[UR18][R6.64], R11 ;  /* 0x0000000b06006986 */ /* 0x0001e8000c101912 */
[----:B0-----:R-:W3:Y:S01]  /*15d70*/  LDL.LU R11, [R1+0x34] ;  /* 0x00003400010b7983 */ /* 0x001ee20000300800 */
[----:B--2---:R-:W-:-:S05]  /*15d80*/  FMUL R10, R10, UR22 ;  /* 0x000000160a0a7c20 */ /* 0x004fca0008400000 */
[----:B------:R0:W-:Y:S04]  /*15d90*/  @P2 STG.E desc[UR18][R8.64+0x20], R10 ;  /* 0x0000200a08002986 */ /* 0x0001e8000c101912 */
[----:B0-----:R-:W2:Y:S04]  /*15da0*/  LDL.LU R9, [R1+0x2c] ;  /* 0x00002c0001097983 */ /* 0x001ea80000300800 */
[----:B------:R-:W4:Y:S01]  /*15db0*/  LDL.LU R10, [R1+0x30] ;  /* 0x00003000010a7983 */ /* 0x000f220000300800 */
[----:B------:R-:W-:Y:S01]  /*15dc0*/  ISETP.GT.AND P2, PT, R0, 0x18, P1 ;  /* 0x000000180000780c */ /* 0x000fe20000f44270 */
[----:B--2---:R-:W-:-:S05]  /*15dd0*/  FMUL R8, R9, UR22 ;  /* 0x0000001609087c20 */ /* 0x004fca0008400000 */
[----:B------:R0:W-:Y:S01]  /*15de0*/  @P4 STG.E desc[UR18][R6.64+0x20], R8 ;  /* 0x0000200806004986 */ /* 0x0001e2000c101912 */
[----:B----4-:R-:W-:Y:S01]  /*15df0*/  FMUL R10, R10, UR22 ;  /* 0x000000160a0a7c20 */ /* 0x010fe20008400000 */
[----:B0-----:R-:W-:-:S04]  /*15e00*/  IMAD.U32 R8, RZ, RZ, UR28 ;  /* 0x0000001cff087e24 */ /* 0x001fc8000f8e00ff */
[----:B------:R-:W-:-:S05]  /*15e10*/  IMAD.WIDE.U32 R8, R8, 0x1c, R6 ;  /* 0x0000001c08087825 */ /* 0x000fca00078e0006 */
[----:B------:R-:W-:-:S05]  /*15e20*/  IADD3 R9, R9, UR8, RZ ;  /* 0x0000000809097c10 */ /* 0x000fca000fffe0ff */
[----:B------:R0:W-:Y:S04]  /*15e30*/  @P2 STG.E desc[UR18][R8.64], R10 ;  /* 0x0000000a08002986 */ /* 0x0001e8000c101912 */
[----:B0-----:R-:W2:Y:S01]  /*15e40*/  LDL.LU R10, [R1+0x38] ;  /* 0x00003800010a7983 */ /* 0x001ea20000300800 */
[C---:B------:R-:W-:Y:S02]  /*15e50*/  ISETP.GT.AND P6, PT, R0.reuse, 0x19, P1 ;  /* 0x000000190000780c */ /* 0x040fe40000fc4270 */
[----:B------:R-:W-:Y:S02]  /*15e60*/  ISETP.GT.AND P2, PT, R0, 0x18, P3 ;  /* 0x000000180000780c */ /* 0x000fe40001f44270 */
[----:B------:R-:W-:Y:S01]  /*15e70*/  IADD3 R6, P5, R6, UR9, RZ ;  /* 0x0000000906067c10 */ /* 0x000fe2000ffbe0ff */
[----:B---3--:R-:W-:-:S03]  /*15e80*/  FMUL R11, R11, UR22 ;  /* 0x000000160b0b7c20 */ /* 0x008fc60008400000 */
[----:B------:R-:W-:-:S05]  /*15e90*/  IADD3.X R7, R7, UR29, RZ, P5, !PT ;  /* 0x0000001d07077c10 */ /* 0x000fca000affe4ff */
[----:B------:R0:W-:Y:S04]  /*15ea0*/  @P6 STG.E desc[UR18][R6.64], R11 ;  /* 0x0000000b06006986 */ /* 0x0001e8000c101912 */
[----:B0-----:R-:W3:Y:S01]  /*15eb0*/  LDL.LU R11, [R1+0x44] ;  /* 0x00004400010b7983 */ /* 0x001ee20000300800 */
[----:B--2---:R-:W-:-:S05]  /*15ec0*/  FMUL R10, R10, UR22 ;  /* 0x000000160a0a7c20 */ /* 0x004fca0008400000 */
[----:B------:R0:W-:Y:S04]  /*15ed0*/  @P2 STG.E desc[UR18][R8.64+0x20], R10 ;  /* 0x0000200a08002986 */ /* 0x0001e8000c101912 */
[----:B0-----:R-:W2:Y:S04]  /*15ee0*/  LDL.LU R9, [R1+0x3c] ;  /* 0x00003c0001097983 */ /* 0x001ea80000300800 */
[----:B------:R-:W4:Y:S01]  /*15ef0*/  LDL.LU R10, [R1+0x40] ;  /* 0x00004000010a7983 */ /* 0x000f220000300800 */
[C---:B------:R-:W-:Y:S02]  /*15f00*/  ISETP.GT.AND P4, PT, R0.reuse, 0x19, P3 ;  /* 0x000000190000780c */ /* 0x040fe40001f84270 */
[----:B------:R-:W-:Y:S01]  /*15f10*/  ISETP.GT.AND P2, PT, R0, 0x20, P1 ;  /* 0x000000200000780c */ /* 0x000fe20000f44270 */
[----:B--2---:R-:W-:-:S10]  /*15f20*/  FMUL R8, R9, UR22 ;  /* 0x0000001609087c20 */ /* 0x004fd40008400000 */
[----:B------:R0:W-:Y:S01]  /*15f30*/  @P4 STG.E desc[UR18][R6.64+0x20], R8 ;  /* 0x0000200806004986 */ /* 0x0001e2000c101912 */
[----:B----4-:R-:W-:Y:S01]  /*15f40*/  FMUL R10, R10, UR22 ;  /* 0x000000160a0a7c20 */ /* 0x010fe20008400000 */
[----:B0-----:R-:W-:-:S04]  /*15f50*/  IMAD.U32 R8, RZ, RZ, UR28 ;  /* 0x0000001cff087e24 */ /* 0x001fc8000f8e00ff */
[----:B------:R-:W-:-:S04]  /*15f60*/  IMAD.WIDE.U32 R8, R8, 0x1c, R6 ;  /* 0x0000001c08087825 */ /* 0x000fc800078e0006 */
[----:B------:R-:W-:-:S05]  /*15f70*/  VIADD R9, R9, UR8 ;  /* 0x0000000809097c36 */ /* 0x000fca0008000000 */
        /* <DEDUP_REMOVED lines=18> */
[----:B0-----:R-:W-:-:S05]  /*160a0*/  MOV R8, UR28 ;  /* 0x0000001c00087c02 */ /* 0x001fca0008000f00 */
        /* <DEDUP_REMOVED lines=16> */
[----:B------:R-:W-:-:S02]  /*161b0*/  ISETP.GT.AND P5, PT, R0, 0x30, P1 ;  /* 0x000000300000780c */ /* 0x000fc40000fa4270 */
[C---:B------:R-:W-:Y:S01]  /*161c0*/  ISETP.GT.AND P6, PT, R0.reuse, 0x31, P1 ;  /* 0x000000310000780c */ /* 0x040fe20000fc4270 */
[----:B---3--:R-:W-:Y:S01]  /*161d0*/  FMUL R11, R11, UR22 ;  /* 0x000000160b0b7c20 */ /* 0x008fe20008400000 */
[----:B------:R-:W-:Y:S01]  /*161e0*/  ISETP.GT.AND P2, PT, R0, 0x30, P3 ;  /* 0x000000300000780c */ /* 0x000fe20001f44270 */
[----:B------:R-:W-:Y:S01]  /*161f0*/  FMUL R12, R12, UR22 ;  /* 0x000000160c0c7c20 */ /* 0x000fe20008400000 */
[----:B--2---:R-:W-:Y:S01]  /*16200*/  FMUL R8, R9, UR22 ;  /* 0x0000001609087c20 */ /* 0x004fe20008400000 */
[----:B------:R-:W-:-:S04]  /*16210*/  IMAD.U32 R9, RZ, RZ, UR28 ;  /* 0x0000001cff097e24 */ /* 0x000fc8000f8e00ff */
[----:B------:R0:W-:Y:S01]  /*16220*/  @P4 STG.E desc[UR18][R6.64+0x20], R8 ;  /* 0x0000200806004986 */ /* 0x0001e2000c101912 */
[----:B----4-:R-:W-:Y:S01]  /*16230*/  FMUL R10, R10, UR22 ;  /* 0x000000160a0a7c20 */ /* 0x010fe20008400000 */
[----:B0-----:R-:W-:Y:S01]  /*16240*/  IMAD.WIDE.U32 R8, R9, 0x1c, R6 ;  /* 0x0000001c09087825 */ /* 0x001fe200078e0006 */
[----:B------:R-:W-:-:S04]  /*16250*/  IADD3 R6, P4, R6, UR9, RZ ;  /* 0x0000000906067c10 */ /* 0x000fc8000ff9e0ff */
[----:B------:R-:W-:Y:S02]  /*16260*/  IADD3 R9, R9, UR8, RZ ;  /* 0x0000000809097c10 */ /* 0x000fe4000fffe0ff */
[----:B------:R-:W-:-:S03]  /*16270*/  IADD3.X R7, R7, UR29, RZ, P4, !PT ;  /* 0x0000001d07077c10 */ /* 0x000fc6000a7fe4ff */
[----:B------:R0:W-:Y:S04]  /*16280*/  @P5 STG.E desc[UR18][R8.64], R11 ;  /* 0x0000000b08005986 */ /* 0x0001e8000c101912 */
[----:B------:R1:W-:Y:S01]  /*16290*/  @P6 STG.E desc[UR18][R6.64], R10 ;  /* 0x0000000a06006986 */ /* 0x0003e2000c101912 */
[----:B0-----:R-:W-:-:S04]  /*162a0*/  IMAD.U32 R11, RZ, RZ, UR28 ;  /* 0x0000001cff0b7e24 */ /* 0x001fc8000f8e00ff */
[----:B-1----:R-:W-:Y:S01]  /*162b0*/  IMAD.WIDE.U32 R10, R11, 0x1c, R6 ;  /* 0x0000001c0b0a7825 */ /* 0x002fe200078e0006 */
[----:B------:R0:W-:Y:S04]  /*162c0*/  @P2 STG.E desc[UR18][R8.64+0x20], R12 ;  /* 0x0000200c08002986 */ /* 0x0001e8000c101912 */
[----:B0-----:R-:W2:Y:S01]  /*162d0*/  LDL.LU R12, [R1+0x78] ;  /* 0x00007800010c7983 */ /* 0x001ea20000300800 */
[----:B------:R-:W-:-:S03]  /*162e0*/  VIADD R9, R11, UR8 ;  /* 0x000000080b097c36 */ /* 0x000fc60008000000 */
[----:B------:R-:W3:Y:S01]  /*162f0*/  LDL.LU R11, [R1+0x6c] ;  /* 0x00006c00010b7983 */ /* 0x000ee20000300800 */
[----:B------:R-:W-:-:S03]  /*16300*/  MOV R8, R10 ;  /* 0x0000000a00087202 */ /* 0x000fc60000000f00 */
[----:B------:R-:W4:Y:S01]  /*16310*/  LDL.LU R10, [R1+0x70] ;  /* 0x00007000010a7983 */ /* 0x000f220000300800 */
[C---:B------:R-:W-:Y:S02]  /*16320*/  ISETP.GT.AND P4, PT, R0.reuse, 0x31, P3 ;  /* 0x000000310000780c */ /* 0x040fe40001f84270 */
[C---:B------:R-:W-:Y:S02]  /*16330*/  ISETP.GT.AND P6, PT, R0.reuse, 0x38, P1 ;  /* 0x000000380000780c */ /* 0x040fe40000fc4270 */
[----:B------:R-:W-:Y:S01]  /*16340*/  ISETP.GT.AND P2, PT, R0, 0x39, P1 ;  /* 0x000000390000780c */ /* 0x000fe20000f44270 */
[----:B------:R-:W-:Y:S01]  /*16350*/  FMUL R14, R14, UR22 ;  /* 0x000000160e0e7c20 */ /* 0x000fe20008400000 */
[----:B---3--:R-:W-:-:S07]  /*16360*/  FMUL R11, R11, UR22 ;  /* 0x000000160b0b7c20 */ /* 0x008fce0008400000 */
[----:B------:R0:W-:Y:S01]  /*16370*/  @P4 STG.E desc[UR18][R6.64+0x20], R11 ;  /* 0x0000200b06004986 */ /* 0x0001e2000c101912 */
[----:B------:R-:W-:Y:S01]  /*16380*/  ISETP.GT.AND P4, PT, R0, 0x38, P3 ;  /* 0x000000380000780c */ /* 0x000fe20001f84270 */
[----:B----4-:R-:W-:Y:S01]  /*16390*/  FMUL R10, R10, UR22 ;  /* 0x000000160a0a7c20 */ /* 0x010fe20008400000 */
[----:B--2---:R-:W-:Y:S01]  /*163a0*/  FMUL R12, R12, UR22 ;  /* 0x000000160c0c7c20 */ /* 0x004fe20008400000 */
[----:B0-----:R-:W-:-:S04]  /*163b0*/  IADD3 R6, P5, R6, UR9, RZ ;  /* 0x0000000906067c10 */ /* 0x001fc8000ffbe0ff */
[----:B------:R-:W-:Y:S01]  /*163c0*/  IADD3.X R7, R7, UR29, RZ, P5, !PT ;  /* 0x0000001d07077c10 */ /* 0x000fe2000affe4ff */
[----:B------:R-:W-:Y:S04]  /*163d0*/  @P6 STG.E desc[UR18][R8.64], R10 ;  /* 0x0000000a08006986 */ /* 0x000fe8000c101912 */
[----:B------:R-:W-:Y:S04]  /*163e0*/  @P2 STG.E desc[UR18][R6.64], R14 ;  /* 0x0000000e06002986 */ /* 0x000fe8000c101912 */
[----:B------:R0:W-:Y:S04]  /*163f0*/  @P4 STG.E desc[UR18][R8.64+0x20], R12 ;  /* 0x0000200c08004986 */ /* 0x0001e8000c101912 */
[----:B0-----:R-:W2:Y:S04]  /*16400*/  LDL.LU R8, [R1+0x80] ;  /* 0x0000800001087983 */ /* 0x001ea80000300800 */
[----:B------:R-:W3:Y:S04]  /*16410*/  LDL.LU R12, [R1+0x84] ;  /* 0x00008400010c7983 */ /* 0x000ee80000300800 */
[----:B------:R-:W4:Y:S01]  /*16420*/  LDL.LU R9, [R1+0x88] ;  /* 0x0000880001097983 */ /* 0x000f220000300800 */
[C---:B------:R-:W-:Y:S01]  /*16430*/  ISETP.GT.AND P6, PT, R0.reuse, 0x39, P3 ;  /* 0x000000390000780c */ /* 0x040fe20001fc4270 */
[----:B------:R-:W-:Y:S01]  /*16440*/  FMUL R13, R13, UR22 ;  /* 0x000000160d0d7c20 */ /* 0x000fe20008400000 */
[----:B------:R-:W-:Y:S01]  /*16450*/  IMAD.U32 R10, RZ, RZ, UR28 ;  /* 0x0000001cff0a7e24 */ /* 0x000fe2000f8e00ff */
[----:B------:R-:W-:-:S02]  /*16460*/  ISETP.GT.AND P5, PT, R0, 0x40, P1 ;  /* 0x000000400000780c */ /* 0x000fc40000fa4270 */
[----:B------:R-:W-:Y:S01]  /*16470*/  ISETP.GT.AND P4, PT, R0, 0x41, P1 ;  /* 0x000000410000780c */ /* 0x000fe20000f84270 */
[----:B------:R-:W-:-:S07]  /*16480*/  IMAD.WIDE.U32 R10, R10, 0x1c, R6 ;  /* 0x0000001c0a0a7825 */ /* 0x000fce00078e0006 */
[----:B------:R0:W-:Y:S01]  /*16490*/  @P6 STG.E desc[UR18][R6.64+0x20], R13 ;  /* 0x0000200d06006986 */ /* 0x0001e2000c101912 */
[----:B------:R-:W-:Y:S01]  /*164a0*/  ISETP.GT.AND P6, PT, R0, 0x40, P3 ;  /* 0x000000400000780c */ /* 0x000fe20001fc4270 */
[----:B------:R-:W-:Y:S01]  /*164b0*/  VIADD R11, R11, UR8 ;  /* 0x000000080b0b7c36 */ /* 0x000fe20008000000 */
[----:B0-----:R-:W-:-:S04]  /*164c0*/  IADD3 R6, P2, R6, UR9, RZ ;  /* 0x0000000906067c10 */ /* 0x001fc8000ff5e0ff */
[----:B------:R-:W-:Y:S01]  /*164d0*/  IADD3.X R7, R7, UR29, RZ, P2, !PT ;  /* 0x0000001d07077c10 */ /* 0x000fe200097fe4ff */
[----:B--2---:R-:W-:Y:S01]  /*164e0*/  FMUL R8, R8, UR22 ;  /* 0x0000001608087c20 */ /* 0x004fe20008400000 */
[----:B---3--:R-:W-:-:S04]  /*164f0*/  FMUL R12, R12, UR22 ;  /* 0x000000160c0c7c20 */ /* 0x008fc80008400000 */
[----:B------:R-:W-:Y:S01]  /*16500*/  @P5 STG.E desc[UR18][R10.64], R8 ;  /* 0x000000080a005986 */ /* 0x000fe2000c101912 */
[----:B----4-:R-:W-:-:S03]  /*16510*/  FMUL R13, R9, UR22 ;  /* 0x00000016090d7c20 */ /* 0x010fc60008400000 */
[----:B------:R0:W-:Y:S04]  /*16520*/  @P4 STG.E desc[UR18][R6.64], R12 ;  /* 0x0000000c06004986 */ /* 0x0001e8000c101912 */
[----:B------:R1:W-:Y:S04]  /*16530*/  @P6 STG.E desc[UR18][R10.64+0x20], R13 ;  /* 0x0000200d0a006986 */ /* 0x0003e8000c101912 */
[----:B0-----:R-:W2:Y:S04]  /*16540*/  LDL.LU R12, [R1+0x8c] ;  /* 0x00008c00010c7983 */ /* 0x001ea80000300800 */
[----:B-1----:R-:W3:Y:S01]  /*16550*/  LDL.LU R11, [R1+0x90] ;  /* 0x00009000010b7983 */ /* 0x002ee20000300800 */
[----:B------:R-:W-:-:S02]  /*16560*/  ISETP.GT.AND P5, PT, R0, 0x41, P3 ;  /* 0x000000410000780c */ /* 0x000fc40001fa4270 */
[----:B------:R-:W-:Y:S02]  /*16570*/  MOV R8, UR28 ;  /* 0x0000001c00087c02 */ /* 0x000fe40008000f00 */
[----:B------:R-:W-:-:S03]  /*16580*/  ISETP.GT.AND P2, PT, R0, 0x48, P1 ;  /* 0x000000480000780c */ /* 0x000fc60000f44270 */
[----:B------:R-:W-:Y:S01]  /*16590*/  IMAD.WIDE.U32 R8, R8, 0x1c, R6 ;  /* 0x0000001c08087825 */ /* 0x000fe200078e0006 */
[----:B------:R-:W-:-:S03]  /*165a0*/  ISETP.GT.AND P4, PT, R0, 0x49, P1 ;  /* 0x000000490000780c */ /* 0x000fc60000f84270 */
[----:B------:R-:W-:Y:S02]  /*165b0*/  VIADD R9, R9, UR8 ;  /* 0x0000000809097c36 */ /* 0x000fe40008000000 */
[----:B------:R-:W-:Y:S01]  /*165c0*/  FMUL R17, R17, UR22 ;  /* 0x0000001611117c20 */ /* 0x000fe20008400000 */
[----:B------:R-:W-:Y:S01]  /*165d0*/  FMUL R19, R19, UR22 ;  /* 0x0000001613137c20 */ /* 0x000fe20008400000 */
[----:B------:R-:W-:Y:S01]  /*165e0*/  FMUL R13, R21, UR22 ;  /* 0x00000016150d7c20 */ /* 0x000fe20008400000 */
[----:B------:R-:W-:Y:S01]  /*165f0*/  FMUL R15, R15, UR22 ;  /* 0x000000160f0f7c20 */ /* 0x000fe20008400000 */
[----:B------:R-:W-:Y:S01]  /*16600*/  MOV R21, UR28 ;  /* 0x0000001c00157c02 */ /* 0x000fe20008000f00 */
[----:B------:R-:W-:Y:S01]  /*16610*/  FMUL R23, R23, UR22 ;  /* 0x0000001617177c20 */ /* 0x000fe20008400000 */
[----:B--2---:R-:W-:Y:S01]  /*16620*/  FMUL R12, R12, UR22 ;  /* 0x000000160c0c7c20 */ /* 0x004fe20008400000 */
[----:B---3--:R-:W-:-:S04]  /*16630*/  FMUL R10, R11, UR22 ;  /* 0x000000160b0a7c20 */ /* 0x008fc80008400000 */
[----:B------:R0:W-:Y:S01]  /*16640*/  @P5 STG.E desc[UR18][R6.64+0x20], R12 ;  /* 0x0000200c06005986 */ /* 0x0001e2000c101912 */
[----:B------:R-:W-:-:S03]  /*16650*/  ISETP.GT.AND P5, PT, R0, 0x48, P3 ;  /* 0x000000480000780c */ /* 0x000fc60001fa4270 */
[----:B------:R1:W-:Y:S01]  /*16660*/  @P2 STG.E desc[UR18][R8.64], R10 ;  /* 0x0000000a08002986 */ /* 0x0003e2000c101912 */
[----:B------:R-:W-:Y:S02]  /*16670*/  ISETP.GT.AND P2, PT, R0, 0x49, P3 ;  /* 0x000000490000780c */ /* 0x000fe40001f44270 */
[----:B0-----:R-:W-:Y:S01]  /*16680*/  IADD3 R6, P6, R6, UR9, RZ ;  /* 0x0000000906067c10 */ /* 0x001fe2000ffde0ff */
[----:B------:R-:W-:-:S03]  /*16690*/  IMAD.U32 R11, RZ, RZ, UR28 ;  /* 0x0000001cff0b7e24 */ /* 0x000fc6000f8e00ff */
[----:B------:R-:W-:Y:S02]  /*166a0*/  IADD3.X R7, R7, UR29, RZ, P6, !PT ;  /* 0x0000001d07077c10 */ /* 0x000fe4000b7fe4ff */
[----:B------:R-:W-:-:S03]  /*166b0*/  ISETP.GT.AND P6, PT, R0, 0x50, P1 ;  /* 0x000000500000780c */ /* 0x000fc60000fc4270 */
[----:B------:R-:W-:Y:S01]  /*166c0*/  @P4 STG.E desc[UR18][R6.64], R17 ;  /* 0x0000001106004986 */ /* 0x000fe2000c101912 */
[----:B-1----:R-:W-:-:S03]  /*166d0*/  IMAD.WIDE.U32 R10, R11, 0x1c, R6 ;  /* 0x0000001c0b0a7825 */ /* 0x002fc600078e0006 */
[----:B------:R0:W-:Y:S01]  /*166e0*/  @P5 STG.E desc[UR18][R8.64+0x20], R19 ;  /* 0x0000201308005986 */ /* 0x0001e2000c101912 */
[----:B------:R-:W-:-:S03]  /*166f0*/  VIADD R11, R11, UR8 ;  /* 0x000000080b0b7c36 */ /* 0x000fc60008000000 */
[----:B------:R1:W-:Y:S01]  /*16700*/  @P2 STG.E desc[UR18][R6.64+0x20], R13 ;  /* 0x0000200d06002986 */ /* 0x0003e2000c101912 */
[----:B------:R-:W-:Y:S02]  /*16710*/  ISETP.GT.AND P2, PT, R0, 0x51, P1 ;  /* 0x000000510000780c */ /* 0x000fe40000f44270 */
[----:B0-----:R-:W-:Y:S02]  /*16720*/  IADD3 R8, P4, R6, UR9, RZ ;  /* 0x0000000906087c10 */ /* 0x001fe4000ff9e0ff */
[C---:B------:R-:W-:Y:S02]  /*16730*/  ISETP.GT.AND P5, PT, R0.reuse, 0x51, P3 ;  /* 0x000000510000780c */ /* 0x040fe40001fa4270 */
[----:B------:R-:W-:Y:S02]  /*16740*/  IADD3.X R9, R7, UR29, RZ, P4, !PT ;  /* 0x0000001d07097c10 */ /* 0x000fe4000a7fe4ff */
[C---:B------:R-:W-:Y:S01]  /*16750*/  ISETP.GT.AND P4, PT, R0.reuse, 0x50, P3 ;  /* 0x000000500000780c */ /* 0x040fe20001f84270 */
[----:B------:R0:W-:Y:S01]  /*16760*/  @P6 STG.E desc[UR18][R10.64], R15 ;  /* 0x0000000f0a006986 */ /* 0x0001e2000c101912 */
[----:B------:R-:W-:Y:S01]  /*16770*/  ISETP.GT.AND P6, PT, R0, 0x58, P1 ;  /* 0x000000580000780c */ /* 0x000fe20000fc4270 */
[----:B-----5:R-:W-:Y:S01]  /*16780*/  FMUL R17, R18, UR22 ;  /* 0x0000001612117c20 */ /* 0x020fe20008400000 */
[----:B-1----:R-:W-:-:S04]  /*16790*/  IMAD.WIDE.U32 R6, R21, 0x1c, R8 ;  /* 0x0000001c15067825 */ /* 0x002fc800078e0008 */
[----:B------:R-:W-:Y:S01]  /*167a0*/  FMUL R19, R235, UR22 ;  /* 0x00000016eb137c20 */ /* 0x000fe20008400000 */
[----:B------:R-:W-:Y:S01]  /*167b0*/  FMUL R21, R153, UR22 ;  /* 0x0000001699157c20 */ /* 0x000fe20008400000 */
[----:B------:R1:W-:Y:S01]  /*167c0*/  @P2 STG.E desc[UR18][R8.64], R17 ;  /* 0x0000001108002986 */ /* 0x0003e2000c101912 */
[----:B------:R-:W-:Y:S01]  /*167d0*/  VIADD R7, R7, UR8 ;  /* 0x0000000807077c36 */ /* 0x000fe20008000000 */
[C---:B------:R-:W-:Y:S02]  /*167e0*/  ISETP.GT.AND P2, PT, R0.reuse, 0x59, P1 ;  /* 0x000000590000780c */ /* 0x040fe40000f44270 */
[----:B------:R-:W-:Y:S01]  /*167f0*/  @P4 STG.E desc[UR18][R10.64+0x20], R19 ;  /* 0x000020130a004986 */ /* 0x000fe2000c101912 */
[----:B------:R-:W-:-:S03]  /*16800*/  ISETP.GT.AND P4, PT, R0, 0x58, P3 ;  /* 0x000000580000780c */ /* 0x000fc60001f84270 */
[----:B------:R2:W-:Y:S01]  /*16810*/  @P5 STG.E desc[UR18][R8.64+0x20], R21 ;  /* 0x0000201508005986 */ /* 0x0005e2000c101912 */
[----:B------:R-:W-:Y:S02]  /*16820*/  IADD3 R12, P5, R8, UR9, RZ ;  /* 0x00000009080c7c10 */ /* 0x000fe4000ffbe0ff */
[----:B------:R-:W-:Y:S01]  /*16830*/  MOV R153, UR28 ;  /* 0x0000001c00997c02 */ /* 0x000fe20008000f00 */
[----:B------:R-:W-:Y:S01]  /*16840*/  @P6 STG.E desc[UR18][R6.64], R23 ;  /* 0x0000001706006986 */ /* 0x000fe2000c101912 */
[C---:B------:R-:W-:Y:S02]  /*16850*/  ISETP.GT.AND P6, PT, R0.reuse, 0x59, P3 ;  /* 0x000000590000780c */ /* 0x040fe40001fc4270 */
[----:B------:R-:W-:Y:S02]  /*16860*/  IADD3.X R13, R9, UR29, RZ, P5, !PT ;  /* 0x0000001d090d7c10 */ /* 0x000fe4000affe4ff */
[----:B------:R-:W-:Y:S01]  /*16870*/  ISETP.GT.AND P5, PT, R0, 0x60, P1 ;  /* 0x000000600000780c */ /* 0x000fe20000fa4270 */
[----:B0-----:R-:W-:Y:S01]  /*16880*/  FMUL R15, R234, UR22 ;  /* 0x00000016ea0f7c20 */ /* 0x001fe20008400000 */
[----:B-1----:R-:W-:Y:S01]  /*16890*/  FMUL R17, R233, UR22 ;  /* 0x00000016e9117c20 */ /* 0x002fe20008400000 */
[----:B--2---:R-:W-:-:S04]  /*168a0*/  IMAD.WIDE.U32 R8, R153, 0x1c, R12 ;  /* 0x0000001c99087825 */ /* 0x004fc800078e000c */
[----:B------:R-:W-:Y:S01]  /*168b0*/  FMUL R19, R232, UR22 ;  /* 0x00000016e8137c20 */ /* 0x000fe20008400000 */
[----:B------:R-:W-:Y:S01]  /*168c0*/  FMUL R21, R230, UR22 ;  /* 0x00000016e6157c20 */ /* 0x000fe20008400000 */
[----:B------:R-:W-:Y:S01]  /*168d0*/  @P2 STG.E desc[UR18][R12.64], R15 ;  /* 0x0000000f0c002986 */ /* 0x000fe2000c101912 */
[----:B------:R-:W-:Y:S01]  /*168e0*/  VIADD R9, R9, UR8 ;  /* 0x0000000809097c36 */ /* 0x000fe20008000000 */
[----:B------:R-:W-:Y:S02]  /*168f0*/  IADD3 R10, P2, R12, UR9, RZ ;  /* 0x000000090c0a7c10 */ /* 0x000fe4000ff5e0ff */
[----:B------:R0:W-:Y:S01]  /*16900*/  @P4 STG.E desc[UR18][R6.64+0x20], R17 ;  /* 0x0000201106004986 */ /* 0x0001e2000c101912 */
[C---:B------:R-:W-:Y:S02]  /*16910*/  ISETP.GT.AND P4, PT, R0.reuse, 0x61, P1 ;  /* 0x000000610000780c */ /* 0x040fe40000f84270 */
[----:B------:R-:W-:Y:S01]  /*16920*/  IADD3.X R11, R13, UR29, RZ, P2, !PT ;  /* 0x0000001d0d0b7c10 */ /* 0x000fe200097fe4ff */
[----:B------:R1:W-:Y:S01]  /*16930*/  @P6 STG.E desc[UR18][R12.64+0x20], R19 ;  /* 0x000020130c006986 */ /* 0x0003e2000c101912 */
[----:B------:R-:W-:-:S03]  /*16940*/  ISETP.GT.AND P6, PT, R0, 0x60, P3 ;  /* 0x000000600000780c */ /* 0x000fc60001fc4270 */
[----:B------:R2:W-:Y:S01]  /*16950*/  @P5 STG.E desc[UR18][R8.64], R21 ;  /* 0x0000001508005986 */ /* 0x0005e2000c101912 */
[C---:B------:R-:W-:Y:S02]  /*16960*/  ISETP.GT.AND P5, PT, R0.reuse, 0x61, P3 ;  /* 0x000000610000780c */ /* 0x040fe40001fa4270 */
[----:B------:R-:W-:Y:S01]  /*16970*/  ISETP.GT.AND P2, PT, R0, 0x68, P1 ;  /* 0x000000680000780c */ /* 0x000fe20000f44270 */
[----:B0-----:R-:W-:Y:S02]  /*16980*/  IMAD.U32 R7, RZ, RZ, UR28 ;  /* 0x0000001cff077e24 */ /* 0x001fe4000f8e00ff */
[----:B------:R-:W-:Y:S02]  /*16990*/  FMUL R15, R229, UR22 ;  /* 0x00000016e50f7c20 */ /* 0x000fe40008400000 */
[----:B------:R-:W-:-:S04]  /*169a0*/  IMAD.WIDE.U32 R6, R7, 0x1c, R10 ;  /* 0x0000001c07067825 */ /* 0x000fc800078e000a */
[----:B------:R-:W-:Y:S01]  /*169b0*/  FMUL R17, R228, UR22 ;  /* 0x00000016e4117c20 */ /* 0x000fe20008400000 */
[----:B-1----:R-:W-:Y:S01]  /*169c0*/  FMUL R19, R227, UR22 ;  /* 0x00000016e3137c20 */ /* 0x002fe20008400000 */
[----:B------:R0:W-:Y:S01]  /*169d0*/  @P4 STG.E desc[UR18][R10.64], R15 ;  /* 0x0000000f0a004986 */ /* 0x0001e2000c101912 */
[----:B--2---:R-:W-:Y:S01]  /*169e0*/  FMUL R21, R226, UR22 ;  /* 0x00000016e2157c20 */ /* 0x004fe20008400000 */
[----:B------:R-:W-:Y:S02]  /*169f0*/  IADD3 R7, R7, UR8, RZ ;  /* 0x0000000807077c10 */ /* 0x000fe4000fffe0ff */
[----:B------:R-:W-:Y:S01]  /*16a00*/  ISETP.GT.AND P4, PT, R0, 0x69, P1 ;  /* 0x000000690000780c */ /* 0x000fe20000f84270 */
[----:B------:R1:W-:Y:S01]  /*16a10*/  @P6 STG.E desc[UR18][R8.64+0x20], R17 ;  /* 0x0000201108006986 */ /* 0x0003e2000c101912 */
[----:B------:R-:W-:-:S03]  /*16a20*/  IADD3 R12, P6, R10, UR9, RZ ;  /* 0x000000090a0c7c10 */ /* 0x000fc6000ffde0ff */
[----:B------:R2:W-:Y:S01]  /*16a30*/  @P5 STG.E desc[UR18][R10.64+0x20], R19 ;  /* 0x000020130a005986 */ /* 0x0005e2000c101912 */
[----:B------:R-:W-:-:S03]  /*16a40*/  ISETP.GT.AND P5, PT, R0, 0x68, P3 ;  /* 0x000000680000780c */ /* 0x000fc60001fa4270 */
[----:B------:R3:W-:Y:S01]  /*16a50*/  @P2 STG.E desc[UR18][R6.64], R21 ;  /* 0x0000001506002986 */ /* 0x0007e2000c101912 */
[----:B------:R-:W-:Y:S01]  /*16a60*/  ISETP.GT.AND P2, PT, R0, 0x69, P3 ;  /* 0x000000690000780c */ /* 0x000fe20001f44270 */
[----:B0-----:R-:W-:Y:S01]  /*16a70*/  FMUL R15, R225, UR22 ;  /* 0x00000016e10f7c20 */ /* 0x001fe20008400000 */
[----:B------:R-:W-:Y:S01]  /*16a80*/  IADD3.X R13, R11, UR29, RZ, P6, !PT ;  /* 0x0000001d0b0d7c10 */ /* 0x000fe2000b7fe4ff */
[----:B-1----:R-:W-:Y:S01]  /*16a90*/  FMUL R17, R224, UR22 ;  /* 0x00000016e0117c20 */ /* 0x002fe20008400000 */
[----:B------:R-:W-:Y:S01]  /*16aa0*/  IMAD.U32 R9, RZ, RZ, UR28 ;  /* 0x0000001cff097e24 */ /* 0x000fe2000f8e00ff */
[----:B------:R-:W-:Y:S01]  /*16ab0*/  ISETP.GT.AND P6, PT, R0, 0x70, P1 ;  /* 0x000000700000780c */ /* 0x000fe20000fc4270 */
[----:B--2---:R-:W-:Y:S01]  /*16ac0*/  FMUL R19, R223, UR22 ;  /* 0x00000016df137c20 */ /* 0x004fe20008400000 */
[----:B------:R0:W-:Y:S01]  /*16ad0*/  @P4 STG.E desc[UR18][R12.64], R15 ;  /* 0x0000000f0c004986 */ /* 0x0001e2000c101912 */
[----:B------:R-:W-:Y:S01]  /*16ae0*/  IADD3 R8, P4, R12, UR9, RZ ;  /* 0x000000090c087c10 */ /* 0x000fe2000ff9e0ff */
[----:B------:R-:W-:-:S02]  /*16af0*/  IMAD.WIDE.U32 R10, R9, 0x1c, R12 ;  /* 0x0000001c090a7825 */ /* 0x000fc400078e000c */
[----:B------:R-:W-:Y:S01]  /*16b00*/  @P5 STG.E desc[UR18][R6.64+0x20], R17 ;  /* 0x0000201106005986 */ /* 0x000fe2000c101912 */
[----:B------:R-:W-:-:S03]  /*16b10*/  IADD3.X R9, R13, UR29, RZ, P4, !PT ;  /* 0x0000001d0d097c10 */ /* 0x000fc6000a7fe4ff */
[----:B------:R1:W-:Y:S01]  /*16b20*/  @P2 STG.E desc[UR18][R12.64+0x20], R19 ;  /* 0x000020130c002986 */ /* 0x0003e2000c101912 */
[----:B------:R-:W-:Y:S01]  /*16b30*/  ISETP.GT.AND P2, PT, R0, 0x71, P1 ;  /* 0x000000710000780c */ /* 0x000fe20000f44270 */
[----:B---3--:R-:W-:Y:S01]  /*16b40*/  FMUL R21, R222, UR22 ;  /* 0x00000016de157c20 */ /* 0x008fe20008400000 */
[C---:B------:R-:W-:Y:S01]  /*16b50*/  ISETP.GT.AND P4, PT, R0.reuse, 0x70, P3 ;  /* 0x000000700000780c */ /* 0x040fe20001f84270 */
[----:B------:R-:W-:Y:S01]  /*16b60*/  IMAD.MOV.U32 R14, RZ, RZ, R10 ;  /* 0x000000ffff0e7224 */ /* 0x000fe200078e000a */
[----:B0-----:R-:W-:Y:S02]  /*16b70*/  IADD3 R15, R11, UR8, RZ ;  /* 0x000000080b0f7c10 */ /* 0x001fe4000fffe0ff */
[C---:B------:R-:W-:Y:S01]  /*16b80*/  ISETP.GT.AND P5, PT, R0.reuse, 0x71, P3 ;  /* 0x000000710000780c */ /* 0x040fe20001fa4270 */
[----:B------:R-:W-:Y:S02]  /*16b90*/  IMAD.U32 R23, RZ, RZ, UR28 ;  /* 0x0000001cff177e24 */ /* 0x000fe4000f8e00ff */
[----:B------:R0:W-:Y:S01]  /*16ba0*/  @P6 STG.E desc[UR18][R14.64], R21 ;  /* 0x000000150e006986 */ /* 0x0001e2000c101912 */
[----:B------:R-:W-:Y:S01]  /*16bb0*/  ISETP.GT.AND P6, PT, R0, 0x78, P1 ;  /* 0x000000780000780c */ /* 0x000fe20000fc4270 */
[----:B-1----:R-:W-:Y:S01]  /*16bc0*/  FMUL R13, R221, UR22 ;  /* 0x00000016dd0d7c20 */ /* 0x002fe20008400000 */
[----:B------:R-:W-:Y:S01]  /*16bd0*/  FMUL R17, R220, UR22 ;  /* 0x00000016dc117c20 */ /* 0x000fe20008400000 */
[----:B------:R-:W-:Y:S01]  /*16be0*/  FMUL R19, R219, UR22 ;  /* 0x00000016db137c20 */ /* 0x000fe20008400000 */
[----:B------:R-:W-:-:S02]  /*16bf0*/  IMAD.WIDE.U32 R6, R23, 0x1c, R8 ;  /* 0x0000001c17067825 */ /* 0x000fc400078e0008 */
[----:B------:R-:W-:Y:S02]  /*16c00*/  @P2 STG.E desc[UR18][R8.64], R13 ;  /* 0x0000000d08002986 */ /* 0x000fe4000c101912 */
[----:B------:R-:W-:Y:S01]  /*16c10*/  FMUL R23, R218, UR22 ;  /* 0x00000016da177c20 */ /* 0x000fe20008400000 */
[----:B------:R-:W-:Y:S01]  /*16c20*/  VIADD R7, R7, UR8 ;  /* 0x0000000807077c36 */ /* 0x000fe20008000000 */
[----:B------:R-:W-:Y:S01]  /*16c30*/  @P4 STG.E desc[UR18][R14.64+0x20], R17 ;  /* 0x000020110e004986 */ /* 0x000fe2000c101912 */
[----:B------:R-:W-:-:S03]  /*16c40*/  ISETP.GT.AND P2, PT, R0, 0x79, P1 ;  /* 0x000000790000780c */ /* 0x000fc60000f44270 */
[----:B------:R1:W-:Y:S01]  /*16c50*/  @P5 STG.E desc[UR18][R8.64+0x20], R19 ;  /* 0x0000201308005986 */ /* 0x0003e2000c101912 */
[----:B------:R-:W-:Y:S02]  /*16c60*/  IADD3 R10, P5, R8, UR9, RZ ;  /* 0x00000009080a7c10 */ /* 0x000fe4000ffbe0ff */
[C---:B------:R-:W-:Y:S01]  /*16c70*/  ISETP.GT.AND P4, PT, R0.reuse, 0x78, P3 ;  /* 0x000000780000780c */ /* 0x040fe20001f84270 */
[----:B------:R-:W-:Y:S01]  /*16c80*/  @P6 STG.E desc[UR18][R6.64], R23 ;  /* 0x0000001706006986 */ /* 0x000fe2000c101912 */
[----:B------:R-:W-:Y:S02]  /*16c90*/  IADD3.X R11, R9, UR29, RZ, P5, !PT ;  /* 0x0000001d090b7c10 */ /* 0x000fe4000affe4ff */
[C---:B------:R-:W-:Y:S02]  /*16ca0*/  ISETP.GT.AND P6, PT, R0.reuse, 0x79, P3 ;  /* 0x000000790000780c */ /* 0x040fe40001fc4270 */
[----:B------:R-:W-:Y:S01]  /*16cb0*/  ISETP.GT.AND P5, PT, R0, 0x80, P1 ;  /* 0x000000800000780c */ /* 0x000fe20000fa4270 */
[----:B0-----:R-:W-:Y:S01]  /*16cc0*/  FMUL R21, R217, UR22 ;  /* 0x00000016d9157c20 */ /* 0x001fe20008400000 */
[----:B-1----:R-:W-:-:S04]  /*16cd0*/  IMAD.WIDE.U32 R8, R153, 0x1c, R10 ;  /* 0x0000001c99087825 */ /* 0x002fc800078e000a */
[----:B------:R-:W-:Y:S01]  /*16ce0*/  FMUL R17, R216, UR22 ;  /* 0x00000016d8117c20 */ /* 0x000fe20008400000 */
[----:B------:R-:W-:Y:S01]  /*16cf0*/  FMUL R19, R215, UR22 ;  /* 0x00000016d7137c20 */ /* 0x000fe20008400000 */
[----:B------:R-:W-:Y:S01]  /*16d00*/  @P2 STG.E desc[UR18][R10.64], R21 ;  /* 0x000000150a002986 */ /* 0x000fe2000c101912 */
[----:B------:R-:W-:Y:S01]  /*16d10*/  IMAD.MOV.U32 R14, RZ, RZ, R8 ;  /* 0x000000ffff0e7224 */ /* 0x000fe200078e0008 */
[----:B------:R-:W-:Y:S01]  /*16d20*/  IADD3 R15, R9, UR8, RZ ;  /* 0x00000008090f7c10 */ /* 0x000fe2000fffe0ff */
[----:B------:R-:W-:Y:S01]  /*16d30*/  FMUL R9, R214, UR22 ;  /* 0x00000016d6097c20 */ /* 0x000fe20008400000 */
[----:B------:R-:W-:Y:S01]  /*16d40*/  IADD3 R12, P2, R10, UR9, RZ ;  /* 0x000000090a0c7c10 */ /* 0x000fe2000ff5e0ff */
        /* <DEDUP_REMOVED lines=11> */
[----:B-1----:R-:W-:Y:S01]  /*16e00*/  FMUL R11, R212, UR22 ;  /* 0x00000016d40b7c20 */ /* 0x002fe20008400000 */
[----:B------:R-:W-:Y:S01]  /*16e10*/  FMUL R19, R211, UR22 ;  /* 0x00000016d3137c20 */ /* 0x000fe20008400000 */
[----:B------:R-:W-:Y:S01]  /*16e20*/  FMUL R23, R210, UR22 ;  /* 0x00000016d2177c20 */ /* 0x000fe20008400000 */
[----:B------:R-:W-:Y:S01]  /*16e30*/  IMAD.MOV.U32 R16, RZ, RZ, R6 ;  /* 0x000000ffff107224 */ /* 0x000fe200078e0006 */
[----:B------:R-:W-:Y:S01]  /*16e40*/  IADD3 R17, R7, UR8, RZ ;  /* 0x0000000807117c10 */ /* 0x000fe2000fffe0ff */
[----:B------:R-:W-:Y:S01]  /*16e50*/  @P4 STG.E desc[UR18][R12.64], R21 ;  /* 0x000000150c004986 */ /* 0x000fe2000c101912 */
[----:B------:R-:W-:-:S03]  /*16e60*/  ISETP.GT.AND P4, PT, R0, 0x89, P1 ;  /* 0x000000890000780c */ /* 0x000fc60000f84270 */
[----:B------:R0:W-:Y:S01]  /*16e70*/  @P6 STG.E desc[UR18][R14.64+0x20], R11 ;  /* 0x0000200b0e006986 */ /* 0x0001e2000c101912 */
[----:B------:R-:W-:-:S03]  /*16e80*/  IADD3 R8, P6, R12, UR9, RZ ;  /* 0x000000090c087c10 */ /* 0x000fc6000ffde0ff */
[----:B------:R1:W-:Y:S01]  /*16e90*/  @P5 STG.E desc[UR18][R12.64+0x20], R19 ;  /* 0x000020130c005986 */ /* 0x0003e2000c101912 */
[----:B------:R-:W-:-:S03]  /*16ea0*/  ISETP.GT.AND P5, PT, R0, 0x88, P3 ;  /* 0x000000880000780c */ /* 0x000fc60001fa4270 */
[----:B------:R3:W-:Y:S01]  /*16eb0*/  @P2 STG.E desc[UR18][R16.64], R23 ;  /* 0x0000001710002986 */ /* 0x0007e2000c101912 */
[----:B------:R-:W-:Y:S02]  /*16ec0*/  ISETP.GT.AND P2, PT, R0, 0x89, P3 ;  /* 0x000000890000780c */ /* 0x000fe40001f44270 */
[----:B--2---:R-:W-:Y:S01]  /*16ed0*/  IADD3.X R9, R13, UR29, RZ, P6, !PT ;  /* 0x0000001d0d097c10 */ /* 0x004fe2000b7fe4ff */
[----:B0-----:R-:W-:Y:S01]  /*16ee0*/  FMUL R15, R209, UR22 ;  /* 0x00000016d10f7c20 */ /* 0x001fe20008400000 */
[----:B------:R-:W-:Y:S01]  /*16ef0*/  FMUL R21, R208, UR22 ;  /* 0x00000016d0157c20 */ /* 0x000fe20008400000 */
[----:B------:R-:W-:Y:S01]  /*16f00*/  IMAD.U32 R7, RZ, RZ, UR28 ;  /* 0x0000001cff077e24 */ /* 0x000fe2000f8e00ff */
[----:B------:R-:W-:Y:S01]  /*16f10*/  ISETP.GT.AND P6, PT, R0, 0x90, P1 ;  /* 0x000000900000780c */ /* 0x000fe20000fc4270 */
[----:B-1----:R-:W-:Y:S01]  /*16f20*/  FMUL R19, R207, UR22 ;  /* 0x00000016cf137c20 */ /* 0x002fe20008400000 */
[----:B------:R0:W-:Y:S01]  /*16f30*/  @P4 STG.E desc[UR18][R8.64], R15 ;  /* 0x0000000f08004986 */ /* 0x0001e2000c101912 */
[----:B------:R-:W-:Y:S01]  /*16f40*/  IADD3 R10, P4, R8, UR9, RZ ;  /* 0x00000009080a7c10 */ /* 0x000fe2000ff9e0ff */
[----:B------:R-:W-:-:S02]  /*16f50*/  IMAD.WIDE.U32 R6, R7, 0x1c, R8 ;  /* 0x0000001c07067825 */ /* 0x000fc400078e0008 */
[----:B------:R1:W-:Y:S01]  /*16f60*/  @P5 STG.E desc[UR18][R16.64+0x20], R21 ;  /* 0x0000201510005986 */ /* 0x0003e2000c101912 */
[----:B------:R-:W-:Y:S01]  /*16f70*/  IADD3.X R11, R9, UR29, RZ, P4, !PT ;  /* 0x0000001d090b7c10 */ /* 0x000fe2000a7fe4ff */
[----:B---3--:R-:W-:Y:S02]  /*16f80*/  FMUL R23, R206, UR22 ;  /* 0x00000016ce177c20 */ /* 0x008fe40008400000 */
[----:B------:R2:W-:Y:S01]  /*16f90*/  @P2 STG.E desc[UR18][R8.64+0x20], R19 ;  /* 0x0000201308002986 */ /* 0x0005e2000c101912 */
[C---:B------:R-:W-:Y:S01]  /*16fa0*/  ISETP.GT.AND P2, PT, R0.reuse, 0x91, P1 ;  /* 0x000000910000780c */ /* 0x040fe20000f44270 */
[----:B------:R-:W-:Y:S01]  /*16fb0*/  IMAD.MOV.U32 R14, RZ, RZ, R6 ;  /* 0x000000ffff0e7224 */ /* 0x000fe200078e0006 */
[C---:B------:R-:W-:Y:S01]  /*16fc0*/  ISETP.GT.AND P4, PT, R0.reuse, 0x90, P3 ;  /* 0x000000900000780c */ /* 0x040fe20001f84270 */
[----:B0-----:R-:W-:Y:S01]  /*16fd0*/  VIADD R15, R7, UR8 ;  /* 0x00000008070f7c36 */ /* 0x001fe20008000000 */
[----:B------:R-:W-:Y:S02]  /*16fe0*/  ISETP.GT.AND P5, PT, R0, 0x91, P3 ;  /* 0x000000910000780c */ /* 0x000fe40001fa4270 */
[----:B------:R-:W-:-:S02]  /*16ff0*/  MOV R13, UR28 ;  /* 0x0000001c000d7c02 */ /* 0x000fc40008000f00 */
[----:B------:R-:W-:Y:S01]  /*17000*/  @P6 STG.E desc[UR18][R14.64], R23 ;  /* 0x000000170e006986 */ /* 0x000fe2000c101912 */
[----:B------:R-:W-:Y:S01]  /*17010*/  ISETP.GT.AND P6, PT, R0, 0x98, P1 ;  /* 0x000000980000780c */ /* 0x000fe20000fc4270 */
[----:B-1----:R-:W-:Y:S01]  /*17020*/  FMUL R17, R204, UR22 ;  /* 0x00000016cc117c20 */ /* 0x002fe20008400000 */
[----:B--2---:R-:W-:Y:S01]  /*17030*/  FMUL R9, R205, UR22 ;  /* 0x00000016cd097c20 */ /* 0x004fe20008400000 */
[----:B------:R-:W-:-:S04]  /*17040*/  IMAD.WIDE.U32 R12, R13, 0x1c, R10 ;  /* 0x0000001c0d0c7825 */ /* 0x000fc800078e000a */
[----:B------:R-:W-:Y:S01]  /*17050*/  FMUL R19, R203, UR22 ;  /* 0x00000016cb137c20 */ /* 0x000fe20008400000 */
[----:B------:R-:W-:Y:S01]  /*17060*/  FMUL R21, R202, UR22 ;  /* 0x00000016ca157c20 */ /* 0x000fe20008400000 */
[----:B------:R0:W-:Y:S01]  /*17070*/  @P2 STG.E desc[UR18][R10.64], R9 ;  /* 0x000000090a002986 */ /* 0x0001e2000c101912 */
[----:B------:R-:W-:-:S03]  /*17080*/  IADD3 R13, R13, UR8, RZ ;  /* 0x000000080d0d7c10 */ /* 0x000fc6000fffe0ff */
[----:B------:R1:W-:Y:S01]  /*17090*/  @P4 STG.E desc[UR18][R14.64+0x20], R17 ;  /* 0x000020110e004986 */ /* 0x0003e2000c101912 */
        /* <DEDUP_REMOVED lines=8> */
[----:B0-----:R-:W-:-:S04]  /*17120*/  IMAD.WIDE.U32 R8, R153, 0x1c, R6 ;  /* 0x0000001c99087825 */ /* 0x001fc800078e0006 */
[----:B------:R-:W-:Y:S01]  /*17130*/  FMUL R23, R201, UR22 ;  /* 0x00000016c9177c20 */ /* 0x000fe20008400000 */
[----:B-1----:R-:W-:Y:S01]  /*17140*/  FMUL R17, R200, UR22 ;  /* 0x00000016c8117c20 */ /* 0x002fe20008400000 */
[----:B--2---:R-:W-:Y:S01]  /*17150*/  FMUL R19, R199, UR22 ;  /* 0x00000016c7137c20 */ /* 0x004fe20008400000 */
[----:B------:R-:W-:Y:S02]  /*17160*/  VIADD R15, R9, UR8 ;  /* 0x00000008090f7c36 */ /* 0x000fe40008000000 */
[----:B------:R-:W-:Y:S01]  /*17170*/  FMUL R9, R198, UR22 ;  /* 0x00000016c6097c20 */ /* 0x000fe20008400000 */
[----:B------:R-:W-:Y:S01]  /*17180*/  IMAD.MOV.U32 R14, RZ, RZ, R8 ;  /* 0x000000ffff0e7224 */ /* 0x000fe200078e0008 */
[----:B------:R-:W-:Y:S01]  /*17190*/  @P2 STG.E desc[UR18][R6.64], R23 ;  /* 0x0000001706002986 */ /* 0x000fe2000c101912 */
[----:B------:R-:W-:-:S03]  /*171a0*/  IADD3 R10, P2, R6, UR9, RZ ;  /* 0x00000009060a7c10 */ /* 0x000fc6000ff5e0ff */
[----:B------:R0:W-:Y:S01]  /*171b0*/  @P4 STG.E desc[UR18][R12.64+0x20], R17 ;  /* 0x000020110c004986 */ /* 0x0001e2000c101912 */
[----:B------:R-:W-:-:S03]  /*171c0*/  ISETP.GT.AND P4, PT, R0, 0xa1, P1 ;  /* 0x000000a10000780c */ /* 0x000fc60000f84270 */
[----:B------:R1:W-:Y:S01]  /*171d0*/  @P6 STG.E desc[UR18][R6.64+0x20], R19 ;  /* 0x0000201306006986 */ /* 0x0003e2000c101912 */
[C---:B------:R-:W-:Y:S02]  /*171e0*/  ISETP.GT.AND P6, PT, R0.reuse, 0xa0, P3 ;  /* 0x000000a00000780c */ /* 0x040fe40001fc4270 */
[----:B------:R-:W-:Y:S01]  /*171f0*/  IADD3.X R11, R7, UR29, RZ, P2, !PT ;  /* 0x0000001d070b7c10 */ /* 0x000fe200097fe4ff */
[----:B------:R2:W-:Y:S01]  /*17200*/  @P5 STG.E desc[UR18][R14.64], R9 ;  /* 0x000000090e005986 */ /* 0x0005e2000c101912 */
[C---:B------:R-:W-:Y:S02]  /*17210*/  ISETP.GT.AND P5, PT, R0.reuse, 0xa1, P3 ;  /* 0x000000a10000780c */ /* 0x040fe40001fa4270 */
[----:B------:R-:W-:Y:S02]  /*17220*/  ISETP.GT.AND P2, PT, R0, 0xa8, P1 ;  /* 0x000000a80000780c */ /* 0x000fe40000f44270 */
[----:B0-----:R-:W-:Y:S01]  /*17230*/  MOV R13, UR28 ;  /* 0x0000001c000d7c02 */ /* 0x001fe20008000f00 */
[----:B------:R-:W-:Y:S01]  /*17240*/  FMUL R17, R197, UR22 ;  /* 0x00000016c5117c20 */ /* 0x000fe20008400000 */
[----:B------:R-:W-:Y:S01]  /*17250*/  FMUL R21, R195, UR22 ;  /* 0x00000016c3157c20 */ /* 0x000fe20008400000 */
[----:B-1----:R-:W-:-:S02]  /*17260*/  FMUL R19, R196, UR22 ;  /* 0x00000016c4137c20 */ /* 0x002fc40008400000 */
[----:B------:R-:W-:-:S04]  /*17270*/  IMAD.WIDE.U32 R6, R13, 0x1c, R10 ;  /* 0x0000001c0d067825 */ /* 0x000fc800078e000a */
[----:B------:R-:W-:Y:S01]  /*17280*/  FMUL R23, R194, UR22 ;  /* 0x00000016c2177c20 */ /* 0x000fe20008400000 */
[----:B------:R-:W-:Y:S01]  /*17290*/  @P4 STG.E desc[UR18][R10.64], R17 ;  /* 0x000000110a004986 */ /* 0x000fe2000c101912 */
[----:B------:R-:W-:Y:S02]  /*172a0*/  VIADD R13, R7, UR8 ;  /* 0x00000008070d7c36 */ /* 0x000fe40008000000 */
[----:B------:R-:W-:Y:S01]  /*172b0*/  IMAD.MOV.U32 R12, RZ, RZ, R6 ;  /* 0x000000ffff0c7224 */ /* 0x000fe200078e0006 */
[----:B------:R-:W-:Y:S01]  /*172c0*/  ISETP.GT.AND P4, PT, R0, 0xa9, P1 ;  /* 0x000000a90000780c */ /* 0x000fe20000f84270 */
[----:B------:R0:W-:Y:S01]  /*172d0*/  @P6 STG.E desc[UR18][R14.64+0x20], R19 ;  /* 0x000020130e006986 */ /* 0x0001e2000c101912 */
[----:B------:R-:W-:-:S03]  /*172e0*/  IADD3 R8, P6, R10, UR9, RZ ;  /* 0x000000090a087c10 */ /* 0x000fc6000ffde0ff */
[----:B------:R1:W-:Y:S01]  /*172f0*/  @P5 STG.E desc[UR18][R10.64+0x20], R21 ;  /* 0x000020150a005986 */ /* 0x0003e2000c101912 */
[----:B------:R-:W-:-:S03]  /*17300*/  ISETP.GT.AND P5, PT, R0, 0xa8, P3 ;  /* 0x000000a80000780c */ /* 0x000fc60001fa4270 */
[----:B------:R-:W-:Y:S01]  /*17310*/  @P2 STG.E desc[UR18][R12.64], R23 ;  /* 0x000000170c002986 */ /* 0x000fe2000c101912 */
[----:B------:R-:W-:Y:S02]  /*17320*/  ISETP.GT.AND P2, PT, R0, 0xa9, P3 ;  /* 0x000000a90000780c */ /* 0x000fe40001f44270 */
[----:B--2---:R-:W-:Y:S01]  /*17330*/  IADD3.X R9, R11, UR29, RZ, P6, !PT ;  /* 0x0000001d0b097c10 */ /* 0x004fe2000b7fe4ff */
[----:B0-----:R-:W-:Y:S01]  /*17340*/  FMUL R15, R193, UR22 ;  /* 0x00000016c10f7c20 */ /* 0x001fe20008400000 */
[----:B------:R-:W-:Y:S01]  /*17350*/  MOV R7, UR28 ;  /* 0x0000001c00077c02 */ /* 0x000fe20008000f00 */
[----:B------:R-:W-:Y:S01]  /*17360*/  FMUL R17, R192, UR22 ;  /* 0x00000016c0117c20 */ /* 0x000fe20008400000 */
[----:B------:R-:W-:Y:S01]  /*17370*/  ISETP.GT.AND P6, PT, R0, 0xb0, P1 ;  /* 0x000000b00000780c */ /* 0x000fe20000fc4270 */
[----:B------:R-:W-:Y:S01]  /*17380*/  FMUL R19, R191, UR22 ;  /* 0x00000016bf137c20 */ /* 0x000fe20008400000 */
[----:B------:R0:W-:Y:S01]  /*17390*/  @P4 STG.E desc[UR18][R8.64], R15 ;  /* 0x0000000f08004986 */ /* 0x0001e2000c101912 */
[----:B-1----:R-:W-:Y:S01]  /*173a0*/  IADD3 R10, P4, R8, UR9, RZ ;  /* 0x00000009080a7c10 */ /* 0x002fe2000ff9e0ff */
[----:B------:R-:W-:-:S02]  /*173b0*/  IMAD.WIDE.U32 R6, R7, 0x1c, R8 ;  /* 0x0000001c07067825 */ /* 0x000fc400078e0008 */
[----:B------:R-:W-:Y:S01]  /*173c0*/  @P5 STG.E desc[UR18][R12.64+0x20], R17 ;  /* 0x000020110c005986 */ /* 0x000fe2000c101912 */
[----:B------:R-:W-:Y:S01]  /*173d0*/  IADD3.X R11, R9, UR29, RZ, P4, !PT ;  /* 0x0000001d090b7c10 */ /* 0x000fe2000a7fe4ff */
[----:B------:R-:W-:Y:S02]  /*173e0*/  FMUL R21, R190, UR22 ;  /* 0x00000016be157c20 */ /* 0x000fe40008400000 */
[----:B------:R1:W-:Y:S01]  /*173f0*/  @P2 STG.E desc[UR18][R8.64+0x20], R19 ;  /* 0x0000201308002986 */ /* 0x0003e2000c101912 */
[C---:B------:R-:W-:Y:S02]  /*17400*/  ISETP.GT.AND P2, PT, R0.reuse, 0xb1, P1 ;  /* 0x000000b10000780c */ /* 0x040fe40000f44270 */
[C---:B------:R-:W-:Y:S01]  /*17410*/  ISETP.GT.AND P4, PT, R0.reuse, 0xb0, P3 ;  /* 0x000000b00000780c */ /* 0x040fe20001f84270 */
[----:B0-----:R-:W-:Y:S01]  /*17420*/  VIADD R15, R7, UR8 ;  /* 0x00000008070f7c36 */ /* 0x001fe20008000000 */
[----:B------:R-:W-:Y:S02]  /*17430*/  MOV R14, R6 ;  /* 0x00000006000e7202 */ /* 0x000fe40000000f00 */
[----:B------:R-:W-:Y:S01]  /*17440*/  ISETP.GT.AND P5, PT, R0, 0xb1, P3 ;  /* 0x000000b10000780c */ /* 0x000fe20001fa4270 */
[----:B------:R-:W-:-:S02]  /*17450*/  IMAD.U32 R23, RZ, RZ, UR28 ;  /* 0x0000001cff177e24 */ /* 0x000fc4000f8e00ff */
[----:B------:R0:W-:Y:S01]  /*17460*/  @P6 STG.E desc[UR18][R14.64], R21 ;  /* 0x000000150e006986 */ /* 0x0001e2000c101912 */
[----:B------:R-:W-:Y:S01]  /*17470*/  ISETP.GT.AND P6, PT, R0, 0xb8, P1 ;  /* 0x000000b80000780c */ /* 0x000fe20000fc4270 */
[----:B-1----:R-:W-:Y:S01]  /*17480*/  FMUL R9, R189, UR22 ;  /* 0x00000016bd097c20 */ /* 0x002fe20008400000 */
[----:B------:R-:W-:Y:S01]  /*17490*/  FMUL R17, R188, UR22 ;  /* 0x00000016bc117c20 */ /* 0x000fe20008400000 */
[----:B------:R-:W-:Y:S01]  /*174a0*/  FMUL R19, R187, UR22 ;  /* 0x00000016bb137c20 */ /* 0x000fe20008400000 */
[----:B------:R-:W-:Y:S02]  /*174b0*/  IMAD.WIDE.U32 R12, R23, 0x1c, R10 ;  /* 0x0000001c170c7825 */ /* 0x000fe400078e000a */
[----:B------:R1:W-:Y:S02]  /*174c0*/  @P2 STG.E desc[UR18][R10.64], R9 ;  /* 0x000000090a002986 */ /* 0x0003e4000c101912 */
[----:B------:R-:W-:Y:S01]  /*174d0*/  FMUL R23, R186, UR22 ;  /* 0x00000016ba177c20 */ /* 0x000fe20008400000 */
[----:B------:R-:W-:Y:S01]  /*174e0*/  VIADD R13, R13, UR8 ;  /* 0x000000080d0d7c36 */ /* 0x000fe20008000000 */
        /* <DEDUP_REMOVED lines=11> */
[----:B--2---:R-:W-:Y:S01]  /*175a0*/  FMUL R17, R184, UR22 ;  /* 0x00000016b8117c20 */ /* 0x004fe20008400000 */
[----:B---3--:R-:W-:Y:S01]  /*175b0*/  FMUL R19, R183, UR22 ;  /* 0x00000016b7137c20 */ /* 0x008fe20008400000 */
[----:B------:R-:W-:Y:S01]  /*175c0*/  VIADD R15, R9, UR8 ;  /* 0x00000008090f7c36 */ /* 0x000fe20008000000 */
[----:B------:R-:W-:Y:S01]  /*175d0*/  @P2 STG.E desc[UR18][R6.64], R21 ;  /* 0x0000001506002986 */ /* 0x000fe2000c101912 */
[----:B------:R-:W-:Y:S01]  /*175e0*/  FMUL R9, R182, UR22 ;  /* 0x00000016b6097c20 */ /* 0x000fe20008400000 */
[----:B------:R-:W-:Y:S02]  /*175f0*/  MOV R14, R8 ;  /* 0x00000008000e7202 */ /* 0x000fe40000000f00 */
        /* <DEDUP_REMOVED lines=11> */
[----:B-1----:R-:W-:-:S04]  /*176b0*/  IMAD.WIDE.U32 R6, R13, 0x1c, R10 ;  /* 0x0000001c0d067825 */ /* 0x002fc800078e000a */
[----:B------:R-:W-:Y:S01]  /*176c0*/  FMUL R19, R180, UR22 ;  /* 0x00000016b4137c20 */ /* 0x000fe20008400000 */
[----:B------:R-:W-:Y:S01]  /*176d0*/  FMUL R21, R179, UR22 ;  /* 0x00000016b3157c20 */ /* 0x000fe20008400000 */
[----:B------:R-:W-:Y:S01]  /*176e0*/  FMUL R23, R178, UR22 ;  /* 0x00000016b2177c20 */ /* 0x000fe20008400000 */
[----:B------:R-:W-:Y:S01]  /*176f0*/  VIADD R13, R7, UR8 ;  /* 0x00000008070d7c36 */ /* 0x000fe20008000000 */
[----:B------:R-:W-:Y:S01]  /*17700*/  MOV R12, R6 ;  /* 0x00000006000c7202 */ /* 0x000fe20000000f00 */
[----:B------:R-:W-:Y:S01]  /*17710*/  @P4 STG.E desc[UR18][R10.64], R17 ;  /* 0x000000110a004986 */ /* 0x000fe2000c101912 */
[----:B------:R-:W-:-:S03]  /*17720*/  ISETP.GT.AND P4, PT, R0, 0xc9, P1 ;  /* 0x000000c90000780c */ /* 0x000fc60000f84270 */
        /* <DEDUP_REMOVED lines=8> */
[----:B------:R-:W-:Y:S01]  /*177b0*/  FMUL R17, R176, UR22 ;  /* 0x00000016b0117c20 */ /* 0x000fe20008400000 */
[----:B------:R-:W-:Y:S02]  /*177c0*/  IMAD.U32 R7, RZ, RZ, UR28 ;  /* 0x0000001cff077e24 */ /* 0x000fe4000f8e00ff */
[----:B------:R-:W-:Y:S01]  /*177d0*/  FMUL R19, R175, UR22 ;  /* 0x00000016af137c20 */ /* 0x000fe20008400000 */
[----:B------:R-:W-:Y:S01]  /*177e0*/  ISETP.GT.AND P6, PT, R0, 0xd0, P1 ;  /* 0x000000d00000780c */ /* 0x000fe20000fc4270 */
[----:B------:R0:W-:Y:S01]  /*177f0*/  @P4 STG.E desc[UR18][R8.64], R15 ;  /* 0x0000000f08004986 */ /* 0x0001e2000c101912 */
[----:B-1----:R-:W-:Y:S01]  /*17800*/  IADD3 R10, P4, R8, UR9, RZ ;  /* 0x00000009080a7c10 */ /* 0x002fe2000ff9e0ff */
[----:B------:R-:W-:-:S02]  /*17810*/  IMAD.WIDE.U32 R6, R7, 0x1c, R8 ;  /* 0x0000001c07067825 */ /* 0x000fc400078e0008 */
[----:B------:R-:W-:Y:S01]  /*17820*/  @P5 STG.E desc[UR18][R12.64+0x20], R17 ;  /* 0x000020110c005986 */ /* 0x000fe2000c101912 */
[----:B------:R-:W-:-:S03]  /*17830*/  IADD3.X R11, R9, UR29, RZ, P4, !PT ;  /* 0x0000001d090b7c10 */ /* 0x000fc6000a7fe4ff */
[----:B------:R1:W-:Y:S01]  /*17840*/  @P2 STG.E desc[UR18][R8.64+0x20], R19 ;  /* 0x0000201308002986 */ /* 0x0003e2000c101912 */
[----:B------:R-:W-:Y:S01]  /*17850*/  ISETP.GT.AND P2, PT, R0, 0xd1, P1 ;  /* 0x000000d10000780c */ /* 0x000fe20000f44270 */
[----:B------:R-:W-:Y:S01]  /*17860*/  FMUL R21, R174, UR22 ;  /* 0x00000016ae157c20 */ /* 0x000fe20008400000 */
[C---:B------:R-:W-:Y:S01]  /*17870*/  ISETP.GT.AND P4, PT, R0.reuse, 0xd0, P3 ;  /* 0x000000d00000780c */ /* 0x040fe20001f84270 */
[----:B------:R-:W-:Y:S01]  /*17880*/  IMAD.MOV.U32 R14, RZ, RZ, R6 ;  /* 0x000000ffff0e7224 */ /* 0x000fe200078e0006 */
[----:B0-----:R-:W-:Y:S02]  /*17890*/  IADD3 R15, R7, UR8, RZ ;  /* 0x00000008070f7c10 */ /* 0x001fe4000fffe0ff */
[C---:B------:R-:W-:Y:S01]  /*178a0*/  ISETP.GT.AND P5, PT, R0.reuse, 0xd1, P3 ;  /* 0x000000d10000780c */ /* 0x040fe20001fa4270 */
[----:B------:R-:W-:Y:S02]  /*178b0*/  IMAD.U32 R23, RZ, RZ, UR28 ;  /* 0x0000001cff177e24 */ /* 0x000fe4000f8e00ff */
[----:B------:R-:W-:Y:S01]  /*178c0*/  @P6 STG.E desc[UR18][R14.64], R21 ;  /* 0x000000150e006986 */ /* 0x000fe2000c101912 */
[----:B------:R-:W-:Y:S01]  /*178d0*/  ISETP.GT.AND P6, PT, R0, 0xd8, P1 ;  /* 0x000000d80000780c */ /* 0x000fe20000fc4270 */
[----:B-1----:R-:W-:Y:S01]  /*178e0*/  FMUL R9, R173, UR22 ;  /* 0x00000016ad097c20 */ /* 0x002fe20008400000 */
[----:B------:R-:W-:Y:S01]  /*178f0*/  FMUL R17, R172, UR22 ;  /* 0x00000016ac117c20 */ /* 0x000fe20008400000 */
[----:B------:R-:W-:Y:S01]  /*17900*/  FMUL R19, R171, UR22 ;  /* 0x00000016ab137c20 */ /* 0x000fe20008400000 */
[----:B------:R-:W-:-:S02]  /*17910*/  IMAD.WIDE.U32 R12, R23, 0x1c, R10 ;  /* 0x0000001c170c7825 */ /* 0x000fc400078e000a */
[----:B------:R0:W-:Y:S02]  /*17920*/  @P2 STG.E desc[UR18][R10.64], R9 ;  /* 0x000000090a002986 */ /* 0x0001e4000c101912 */
[----:B------:R-:W-:Y:S01]  /*17930*/  FMUL R23, R170, UR22 ;  /* 0x00000016aa177c20 */ /* 0x000fe20008400000 */
[----:B------:R-:W-:Y:S01]  /*17940*/  VIADD R13, R13, UR8 ;  /* 0x000000080d0d7c36 */ /* 0x000fe20008000000 */
[----:B------:R1:W-:Y:S04]  /*17950*/  @P4 STG.E desc[UR18][R14.64+0x20], R17 ;  /* 0x000020110e004986 */ /* 0x0003e8000c101912 */
[----:B------:R2:W-:Y:S01]  /*17960*/  @P5 STG.E desc[UR18][R10.64+0x20], R19 ;  /* 0x000020130a005986 */ /* 0x0005e2000c101912 */
[----:B------:R-:W-:Y:S02]  /*17970*/  IADD3 R6, P5, R10, UR9, RZ ;  /* 0x000000090a067c10 */ /* 0x000fe4000ffbe0ff */
[----:B------:R-:W-:Y:S01]  /*17980*/  ISETP.GT.AND P2, PT, R0, 0xd9, P1 ;  /* 0x000000d90000780c */ /* 0x000fe20000f44270 */
[----:B------:R-:W-:Y:S01]  /*17990*/  @P6 STG.E desc[UR18][R12.64], R23 ;  /* 0x000000170c006986 */ /* 0x000fe2000c101912 */
[----:B------:R-:W-:-:S02]  /*179a0*/  IADD3.X R7, R11, UR29, RZ, P5, !PT ;  /* 0x0000001d0b077c10 */ /* 0x000fc4000affe4ff */
[C---:B------:R-:W-:Y:S02]  /*179b0*/  ISETP.GT.AND P4, PT, R0.reuse, 0xd8, P3 ;  /* 0x000000d80000780c */ /* 0x040fe40001f84270 */
[C---:B------:R-:W-:Y:S02]  /*179c0*/  ISETP.GT.AND P6, PT, R0.reuse, 0xd9, P3 ;  /* 0x000000d90000780c */ /* 0x040fe40001fc4270 */
[----:B------:R-:W-:Y:S01]  /*179d0*/  ISETP.GT.AND P5, PT, R0, 0xe0, P1 ;  /* 0x000000e00000780c */ /* 0x000fe20000fa4270 */
[----:B0-----:R-:W-:-:S04]  /*179e0*/  IMAD.WIDE.U32 R8, R153, 0x1c, R6 ;  /* 0x0000001c99087825 */ /* 0x001fc800078e0006 */
[----:B------:R-:W-:Y:S01]  /*179f0*/  FMUL R21, R169, UR22 ;  /* 0x00000016a9157c20 */ /* 0x000fe20008400000 */
[----:B-1----:R-:W-:Y:S01]  /*17a00*/  FMUL R17, R168, UR22 ;  /* 0x00000016a8117c20 */ /* 0x002fe20008400000 */
[----:B--2---:R-:W-:Y:S01]  /*17a10*/  FMUL R19, R167, UR22 ;  /* 0x00000016a7137c20 */ /* 0x004fe20008400000 */
[----:B------:R-:W-:Y:S01]  /*17a20*/  IMAD.MOV.U32 R14, RZ, RZ, R8 ;  /* 0x000000ffff0e7224 */ /* 0x000fe200078e0008 */
[----:B------:R-:W-:Y:S01]  /*17a30*/  IADD3 R15, R9, UR8, RZ ;  /* 0x00000008090f7c10 */ /* 0x000fe2000fffe0ff */
[----:B------:R-:W-:Y:S01]  /*17a40*/  FMUL R9, R166, UR22 ;  /* 0x00000016a6097c20 */ /* 0x000fe20008400000 */
[----:B------:R-:W-:Y:S01]  /*17a50*/  @P2 STG.E desc[UR18][R6.64], R21 ;  /* 0x0000001506002986 */ /* 0x000fe2000c101912 */
[----:B------:R-:W-:-:S03]  /*17a60*/  ISETP.GT.AND P2, PT, R0, 0xe1, P1 ;  /* 0x000000e10000780c */ /* 0x000fc60000f44270 */
[----:B------:R0:W-:Y:S01]  /*17a70*/  @P4 STG.E desc[UR18][R12.64+0x20], R17 ;  /* 0x000020110c004986 */ /* 0x0001e2000c101912 */
[----:B------:R-:W-:-:S03]  /*17a80*/  IADD3 R10, P4, R6, UR9, RZ ;  /* 0x00000009060a7c10 */ /* 0x000fc6000ff9e0ff */
[----:B------:R1:W-:Y:S01]  /*17a90*/  @P6 STG.E desc[UR18][R6.64+0x20], R19 ;  /* 0x0000201306006986 */ /* 0x0003e2000c101912 */
[----:B------:R-:W-:-:S03]  /*17aa0*/  ISETP.GT.AND P6, PT, R0, 0xe0, P3 ;  /* 0x000000e00000780c */ /* 0x000fc60001fc4270 */
[----:B------:R-:W-:Y:S01]  /*17ab0*/  @P5 STG.E desc[UR18][R14.64], R9 ;  /* 0x000000090e005986 */ /* 0x000fe2000c101912 */
[C---:B------:R-:W-:Y:S02]  /*17ac0*/  ISETP.GT.AND P5, PT, R0.reuse, 0xe1, P3 ;  /* 0x000000e10000780c */ /* 0x040fe40001fa4270 */
[----:B------:R-:W-:Y:S01]  /*17ad0*/  IADD3.X R11, R7, UR29, RZ, P4, !PT ;  /* 0x0000001d070b7c10 */ /* 0x000fe2000a7fe4ff */
[----:B0-----:R-:W-:Y:S01]  /*17ae0*/  IMAD.U32 R13, RZ, RZ, UR28 ;  /* 0x0000001cff0d7e24 */ /* 0x001fe2000f8e00ff */
[----:B------:R-:W-:Y:S01]  /*17af0*/  ISETP.GT.AND P4, PT, R0, 0xe8, P1 ;  /* 0x000000e80000780c */ /* 0x000fe20000f84270 */
[----:B------:R-:W-:Y:S01]  /*17b00*/  FMUL R17, R165, UR22 ;  /* 0x00000016a5117c20 */ /* 0x000fe20008400000 */
[----:B------:R-:W-:Y:S01]  /*17b10*/  FMUL R21, R163, UR22 ;  /* 0x00000016a3157c20 */ /* 0x000fe20008400000 */
[----:B-1----:R-:W-:Y:S01]  /*17b20*/  FMUL R19, R164, UR22 ;  /* 0x00000016a4137c20 */ /* 0x002fe20008400000 */
[----:B------:R-:W-:-:S04]  /*17b30*/  IMAD.WIDE.U32 R6, R13, 0x1c, R10 ;  /* 0x0000001c0d067825 */ /* 0x000fc800078e000a */
[----:B------:R-:W-:Y:S01]  /*17b40*/  FMUL R23, R162, UR22 ;  /* 0x00000016a2177c20 */ /* 0x000fe20008400000 */
[----:B------:R0:W-:Y:S01]  /*17b50*/  @P2 STG.E desc[UR18][R10.64], R17 ;  /* 0x000000110a002986 */ /* 0x0001e2000c101912 */
[C---:B------:R-:W-:Y:S01]  /*17b60*/  ISETP.GT.AND P2, PT, R0.reuse, 0xe9, P1 ;  /* 0x000000e90000780c */ /* 0x040fe20000f44270 */
[----:B------:R-:W-:Y:S01]  /*17b70*/  IMAD.MOV.U32 R12, RZ, RZ, R6 ;  /* 0x000000ffff0c7224 */ /* 0x000fe200078e0006 */
[----:B------:R-:W-:Y:S01]  /*17b80*/  IADD3 R13, R7, UR8, RZ ;  /* 0x00000008070d7c10 */ /* 0x000fe2000fffe0ff */
[----:B------:R1:W-:Y:S04]  /*17b90*/  @P6 STG.E desc[UR18][R14.64+0x20], R19 ;  /* 0x000020130e006986 */ /* 0x0003e8000c101912 */
[----:B------:R2:W-:Y:S01]  /*17ba0*/  @P5 STG.E desc[UR18][R10.64+0x20], R21 ;  /* 0x000020150a005986 */ /* 0x0005e2000c101912 */
[----:B------:R-:W-:-:S02]  /*17bb0*/  ISETP.GT.AND P5, PT, R0, 0xe8, P3 ;  /* 0x000000e80000780c */ /* 0x000fc40001fa4270 */
[----:B------:R-:W-:Y:S01]  /*17bc0*/  IADD3 R8, P6, R10, UR9, RZ ;  /* 0x000000090a087c10 */ /* 0x000fe2000ffde0ff */
[----:B------:R-:W-:Y:S01]  /*17bd0*/  @P4 STG.E desc[UR18][R12.64], R23 ;  /* 0x000000170c004986 */ /* 0x000fe2000c101912 */
[----:B------:R-:W-:Y:S01]  /*17be0*/  ISETP.GT.AND P4, PT, R0, 0xe9, P3 ;  /* 0x000000e90000780c */ /* 0x000fe20001f84270 */
[----:B0-----:R-:W-:Y:S01]  /*17bf0*/  FMUL R17, R160, UR22 ;  /* 0x00000016a0117c20 */ /* 0x001fe20008400000 */
[----:B------:R-:W-:Y:S01]  /*17c00*/  IADD3.X R9, R11, UR29, RZ, P6, !PT ;  /* 0x0000001d0b097c10 */ /* 0x000fe2000b7fe4ff */
[----:B-1----:R-:W-:Y:S01]  /*17c10*/  FMUL R15, R161, UR22 ;  /* 0x00000016a10f7c20 */ /* 0x002fe20008400000 */
[----:B------:R-:W-:-:S04]  /*17c20*/  FMUL R19, R159, UR22 ;  /* 0x000000169f137c20 */ /* 0x000fc80008400000 */
[----:B------:R0:W-:Y:S04]  /*17c30*/  @P2 STG.E desc[UR18][R8.64], R15 ;  /* 0x0000000f08002986 */ /* 0x0001e8000c101912 */
[----:B------:R1:W-:Y:S01]  /*17c40*/  @P5 STG.E desc[UR18][R12.64+0x20], R17 ;  /* 0x000020110c005986 */ /* 0x0003e2000c101912 */
[----:B--2---:R-:W-:Y:S01]  /*17c50*/  IADD3 R10, P5, R8, UR9, RZ ;  /* 0x00000009080a7c10 */ /* 0x004fe2000ffbe0ff */
[----:B------:R-:W-:Y:S01]  /*17c60*/  IMAD.U32 R7, RZ, RZ, UR28 ;  /* 0x0000001cff077e24 */ /* 0x000fe2000f8e00ff */
[C---:B------:R-:W-:Y:S01]  /*17c70*/  ISETP.GT.AND P2, PT, R0.reuse, 0xf0, P1 ;  /* 0x000000f00000780c */ /* 0x040fe20000f44270 */
[----:B------:R2:W-:Y:S01]  /*17c80*/  @P4 STG.E desc[UR18][R8.64+0x20], R19 ;  /* 0x0000201308004986 */ /* 0x0005e2000c101912 */
[----:B------:R-:W-:Y:S02]  /*17c90*/  ISETP.GT.AND P4, PT, R0, 0xf1, P1 ;  /* 0x000000f10000780c */ /* 0x000fe40000f84270 */
[----:B------:R-:W-:-:S02]  /*17ca0*/  IADD3.X R11, R9, UR29, RZ, P5, !PT ;  /* 0x0000001d090b7c10 */ /* 0x000fc4000affe4ff */
[C---:B------:R-:W-:Y:S01]  /*17cb0*/  ISETP.GT.AND P5, PT, R0.reuse, 0xf0, P3 ;  /* 0x000000f00000780c */ /* 0x040fe20001fa4270 */
[----:B------:R-:W-:Y:S01]  /*17cc0*/  IMAD.WIDE.U32 R6, R7, 0x1c, R8 ;  /* 0x0000001c07067825 */ /* 0x000fe200078e0008 */
[----:B0-----:R-:W-:Y:S02]  /*17cd0*/  MOV R15, UR28 ;  /* 0x0000001c000f7c02 */ /* 0x001fe40008000f00 */
[----:B------:R-:W-:Y:S01]  /*17ce0*/  ISETP.GT.AND P6, PT, R0, 0xf1, P3 ;  /* 0x000000f10000780c */ /* 0x000fe20001fc4270 */
[----:B------:R-:W-:Y:S01]  /*17cf0*/  FMUL R21, R158, UR22 ;  /* 0x000000169e157c20 */ /* 0x000fe20008400000 */
[----:B------:R-:W-:Y:S02]  /*17d00*/  VIADD R7, R7, UR8 ;  /* 0x0000000807077c36 */ /* 0x000fe40008000000 */
[----:B-1----:R-:W-:-:S04]  /*17d10*/  IMAD.WIDE.U32 R12, R15, 0x1c, R10 ;  /* 0x0000001c0f0c7825 */ /* 0x002fc800078e000a */
[----:B------:R-:W-:Y:S01]  /*17d20*/  FMUL R15, R157, UR22 ;  /* 0x000000169d0f7c20 */ /* 0x000fe20008400000 */
[----:B------:R-:W-:Y:S01]  /*17d30*/  FMUL R17, R156, UR22 ;  /* 0x000000169c117c20 */ /* 0x000fe20008400000 */
[----:B--2---:R-:W-:Y:S01]  /*17d40*/  FMUL R19, R155, UR22 ;  /* 0x000000169b137c20 */ /* 0x004fe20008400000 */
[----:B------:R-:W-:Y:S01]  /*17d50*/  @P2 STG.E desc[UR18][R6.64], R21 ;  /* 0x0000001506002986 */ /* 0x000fe2000c101912 */
[----:B------:R-:W-:-:S03]  /*17d60*/  ISETP.GT.AND P2, PT, R0, 0xf8, P1 ;  /* 0x000000f80000780c */ /* 0x000fc60000f44270 */
[----:B------:R0:W-:Y:S01]  /*17d70*/  @P4 STG.E desc[UR18][R10.64], R15 ;  /* 0x0000000f0a004986 */ /* 0x0001e2000c101912 */
[----:B------:R-:W-:-:S03]  /*17d80*/  ISETP.GT.AND P1, PT, R0, 0xf9, P1 ;  /* 0x000000f90000780c */ /* 0x000fc60000f24270 */
[----:B------:R1:W-:Y:S01]  /*17d90*/  @P5 STG.E desc[UR18][R6.64+0x20], R17 ;  /* 0x0000201106005986 */ /* 0x0003e2000c101912 */
[----:B------:R-:W-:-:S03]  /*17da0*/  ISETP.GT.AND P5, PT, R0, 0xf8, P3 ;  /* 0x000000f80000780c */ /* 0x000fc60001fa4270 */
[----:B------:R2:W-:Y:S01]  /*17db0*/  @P6 STG.E desc[UR18][R10.64+0x20], R19 ;  /* 0x000020130a006986 */ /* 0x0005e2000c101912 */
[----:B------:R-:W-:Y:S02]  /*17dc0*/  IADD3 R8, P6, R10, UR9, RZ ;  /* 0x000000090a087c10 */ /* 0x000fe4000ffde0ff */
[----:B------:R-:W-:Y:S02]  /*17dd0*/  ISETP.GT.AND P3, PT, R0, 0xf9, P3 ;  /* 0x000000f90000780c */ /* 0x000fe40001f64270 */
[----:B------:R-:W-:Y:S01]  /*17de0*/  ISETP.GT.AND P4, PT, R231, 0x80, PT ;  /* 0x00000080e700780c */ /* 0x000fe20003f84270 */
[----:B------:R-:W-:Y:S01]  /*17df0*/  VIADD R13, R13, UR8 ;  /* 0x000000080d0d7c36 */ /* 0x000fe20008000000 */
[----:B------:R-:W-:Y:S01]  /*17e00*/  IADD3.X R9, R11, UR29, RZ, P6, !PT ;  /* 0x0000001d0b097c10 */ /* 0x000fe2000b7fe4ff */
[----:B------:R-:W-:Y:S01]  /*17e10*/  FMUL R23, R154, UR22 ;  /* 0x000000169a177c20 */ /* 0x000fe20008400000 */
[----:B------:R-:W-:Y:S01]  /*17e20*/  ISETP.GT.AND P6, PT, R0, RZ, P4 ;  /* 0x000000ff0000720c */ /* 0x000fe200027c4270 */
[----:B0-----:R-:W-:Y:S01]  /*17e30*/  FMUL R15, R152, UR22 ;  /* 0x00000016980f7c20 */ /* 0x001fe20008400000 */
[----:B-1----:R-:W-:Y:S01]  /*17e40*/  FMUL R17, R20, UR22 ;  /* 0x0000001614117c20 */ /* 0x002fe20008400000 */
[----:B--2---:R-:W-:Y:S01]  /*17e50*/  FMUL R11, R22, UR22 ;  /* 0x00000016160b7c20 */ /* 0x004fe20008400000 */
[----:B------:R-:W-:Y:S01]  /*17e60*/  @P2 STG.E desc[UR18][R12.64], R23 ;  /* 0x000000170c002986 */ /* 0x000fe2000c101912 */
[----:B------:R-:W-:Y:S01]  /*17e70*/  ISETP.GT.AND P2, PT, R231, 0x88, PT ;  /* 0x00000088e700780c */ /* 0x000fe20003f44270 */
[----:B------:R-:W-:-:S02]  /*17e80*/  FMUL R19, R24, UR22 ;  /* 0x0000001618137c20 */ /* 0x000fc40008400000 */
[----:B------:R-:W-:Y:S01]  /*17e90*/  @P1 STG.E desc[UR18][R8.64], R15 ;  /* 0x0000000f08001986 */ /* 0x000fe2000c101912 */
[----:B------:R-:W-:-:S03]  /*17ea0*/  ISETP.GT.AND P1, PT, R0, 0x1, P2 ;  /* 0x000000010000780c */ /* 0x000fc60001724270 */
[----:B------:R-:W-:Y:S01]  /*17eb0*/  @P5 STG.E desc[UR18][R12.64+0x20], R11 ;  /* 0x0000200b0c005986 */ /* 0x000fe2000c101912 */
[----:B------:R-:W-:-:S03]  /*17ec0*/  ISETP.GT.AND P5, PT, R0, 0x1, P4 ;  /* 0x000000010000780c */ /* 0x000fc600027a4270 */
[----:B------:R0:W-:Y:S01]  /*17ed0*/  @P3 STG.E desc[UR18][R8.64+0x20], R17 ;  /* 0x0000201108003986 */ /* 0x0001e2000c101912 */
[C---:B------:R-:W-:Y:S02]  /*17ee0*/  ISETP.GT.AND P3, PT, R0.reuse, RZ, P2 ;  /* 0x000000ff0000720c */ /* 0x040fe40001764270 */
[----:B------:R-:W-:Y:S01]  /*17ef0*/  MOV R7, UR28 ;  /* 0x0000001c00077c02 */ /* 0x000fe20008000f00 */
[----:B------:R-:W-:Y:S01]  /*17f00*/  @P6 STG.E desc[UR18][R4.64+0x200], R19 ;  /* 0x0002001304006986 */ /* 0x000fe2000c101912 */
[----:B------:R-:W-:Y:S01]  /*17f10*/  ISETP.GT.AND P6, PT, R0, 0x8, P4 ;  /* 0x000000080000780c */ /* 0x000fe200027c4270 */
[----:B------:R-:W-:Y:S01]  /*17f20*/  FMUL R25, R25, UR22 ;  /* 0x0000001619197c20 */ /* 0x000fe20008400000 */
[----:B------:R-:W-:Y:S01]  /*17f30*/  FMUL R27, R27, UR22 ;  /* 0x000000161b1b7c20 */ /* 0x000fe20008400000 */
[----:B------:R-:W-:-:S04]  /*17f40*/  IMAD.WIDE.U32 R6, R7, 0x1c, R2 ;  /* 0x0000001c07067825 */ /* 0x000fc800078e0002 */
[----:B0-----:R-:W-:Y:S01]  /*17f50*/  FMUL R9, R26, UR22 ;  /* 0x000000161a097c20 */ /* 0x001fe20008400000 */
[----:B------:R-:W-:Y:S01]  /*17f60*/  VIADD R11, R7, UR8 ;  /* 0x00000008070b7c36 */ /* 0x000fe20008000000 */
[----:B------:R-:W-:Y:S01]  /*17f70*/  @P5 STG.E desc[UR18][R2.64+0x200], R25 ;  /* 0x0002001902005986 */ /* 0x000fe2000c101912 */
[----:B------:R-:W-:Y:S02]  /*17f80*/  IMAD.MOV.U32 R10, RZ, RZ, R6 ;  /* 0x000000ffff0a7224 */ /* 0x000fe400078e0006 */
[----:B------:R-:W-:Y:S01]  /*17f90*/  FMUL R13, R28, UR22 ;  /* 0x000000161c0d7c20 */ /* 0x000fe20008400000 */
[----:B------:R-:W-:Y:S01]  /*17fa0*/  IADD3 R6, P5, R2, UR9, RZ ;  /* 0x0000000902067c10 */ /* 0x000fe2000ffbe0ff */
[----:B------:R-:W-:Y:S01]  /*17fb0*/  @P3 STG.E desc[UR18][R4.64+0x220], R9 ;  /* 0x0002200904003986 */ /* 0x000fe2000c101912 */
[----:B------:R-:W-:-:S03]  /*17fc0*/  ISETP.GT.AND P3, PT, R0, 0x8, P2 ;  /* 0x000000080000780c */ /* 0x000fc60001764270 */
[----:B------:R0:W-:Y:S01]  /*17fd0*/  @P1 STG.E desc[UR18][R2.64+0x220], R27 ;  /* 0x0002201b02001986 */ /* 0x0001e2000c101912 */
[C---:B------:R-:W-:Y:S02]  /*17fe0*/  ISETP.GT.AND P1, PT, R0.reuse, 0x9, P4 ;  /* 0x000000090000780c */ /* 0x040fe40002724270 */
[----:B------:R-:W-:Y:S01]  /*17ff0*/  IADD3.X R7, R3, UR29, RZ, P5, !PT ;  /* 0x0000001d03077c10 */ /* 0x000fe2000affe4ff */
[----:B------:R1:W-:Y:S01]  /*18000*/  @P6 STG.E desc[UR18][R10.64+0x200], R13 ;  /* 0x0002000d0a006986 */ /* 0x0003e2000c101912 */
[C---:B------:R-:W-:Y:S02]  /*18010*/  ISETP.GT.AND P6, PT, R0.reuse, 0x9, P2 ;  /* 0x000000090000780c */ /* 0x040fe400017c4270 */
[----:B------:R-:W-:Y:S02]  /*18020*/  MOV R17, UR28 ;  /* 0x0000001c00117c02 */ /* 0x000fe40008000f00 */
[----:B------:R-:W-:Y:S01]  /*18030*/  ISETP.GT.AND P5, PT, R0, 0x10, P4 ;  /* 0x000000100000780c */ /* 0x000fe200027a4270 */
[----:B------:R-:W-:-:S02]  /*18040*/  FMUL R29, R29, UR22 ;  /* 0x000000161d1d7c20 */ /* 0x000fc40008400000 */
[----:B0-----:R-:W-:-:S04]  /*18050*/  IMAD.WIDE.U32 R2, R17, 0x1c, R6 ;  /* 0x0000001c11027825 */ /* 0x001fc800078e0006 */
[----:B------:R-:W-:Y:S01]  /*18060*/  FMUL R15, R30, UR22 ;  /* 0x000000161e0f7c20 */ /* 0x000fe20008400000 */
[----:B------:R-:W-:Y:S01]  /*18070*/  FMUL R31, R31, UR22 ;  /* 0x000000161f1f7c20 */ /* 0x000fe20008400000 */
[----:B------:R-:W-:Y:S01]  /*18080*/  @P1 STG.E desc[UR18][R6.64+0x200], R29 ;  /* 0x0002001d06001986 */ /* 0x000fe2000c101912 */
[----:B------:R-:W-:Y:S02]  /*18090*/  VIADD R9, R3, UR8 ;  /* 0x0000000803097c36 */ /* 0x000fe40008000000 */
[----:B-1----:R-:W-:Y:S01]  /*180a0*/  FMUL R13, R32, UR22 ;  /* 0x00000016200d7c20 */ /* 0x002fe20008400000 */
[----:B------:R-:W-:Y:S01]  /*180b0*/  IMAD.MOV.U32 R8, RZ, RZ, R2 ;  /* 0x000000ffff087224 */ /* 0x000fe200078e0002 */
[C---:B------:R-:W-:Y:S01]  /*180c0*/  ISETP.GT.AND P1, PT, R0.reuse, 0x11, P4 ;  /* 0x000000110000780c */ /* 0x040fe20002724270 */
[----:B------:R0:W-:Y:S01]  /*180d0*/  @P3 STG.E desc[UR18][R10.64+0x220], R15 ;  /* 0x0002200f0a003986 */ /* 0x0001e2000c101912 */
[----:B------:R-:W-:-:S03]  /*180e0*/  ISETP.GT.AND P3, PT, R0, 0x10, P2 ;  /* 0x000000100000780c */ /* 0x000fc60001764270 */
[----:B------:R-:W-:Y:S01]  /*180f0*/  @P6 STG.E desc[UR18][R6.64+0x220], R31 ;  /* 0x0002201f06006986 */ /* 0x000fe2000c101912 */
[----:B------:R-:W-:-:S03]  /*18100*/  IADD3 R4, P6, R6, UR9, RZ ;  /* 0x0000000906047c10 */ /* 0x000fc6000ffde0ff */
[----:B------:R1:W-:Y:S01]  /*18110*/  @P5 STG.E desc[UR18][R8.64+0x200], R13 ;  /* 0x0002000d08005986 */ /* 0x0003e2000c101912 */
[----:B------:R-:W-:Y:S01]  /*18120*/  ISETP.GT.AND P5, PT, R0, 0x11, P2 ;  /* 0x000000110000780c */ /* 0x000fe200017a4270 */
[----:B------:R-:W-:Y:S01]  /*18130*/  FMUL R33, R33, UR22 ;  /* 0x0000001621217c20 */ /* 0x000fe20008400000 */
[----:B------:R-:W-:Y:S02]  /*18140*/  IADD3.X R5, R7, UR29, RZ, P6, !PT ;  /* 0x0000001d07057c10 */ /* 0x000fe4000b7fe4ff */
[----:B------:R-:W-:Y:S01]  /*18150*/  MOV R3, UR28 ;  /* 0x0000001c00037c02 */ /* 0x000fe20008000f00 */
[----:B0-----:R-:W-:Y:S01]  /*18160*/  FMUL R15, R34, UR22 ;  /* 0x00000016220f7c20 */ /* 0x001fe20008400000 */
[C---:B------:R-:W-:Y:S01]  /*18170*/  ISETP.GT.AND P6, PT, R0.reuse, 0x18, P4 ;  /* 0x000000180000780c */ /* 0x040fe200027c4270 */
[----:B------:R-:W-:Y:S01]  /*18180*/  FMUL R35, R35, UR22 ;  /* 0x0000001623237c20 */ /* 0x000fe20008400000 */
[----:B------:R-:W-:Y:S01]  /*18190*/  @P1 STG.E desc[UR18][R4.64+0x200], R33 ;  /* 0x0002002104001986 */ /* 0x000fe2000c101912 */
[----:B------:R-:W-:Y:S01]  /*181a0*/  IMAD.WIDE.U32 R2, R3, 0x1c, R4 ;  /* 0x0000001c03027825 */ /* 0x000fe200078e0004 */
[----:B------:R-:W-:-:S02]  /*181b0*/  ISETP.GT.AND P1, PT, R0, 0x19, P4 ;  /* 0x000000190000780c */ /* 0x000fc40002724270 */
[----:B------:R0:W-:Y:S01]  /*181c0*/  @P3 STG.E desc[UR18][R8.64+0x220], R15 ;  /* 0x0002200f08003986 */ /* 0x0001e2000c101912 */
[----:B-1----:R-:W-:Y:S01]  /*181d0*/  FMUL R13, R36, UR22 ;  /* 0x00000016240d7c20 */ /* 0x002fe20008400000 */
[----:B------:R-:W-:Y:S02]  /*181e0*/  VIADD R11, R3, UR8 ;  /* 0x00000008030b7c36 */ /* 0x000fe40008000000 */
[----:B------:R1:W-:Y:S01]  /*181f0*/  @P5 STG.E desc[UR18][R4.64+0x220], R35 ;  /* 0x0002202304005986 */ /* 0x0003e2000c101912 */
[----:B------:R-:W-:Y:S01]  /*18200*/  IADD3 R6, P5, R4, UR9, RZ ;  /* 0x0000000904067c10 */ /* 0x000fe2000ffbe0ff */
[----:B------:R-:W-:Y:S01]  /*18210*/  IMAD.MOV.U32 R10, RZ, RZ, R2 ;  /* 0x000000ffff0a7224 */ /* 0x000fe200078e0002 */
[C---:B------:R-:W-:Y:S01]  /*18220*/  ISETP.GT.AND P3, PT, R0.reuse, 0x18, P2 ;  /* 0x000000180000780c */ /* 0x040fe20001764270 */
[----:B------:R-:W-:Y:S01]  /*18230*/  FMUL R37, R37, UR22 ;  /* 0x0000001625257c20 */ /* 0x000fe20008400000 */
[----:B------:R-:W-:Y:S02]  /*18240*/  IADD3.X R7, R5, UR29, RZ, P5, !PT ;  /* 0x0000001d05077c10 */ /* 0x000fe4000affe4ff */
[----:B------:R2:W-:Y:S01]  /*18250*/  @P6 STG.E desc[UR18][R10.64+0x200], R13 ;  /* 0x0002000d0a006986 */ /* 0x0005e2000c101912 */
[----:B------:R-:W-:-:S02]  /*18260*/  ISETP.GT.AND P6, PT, R0, 0x19, P2 ;  /* 0x000000190000780c */ /* 0x000fc400017c4270 */
[----:B------:R-:W-:Y:S01]  /*18270*/  MOV R3, UR28 ;  /* 0x0000001c00037c02 */ /* 0x000fe20008000f00 */
[----:B------:R-:W-:Y:S01]  /*18280*/  @P1 STG.E desc[UR18][R6.64+0x200], R37 ;  /* 0x0002002506001986 */ /* 0x000fe2000c101912 */
[----:B------:R-:W-:Y:S01]  /*18290*/  ISETP.GT.AND P1, PT, R0, 0x20, P4 ;  /* 0x000000200000780c */ /* 0x000fe20002724270 */
[----:B0-----:R-:W-:Y:S01]  /*182a0*/  FMUL R9, R38, UR22 ;  /* 0x0000001626097c20 */ /* 0x001fe20008400000 */
[----:B------:R-:W-:Y:S01]  /*182b0*/  FMUL R39, R39, UR22 ;  /* 0x0000001627277c20 */ /* 0x000fe20008400000 */
[----:B------:R-:W-:-:S04]  /*182c0*/  IMAD.WIDE.U32 R2, R3, 0x1c, R6 ;  /* 0x0000001c03027825 */ /* 0x000fc800078e0006 */
[----:B------:R-:W-:Y:S01]  /*182d0*/  FMUL R15, R40, UR22 ;  /* 0x00000016280f7c20 */ /* 0x000fe20008400000 */
[----:B------:R0:W-:Y:S01]  /*182e0*/  @P3 STG.E desc[UR18][R10.64+0x220], R9 ;  /* 0x000220090a003986 */ /* 0x0001e2000c101912 */
[----:B-1----:R-:W-:Y:S01]  /*182f0*/  IADD3 R4, P3, R6, UR9, RZ ;  /* 0x0000000906047c10 */ /* 0x002fe2000ff7e0ff */
[----:B--2---:R-:W-:Y:S02]  /*18300*/  VIADD R13, R3, UR8 ;  /* 0x00000008030d7c36 */ /* 0x004fe40008000000 */
[----:B------:R-:W-:Y:S01]  /*18310*/  IMAD.MOV.U32 R12, RZ, RZ, R2 ;  /* 0x000000ffff0c7224 */ /* 0x000fe200078e0002 */
[----:B------:R1:W-:Y:S01]  /*18320*/  @P6 STG.E desc[UR18][R6.64+0x220], R39 ;  /* 0x0002202706006986 */ /* 0x0003e2000c101912 */
[C---:B------:R-:W-:Y:S02]  /*18330*/  ISETP.GT.AND P6, PT, R0.reuse, 0x21, P4 ;  /* 0x000000210000780c */ /* 0x040fe400027c4270 */
[----:B------:R-:W-:Y:S02]  /*18340*/  IADD3.X R5, R7, UR29, RZ, P3, !PT ;  /* 0x0000001d07057c10 */ /* 0x000fe40009ffe4ff */
[C---:B------:R-:W-:Y:S01]  /*18350*/  ISETP.GT.AND P5, PT, R0.reuse, 0x20, P2 ;  /* 0x000000200000780c */ /* 0x040fe200017a4270 */
[----:B------:R2:W-:Y:S01]  /*18360*/  @P1 STG.E desc[UR18][R12.64+0x200], R15 ;  /* 0x0002000f0c001986 */ /* 0x0005e2000c101912 */
[----:B------:R-:W-:-:S02]  /*18370*/  ISETP.GT.AND P3, PT, R0, 0x21, P2 ;  /* 0x000000210000780c */ /* 0x000fc40001764270 */
[----:B------:R-:W-:Y:S01]  /*18380*/  ISETP.GT.AND P1, PT, R0, 0x28, P4 ;  /* 0x000000280000780c */ /* 0x000fe20002724270 */
[----:B0-----:R-:W-:-:S04]  /*18390*/  IMAD.WIDE.U32 R8, R17, 0x1c, R4 ;  /* 0x0000001c11087825 */ /* 0x001fc800078e0004 */
[----:B------:R-:W-:Y:S01]  /*183a0*/  FMUL R41, R41, UR22 ;  /* 0x0000001629297c20 */ /* 0x000fe20008400000 */
[----:B-1----:R-:W-:Y:S01]  /*183b0*/  FMUL R7, R42, UR22 ;  /* 0x000000162a077c20 */ /* 0x002fe20008400000 */
[----:B------:R-:W-:Y:S01]  /*183c0*/  FMUL R43, R43, UR22 ;  /* 0x000000162b2b7c20 */ /* 0x000fe20008400000 */
[----:B------:R-:W-:Y:S01]  /*183d0*/  FMUL R11, R44, UR22 ;  /* 0x000000162c0b7c20 */ /* 0x000fe20008400000 */
[----:B------:R-:W-:Y:S01]  /*183e0*/  IADD3 R9, R9, UR8, RZ ;  /* 0x0000000809097c10 */ /* 0x000fe2000fffe0ff */
[----:B------:R-:W-:Y:S01]  /*183f0*/  @P6 STG.E desc[UR18][R4.64+0x200], R41 ;  /* 0x0002002904006986 */ /* 0x000fe2000c101912 */
[----:B------:R-:W-:-:S03]  /*18400*/  IADD3 R2, P6, R4, UR9, RZ ;  /* 0x0000000904027c10 */ /* 0x000fc6000ffde0ff */
[----:B------:R0:W-:Y:S01]  /*18410*/  @P5 STG.E desc[UR18][R12.64+0x220], R7 ;  /* 0x000220070c005986 */ /* 0x0001e2000c101912 */
[----:B------:R-:W-:-:S03]  /*18420*/  ISETP.GT.AND P5, PT, R0, 0x28, P2 ;  /* 0x000000280000780c */ /* 0x000fc600017a4270 */
[----:B------:R1:W-:Y:S01]  /*18430*/  @P3 STG.E desc[UR18][R4.64+0x220], R43 ;  /* 0x0002202b04003986 */ /* 0x0003e2000c101912 */
[----:B------:R-:W-:-:S03]  /*18440*/  ISETP.GT.AND P3, PT, R0, 0x29, P4 ;  /* 0x000000290000780c */ /* 0x000fc60002764270 */
[----:B------:R3:W-:Y:S01]  /*18450*/  @P1 STG.E desc[UR18][R8.64+0x200], R11 ;  /* 0x0002000b08001986 */ /* 0x0007e2000c101912 */
[C---:B------:R-:W-:Y:S01]  /*18460*/  ISETP.GT.AND P1, PT, R0.reuse, 0x29, P2 ;  /* 0x000000290000780c */ /* 0x040fe20001724270 */
[----:B--2---:R-:W-:Y:S01]  /*18470*/  IMAD.U32 R15, RZ, RZ, UR28 ;  /* 0x0000001cff0f7e24 */ /* 0x004fe2000f8e00ff */
[----:B------:R-:W-:Y:S02]  /*18480*/  IADD3.X R3, R5, UR29, RZ, P6, !PT ;  /* 0x0000001d05037c10 */ /* 0x000fe4000b7fe4ff */
[----:B------:R-:W-:Y:S01]  /*18490*/  ISETP.GT.AND P6, PT, R0, 0x30, P4 ;  /* 0x000000300000780c */ /* 0x000fe200027c4270 */
[----:B------:R-:W-:Y:S01]  /*184a0*/  FMUL R45, R45, UR22 ;  /* 0x000000162d2d7c20 */ /* 0x000fe20008400000 */
[----:B0-----:R-:W-:Y:S01]  /*184b0*/  FMUL R13, R46, UR22 ;  /* 0x000000162e0d7c20 */ /* 0x001fe20008400000 */
[----:B-1----:R-:W-:-:S04]  /*184c0*/  IMAD.WIDE.U32 R4, R15, 0x1c, R2 ;  /* 0x0000001c0f047825 */ /* 0x002fc800078e0002 */
[----:B------:R-:W-:Y:S01]  /*184d0*/  FMUL R47, R47, UR22 ;  /* 0x000000162f2f7c20 */ /* 0x000fe20008400000 */
[----:B------:R-:W-:Y:S01]  /*184e0*/  @P3 STG.E desc[UR18][R2.64+0x200], R45 ;  /* 0x0002002d02003986 */ /* 0x000fe2000c101912 */
[----:B---3--:R-:W-:Y:S02]  /*184f0*/  VIADD R11, R5, UR8 ;  /* 0x00000008050b7c36 */ /* 0x008fe40008000000 */
[----:B------:R-:W-:Y:S01]  /*18500*/  FMUL R5, R48, UR22 ;  /* 0x0000001630057c20 */ /* 0x000fe20008400000 */
[----:B------:R-:W-:Y:S01]  /*18510*/  MOV R10, R4 ;  /* 0x00000004000a7202 */ /* 0x000fe20000000f00 */
[----:B------:R0:W-:Y:S04]  /*18520*/  @P5 STG.E desc[UR18][R8.64+0x220], R13 ;  /* 0x0002200d08005986 */ /* 0x0001e8000c101912 */
[----:B------:R1:W-:Y:S01]  /*18530*/  @P1 STG.E desc[UR18][R2.64+0x220], R47 ;  /* 0x0002202f02001986 */ /* 0x0003e2000c101912 */
[----:B------:R-:W-:-:S02]  /*18540*/  ISETP.GT.AND P1, PT, R0, 0x31, P4 ;  /* 0x000000310000780c */ /* 0x000fc40002724270 */
[----:B------:R-:W-:Y:S01]  /*18550*/  ISETP.GT.AND P3, PT, R0, 0x30, P2 ;  /* 0x000000300000780c */ /* 0x000fe20001764270 */
[----:B------:R2:W-:Y:S01]  /*18560*/  @P6 STG.E desc[UR18][R10.64+0x200], R5 ;  /* 0x000200050a006986 */ /* 0x0005e2000c101912 */
[----:B------:R-:W-:Y:S02]  /*18570*/  IADD3 R6, P5, R2, UR9, RZ ;  /* 0x0000000902067c10 */ /* 0x000fe4000ffbe0ff */
[----:B------:R-:W-:Y:S01]  /*18580*/  ISETP.GT.AND P6, PT, R0, 0x31, P2 ;  /* 0x000000310000780c */ /* 0x000fe200017c4270 */
[----:B------:R-:W-:Y:S01]  /*18590*/  FMUL R49, R49, UR22 ;  /* 0x0000001631317c20 */ /* 0x000fe20008400000 */
[----:B------:R-:W-:Y:S01]  /*185a0*/  IADD3.X R7, R3, UR29, RZ, P5, !PT ;  /* 0x0000001d03077c10 */ /* 0x000fe2000affe4ff */
[----:B0-----:R-:W-:Y:S02]  /*185b0*/  IMAD.U32 R9, RZ, RZ, UR28 ;  /* 0x0000001cff097e24 */ /* 0x001fe4000f8e00ff */
[----:B------:R-:W-:Y:S01]  /*185c0*/  FMUL R13, R50, UR22 ;  /* 0x00000016320d7c20 */ /* 0x000fe20008400000 */
[C---:B------:R-:W-:Y:S01]  /*185d0*/  ISETP.GT.AND P5, PT, R0.reuse, 0x38, P4 ;  /* 0x000000380000780c */ /* 0x040fe200027a4270 */
[----:B------:R-:W-:Y:S01]  /*185e0*/  FMUL R51, R51, UR22 ;  /* 0x0000001633337c20 */ /* 0x000fe20008400000 */
[----:B------:R-:W-:Y:S01]  /*185f0*/  @P1 STG.E desc[UR18][R6.64+0x200], R49 ;  /* 0x0002003106001986 */ /* 0x000fe2000c101912 */
[----:B-1----:R-:W-:Y:S01]  /*18600*/  IMAD.WIDE.U32 R2, R9, 0x1c, R6 ;  /* 0x0000001c09027825 */ /* 0x002fe200078e0006 */
[----:B------:R-:W-:-:S02]  /*18610*/  ISETP.GT.AND P1, PT, R0, 0x39, P4 ;  /* 0x000000390000780c */ /* 0x000fc40002724270 */
[----:B------:R0:W-:Y:S01]  /*18620*/  @P3 STG.E desc[UR18][R10.64+0x220], R13 ;  /* 0x0002200d0a003986 */ /* 0x0001e2000c101912 */
[----:B------:R-:W-:Y:S01]  /*18630*/  FMUL R15, R52, UR22 ;  /* 0x00000016340f7c20 */ /* 0x000fe20008400000 */
[----:B------:R-:W-:Y:S02]  /*18640*/  VIADD R9, R3, UR8 ;  /* 0x0000000803097c36 */ /* 0x000fe40008000000 */
[----:B------:R1:W-:Y:S01]  /*18650*/  @P6 STG.E desc[UR18][R6.64+0x220], R51 ;  /* 0x0002203306006986 */ /* 0x0003e2000c101912 */
[----:B------:R-:W-:Y:S02]  /*18660*/  IADD3 R4, P6, R6, UR9, RZ ;  /* 0x0000000906047c10 */ /* 0x000fe4000ffde0ff */
[----:B------:R-:W-:Y:S01]  /*18670*/  MOV R8, R2 ;  /* 0x0000000200087202 */ /* 0x000fe20000000f00 */
[----:B------:R-:W-:Y:S01]  /*18680*/  FMUL R53, R53, UR22 ;  /* 0x0000001635357c20 */ /* 0x000fe20008400000 */
[C---:B------:R-:W-:Y:S02]  /*18690*/  ISETP.GT.AND P3, PT, R0.reuse, 0x38, P2 ;  /* 0x000000380000780c */ /* 0x040fe40001764270 */
[----:B--2---:R-:W-:Y:S01]  /*186a0*/  IADD3.X R5, R7, UR29, RZ, P6, !PT ;  /* 0x0000001d07057c10 */ /* 0x004fe2000b7fe4ff */
[----:B------:R2:W-:Y:S01]  /*186b0*/  @P5 STG.E desc[UR18][R8.64+0x200], R15 ;  /* 0x0002000f08005986 */ /* 0x0005e2000c101912 */
[----:B------:R-:W-:Y:S01]  /*186c0*/  ISETP.GT.AND P5, PT, R0, 0x39, P2 ;  /* 0x000000390000780c */ /* 0x000fe200017a4270 */
[----:B------:R-:W-:-:S02]  /*186d0*/  IMAD.U32 R3, RZ, RZ, UR28 ;  /* 0x0000001cff037e24 */ /* 0x000fc4000f8e00ff */
[----:B------:R-:W-:Y:S01]  /*186e0*/  @P1 STG.E desc[UR18][R4.64+0x200], R53 ;  /* 0x0002003504001986 */ /* 0x000fe2000c101912 */
[----:B------:R-:W-:Y:S01]  /*186f0*/  ISETP.GT.AND P1, PT, R0, 0x40, P4 ;  /* 0x000000400000780c */ /* 0x000fe20002724270 */
[----:B0-----:R-:W-:Y:S01]  /*18700*/  FMUL R13, R54, UR22 ;  /* 0x00000016360d7c20 */ /* 0x001fe20008400000 */
[----:B------:R-:W-:-:S04]  /*18710*/  IMAD.WIDE.U32 R2, R3, 0x1c, R4 ;  /* 0x0000001c03027825 */ /* 0x000fc800078e0004 */
[----:B------:R-:W-:Y:S01]  /*18720*/  FMUL R55, R55, UR22 ;  /* 0x0000001637377c20 */ /* 0x000fe20008400000 */
[----:B------:R0:W-:Y:S01]  /*18730*/  @P3 STG.E desc[UR18][R8.64+0x220], R13 ;  /* 0x0002200d08003986 */ /* 0x0001e2000c101912 */
[----:B-1----:R-:W-:Y:S01]  /*18740*/  IADD3 R6, P3, R4, UR9, RZ ;  /* 0x0000000904067c10 */ /* 0x002fe2000ff7e0ff */
[----:B--2---:R-:W-:Y:S01]  /*18750*/  FMUL R15, R56, UR22 ;  /* 0x00000016380f7c20 */ /* 0x004fe20008400000 */
[----:B------:R-:W-:Y:S01]  /*18760*/  VIADD R11, R3, UR8 ;  /* 0x00000008030b7c36 */ /* 0x000fe20008000000 */
[----:B------:R-:W-:Y:S01]  /*18770*/  MOV R10, R2 ;  /* 0x00000002000a7202 */ /* 0x000fe20000000f00 */
        /* <DEDUP_REMOVED lines=11> */
[----:B------:R-:W-:Y:S02]  /*18830*/  VIADD R9, R9, UR8 ;  /* 0x0000000809097c36 */ /* 0x000fe40008000000 */
[----:B------:R-:W-:Y:S01]  /*18840*/  FMUL R13, R60, UR22 ;  /* 0x000000163c0d7c20 */ /* 0x000fe20008400000 */
[----:B------:R-:W-:Y:S01]  /*18850*/  @P6 STG.E desc[UR18][R6.64+0x200], R57 ;  /* 0x0002003906006986 */ /* 0x000fe2000c101912 */
[----:B------:R-:W-:-:S03]  /*18860*/  IADD3 R2, P6, R6, UR9, RZ ;  /* 0x0000000906027c10 */ /* 0x000fc6000ffde0ff */
[----:B------:R0:W-:Y:S01]  /*18870*/  @P5 STG.E desc[UR18][R10.64+0x220], R5 ;  /* 0x000220050a005986 */ /* 0x0001e2000c101912 */
[----:B------:R-:W-:-:S03]  /*18880*/  ISETP.GT.AND P5, PT, R0, 0x48, P2 ;  /* 0x000000480000780c */ /* 0x000fc600017a4270 */
[----:B------:R1:W-:Y:S01]  /*18890*/  @P3 STG.E desc[UR18][R6.64+0x220], R59 ;  /* 0x0002203b06003986 */ /* 0x0003e2000c101912 */
[----:B------:R-:W-:-:S03]  /*188a0*/  ISETP.GT.AND P3, PT, R0, 0x49, P4 ;  /* 0x000000490000780c */ /* 0x000fc60002764270 */
[----:B------:R-:W-:Y:S01]  /*188b0*/  @P1 STG.E desc[UR18][R8.64+0x200], R13 ;  /* 0x0002000d08001986 */ /* 0x000fe2000c101912 */
[C---:B------:R-:W-:Y:S02]  /*188c0*/  ISETP.GT.AND P1, PT, R0.reuse, 0x49, P2 ;  /* 0x000000490000780c */ /* 0x040fe40001724270 */
[----:B------:R-:W-:Y:S02]  /*188d0*/  IADD3.X R3, R7, UR29, RZ, P6, !PT ;  /* 0x0000001d07037c10 */ /* 0x000fe4000b7fe4ff */
[----:B------:R-:W-:Y:S01]  /*188e0*/  ISETP.GT.AND P6, PT, R0, 0x50, P4 ;  /* 0x000000500000780c */ /* 0x000fe200027c4270 */
[----:B------:R-:W-:Y:S01]  /*188f0*/  FMUL R61, R61, UR22 ;  /* 0x000000163d3d7c20 */ /* 0x000fe20008400000 */
[----:B--2---:R-:W-:Y:S01]  /*18900*/  FMUL R15, R62, UR22 ;  /* 0x000000163e0f7c20 */ /* 0x004fe20008400000 */
[----:B0-----:R-:W-:-:S04]  /*18910*/  IMAD.WIDE.U32 R4, R17, 0x1c, R2 ;  /* 0x0000001c11047825 */ /* 0x001fc800078e0002 */
[----:B------:R-:W-:Y:S01]  /*18920*/  FMUL R63, R63, UR22 ;  /* 0x000000163f3f7c20 */ /* 0x000fe20008400000 */
[----:B------:R-:W-:Y:S01]  /*18930*/  @P3 STG.E desc[UR18][R2.64+0x200], R61 ;  /* 0x0002003d02003986 */ /* 0x000fe2000c101912 */
[----:B------:R-:W-:Y:S02]  /*18940*/  VIADD R11, R5, UR8 ;  /* 0x00000008050b7c36 */ /* 0x000fe40008000000 */
[----:B------:R-:W-:Y:S01]  /*18950*/  FMUL R5, R64, UR22 ;  /* 0x0000001640057c20 */ /* 0x000fe20008400000 */
[----:B------:R-:W-:Y:S01]  /*18960*/  MOV R10, R4 ;  /* 0x00000004000a7202 */ /* 0x000fe20000000f00 */
[----:B------:R0:W-:Y:S04]  /*18970*/  @P5 STG.E desc[UR18][R8.64+0x220], R15 ;  /* 0x0002200f08005986 */ /* 0x0001e8000c101912 */
[----:B------:R2:W-:Y:S01]  /*18980*/  @P1 STG.E desc[UR18][R2.64+0x220], R63 ;  /* 0x0002203f02001986 */ /* 0x0005e2000c101912 */
[----:B------:R-:W-:-:S02]  /*18990*/  ISETP.GT.AND P1, PT, R0, 0x51, P4 ;  /* 0x000000510000780c */ /* 0x000fc40002724270 */
[----:B------:R-:W-:Y:S01]  /*189a0*/  ISETP.GT.AND P3, PT, R0, 0x50, P2 ;  /* 0x000000500000780c */ /* 0x000fe20001764270 */
[----:B------:R3:W-:Y:S01]  /*189b0*/  @P6 STG.E desc[UR18][R10.64+0x200], R5 ;  /* 0x000200050a006986 */ /* 0x0007e2000c101912 */
[----:B-1----:R-:W-:Y:S02]  /*189c0*/  IADD3 R6, P5, R2, UR9, RZ ;  /* 0x0000000902067c10 */ /* 0x002fe4000ffbe0ff */
        /* <DEDUP_REMOVED lines=8> */
[----:B--2---:R-:W-:Y:S01]  /*18a50*/  IMAD.WIDE.U32 R2, R9, 0x1c, R6 ;  /* 0x0000001c09027825 */ /* 0x004fe200078e0006 */
        /* <DEDUP_REMOVED lines=9> */
[----:B---3--:R-:W-:Y:S01]  /*18af0*/  IADD3.X R5, R7, UR29, RZ, P6, !PT ;  /* 0x0000001d07057c10 */ /* 0x008fe2000b7fe4ff */
        /* <DEDUP_REMOVED lines=257> */
[C---:B------:R-:W-:Y:S01]  /*19b10*/  ISETP.GT.AND P6, PT, R0.reuse, 0xd1, P2 ;  /* 0x000000d10000780c */ /* 0x040fe200017c4270 */
[----:B0-----:R-:W-:Y:S01]  /*19b20*/  IMAD.U32 R9, RZ, RZ, UR28 ;  /* 0x0000001cff097e24 */ /* 0x001fe2000f8e00ff */
[----:B------:R-:W-:Y:S01]  /*19b30*/  IADD3.X R7, R3, UR29, RZ, P5, !PT ;  /* 0x0000001d03077c10 */ /* 0x000fe2000affe4ff */
[----:B------:R-:W-:Y:S01]  /*19b40*/  FMUL R129, R129, UR22 ;  /* 0x0000001681817c20 */ /* 0x000fe20008400000 */
[----:B------:R-:W-:Y:S01]  /*19b50*/  ISETP.GT.AND P5, PT, R0, 0xd8, P4 ;  /* 0x000000d80000780c */ /* 0x000fe200027a4270 */
[----:B------:R-:W-:Y:S01]  /*19b60*/  FMUL R13, R130, UR22 ;  /* 0x00000016820d7c20 */ /* 0x000fe20008400000 */
[----:B------:R-:W-:Y:S01]  /*19b70*/  FMUL R131, R131, UR22 ;  /* 0x0000001683837c20 */ /* 0x000fe20008400000 */
[----:B--2---:R-:W-:Y:S01]  /*19b80*/  IMAD.WIDE.U32 R2, R9, 0x1c, R6 ;  /* 0x0000001c09027825 */ /* 0x004fe200078e0006 */
[----:B------:R-:W-:Y:S01]  /*19b90*/  @P1 STG.E desc[UR18][R6.64+0x200], R129 ;  /* 0x0002008106001986 */ /* 0x000fe2000c101912 */
[----:B------:R-:W-:-:S02]  /*19ba0*/  ISETP.GT.AND P1, PT, R0, 0xd9, P4 ;  /* 0x000000d90000780c */ /* 0x000fc40002724270 */
[----:B------:R-:W-:Y:S01]  /*19bb0*/  FMUL R15, R132, UR22 ;  /* 0x00000016840f7c20 */ /* 0x000fe20008400000 */
[----:B------:R-:W-:Y:S01]  /*19bc0*/  VIADD R9, R3, UR8 ;  /* 0x0000000803097c36 */ /* 0x000fe20008000000 */
[----:B------:R0:W-:Y:S01]  /*19bd0*/  @P3 STG.E desc[UR18][R10.64+0x220], R13 ;  /* 0x0002200d0a003986 */ /* 0x0001e2000c101912 */
[----:B------:R-:W-:-:S03]  /*19be0*/  MOV R8, R2 ;  /* 0x0000000200087202 */ /* 0x000fc60000000f00 */
[----:B------:R1:W-:Y:S01]  /*19bf0*/  @P6 STG.E desc[UR18][R6.64+0x220], R131 ;  /* 0x0002208306006986 */ /* 0x0003e2000c101912 */
[----:B------:R-:W-:Y:S02]  /*19c00*/  IADD3 R4, P6, R6, UR9, RZ ;  /* 0x0000000906047c10 */ /* 0x000fe4000ffde0ff */
[C---:B------:R-:W-:Y:S01]  /*19c10*/  ISETP.GT.AND P3, PT, R0.reuse, 0xd8, P2 ;  /* 0x000000d80000780c */ /* 0x040fe20001764270 */
[----:B------:R2:W-:Y:S01]  /*19c20*/  @P5 STG.E desc[UR18][R8.64+0x200], R15 ;  /* 0x0002000f08005986 */ /* 0x0005e2000c101912 */
[----:B---3--:R-:W-:Y:S01]  /*19c30*/  IADD3.X R5, R7, UR29, RZ, P6, !PT ;  /* 0x0000001d07057c10 */ /* 0x008fe2000b7fe4ff */
[----:B------:R-:W-:Y:S01]  /*19c40*/  FMUL R133, R133, UR22 ;  /* 0x0000001685857c20 */ /* 0x000fe20008400000 */
[----:B------:R-:W-:Y:S01]  /*19c50*/  ISETP.GT.AND P5, PT, R0, 0xd9, P2 ;  /* 0x000000d90000780c */ /* 0x000fe200017a4270 */
[----:B0-----:R-:W-:Y:S01]  /*19c60*/  FMUL R13, R134, UR22 ;  /* 0x00000016860d7c20 */ /* 0x001fe20008400000 */
[----:B------:R-:W-:Y:S02]  /*19c70*/  IMAD.U32 R3, RZ, RZ, UR28 ;  /* 0x0000001cff037e24 */ /* 0x000fe4000f8e00ff */
[----:B------:R-:W-:Y:S01]  /*19c80*/  @P1 STG.E desc[UR18][R4.64+0x200], R133 ;  /* 0x0002008504001986 */ /* 0x000fe2000c101912 */
[----:B------:R-:W-:Y:S01]  /*19c90*/  ISETP.GT.AND P1, PT, R0, 0xe0, P4 ;  /* 0x000000e00000780c */ /* 0x000fe20002724270 */
[----:B------:R-:W-:Y:S01]  /*19ca0*/  FMUL R135, R135, UR22 ;  /* 0x0000001687877c20 */ /* 0x000fe20008400000 */
[----:B------:R-:W-:-:S02]  /*19cb0*/  IMAD.WIDE.U32 R2, R3, 0x1c, R4 ;  /* 0x0000001c03027825 */ /* 0x000fc400078e0004 */
[----:B------:R-:W-:Y:S01]  /*19cc0*/  @P3 STG.E desc[UR18][R8.64+0x220], R13 ;  /* 0x0002200d08003986 */ /* 0x000fe2000c101912 */
[----:B-1----:R-:W-:Y:S01]  /*19cd0*/  IADD3 R6, P3, R4, UR9, RZ ;  /* 0x0000000904067c10 */ /* 0x002fe2000ff7e0ff */
[----:B--2---:R-:W-:Y:S01]  /*19ce0*/  FMUL R15, R136, UR22 ;  /* 0x00000016880f7c20 */ /* 0x004fe20008400000 */
[C---:B------:R-:W-:Y:S01]  /*19cf0*/  ISETP.GT.AND P6, PT, R0.reuse, 0xe1, P4 ;  /* 0x000000e10000780c */ /* 0x040fe200027c4270 */
[----:B------:R0:W-:Y:S01]  /*19d00*/  @P5 STG.E desc[UR18][R4.64+0x220], R135 ;  /* 0x0002208704005986 */ /* 0x0001e2000c101912 */
[----:B------:R-:W-:Y:S01]  /*19d10*/  VIADD R11, R3, UR8 ;  /* 0x00000008030b7c36 */ /* 0x000fe20008000000 */
[----:B------:R-:W-:Y:S02]  /*19d20*/  MOV R10, R2 ;  /* 0x00000002000a7202 */ /* 0x000fe40000000f00 */
[----:B------:R-:W-:Y:S02]  /*19d30*/  IADD3.X R7, R5, UR29, RZ, P3, !PT ;  /* 0x0000001d05077c10 */ /* 0x000fe40009ffe4ff */
[----:B------:R-:W-:-:S02]  /*19d40*/  ISETP.GT.AND P5, PT, R0, 0xe0, P2 ;  /* 0x000000e00000780c */ /* 0x000fc400017a4270 */
[C---:B------:R-:W-:Y:S01]  /*19d50*/  ISETP.GT.AND P3, PT, R0.reuse, 0xe1, P2 ;  /* 0x000000e10000780c */ /* 0x040fe20001764270 */
[----:B------:R1:W-:Y:S01]  /*19d60*/  @P1 STG.E desc[UR18][R10.64+0x200], R15 ;  /* 0x0002000f0a001986 */ /* 0x0003e2000c101912 */
[----:B------:R-:W-:Y:S01]  /*19d70*/  ISETP.GT.AND P1, PT, R0, 0xe8, P4 ;  /* 0x000000e80000780c */ /* 0x000fe20002724270 */
[----:B------:R-:W-:Y:S01]  /*19d80*/  FMUL R137, R137, UR22 ;  /* 0x0000001689897c20 */ /* 0x000fe20008400000 */
[----:B0-----:R-:W-:Y:S01]  /*19d90*/  FMUL R5, R138, UR22 ;  /* 0x000000168a057c20 */ /* 0x001fe20008400000 */
[----:B------:R-:W-:-:S04]  /*19da0*/  IMAD.WIDE.U32 R8, R17, 0x1c, R6 ;  /* 0x0000001c11087825 */ /* 0x000fc800078e0006 */
[----:B------:R-:W-:Y:S01]  /*19db0*/  FMUL R139, R139, UR22 ;  /* 0x000000168b8b7c20 */ /* 0x000fe20008400000 */
[----:B------:R-:W-:Y:S01]  /*19dc0*/  FMUL R13, R140, UR22 ;  /* 0x000000168c0d7c20 */ /* 0x000fe20008400000 */
[----:B------:R-:W-:Y:S01]  /*19dd0*/  @P6 STG.E desc[UR18][R6.64+0x200], R137 ;  /* 0x0002008906006986 */ /* 0x000fe2000c101912 */
[----:B------:R-:W-:-:S03]  /*19de0*/  VIADD R9, R9, UR8 ;  /* 0x0000000809097c36 */ /* 0x000fc60008000000 */
[----:B------:R-:W-:Y:S01]  /*19df0*/  @P5 STG.E desc[UR18][R10.64+0x220], R5 ;  /* 0x000220050a005986 */ /* 0x000fe2000c101912 */
[----:B------:R-:W-:-:S03]  /*19e00*/  ISETP.GT.AND P5, PT, R0, 0xe8, P2 ;  /* 0x000000e80000780c */ /* 0x000fc600017a4270 */
[----:B------:R0:W-:Y:S01]  /*19e10*/  @P3 STG.E desc[UR18][R6.64+0x220], R139 ;  /* 0x0002208b06003986 */ /* 0x0001e2000c101912 */
[----:B------:R-:W-:-:S03]  /*19e20*/  ISETP.GT.AND P3, PT, R0, 0xe9, P4 ;  /* 0x000000e90000780c */ /* 0x000fc60002764270 */
[----:B------:R2:W-:Y:S01]  /*19e30*/  @P1 STG.E desc[UR18][R8.64+0x200], R13 ;  /* 0x0002000d08001986 */ /* 0x0005e2000c101912 */
[----:B------:R-:W-:Y:S01]  /*19e40*/  IADD3 R2, P1, R6, UR9, RZ ;  /* 0x0000000906027c10 */ /* 0x000fe2000ff3e0ff */
[----:B------:R-:W-:Y:S01]  /*19e50*/  FMUL R141, R141, UR22 ;  /* 0x000000168d8d7c20 */ /* 0x000fe20008400000 */
[----:B-1----:R-:W-:Y:S02]  /*19e60*/  FMUL R15, R142, UR22 ;  /* 0x000000168e0f7c20 */ /* 0x002fe40008400000 */
[----:B------:R-:W-:Y:S02]  /*19e70*/  IADD3.X R3, R7, UR29, RZ, P1, !PT ;  /* 0x0000001d07037c10 */ /* 0x000fe40008ffe4ff */
[C---:B------:R-:W-:Y:S02]  /*19e80*/  ISETP.GT.AND P6, PT, R0.reuse, 0xe9, P2 ;  /* 0x000000e90000780c */ /* 0x040fe400017c4270 */
[C---:B------:R-:W-:Y:S01]  /*19e90*/  ISETP.GT.AND P1, PT, R0.reuse, 0xf0, P4 ;  /* 0x000000f00000780c */ /* 0x040fe20002724270 */
[----:B------:R-:W-:Y:S01]  /*19ea0*/  @P3 STG.E desc[UR18][R2.64+0x200], R141 ;  /* 0x0002008d02003986 */ /* 0x000fe2000c101912 */
[----:B------:R-:W-:-:S03]  /*19eb0*/  ISETP.GT.AND P3, PT, R0, 0xf1, P4 ;  /* 0x000000f10000780c */ /* 0x000fc60002764270 */
[----:B------:R-:W-:Y:S01]  /*19ec0*/  @P5 STG.E desc[UR18][R8.64+0x220], R15 ;  /* 0x0002200f08005986 */ /* 0x000fe2000c101912 */
[----:B0-----:R-:W-:Y:S01]  /*19ed0*/  IADD3 R6, P5, R2, UR9, RZ ;  /* 0x0000000902067c10 */ /* 0x001fe2000ffbe0ff */
[----:B------:R-:W-:-:S04]  /*19ee0*/  IMAD.WIDE.U32 R4, R17, 0x1c, R2 ;  /* 0x0000001c11047825 */ /* 0x000fc800078e0002 */
[----:B------:R-:W-:Y:S01]  /*19ef0*/  FMUL R143, R143, UR22 ;  /* 0x000000168f8f7c20 */ /* 0x000fe20008400000 */
[----:B------:R-:W-:Y:S01]  /*19f00*/  IADD3.X R7, R3, UR29, RZ, P5, !PT ;  /* 0x0000001d03077c10 */ /* 0x000fe2000affe4ff */
[----:B------:R-:W-:Y:S01]  /*19f10*/  VIADD R5, R5, UR8 ;  /* 0x0000000805057c36 */ /* 0x000fe20008000000 */
[----:B------:R-:W-:Y:S01]  /*19f20*/  ISETP.GT.AND P5, PT, R0, 0xf0, P2 ;  /* 0x000000f00000780c */ /* 0x000fe200017a4270 */
[----:B------:R-:W-:Y:S01]  /*19f30*/  FMUL R11, R144, UR22 ;  /* 0x00000016900b7c20 */ /* 0x000fe20008400000 */
[----:B------:R-:W-:Y:S01]  /*19f40*/  FMUL R145, R145, UR22 ;  /* 0x0000001691917c20 */ /* 0x000fe20008400000 */
[----:B------:R0:W-:Y:S01]  /*19f50*/  @P6 STG.E desc[UR18][R2.64+0x220], R143 ;  /* 0x0002208f02006986 */ /* 0x0001e2000c101912 */
[----:B--2---:R-:W-:-:S03]  /*19f60*/  FMUL R13, R146, UR22 ;  /* 0x00000016920d7c20 */ /* 0x004fc60008400000 */
[----:B------:R1:W-:Y:S01]  /*19f70*/  @P1 STG.E desc[UR18][R4.64+0x200], R11 ;  /* 0x0002000b04001986 */ /* 0x0003e2000c101912 */
[----:B------:R-:W-:-:S03]  /*19f80*/  ISETP.GT.AND P1, PT, R0, 0xf8, P4 ;  /* 0x000000f80000780c */ /* 0x000fc60002724270 */
[----:B------:R2:W-:Y:S01]  /*19f90*/  @P3 STG.E desc[UR18][R6.64+0x200], R145 ;  /* 0x0002009106003986 */ /* 0x0005e2000c101912 */
[C---:B------:R-:W-:Y:S02]  /*19fa0*/  ISETP.GT.AND P3, PT, R0.reuse, 0xf1, P2 ;  /* 0x000000f10000780c */ /* 0x040fe40001764270 */
[C---:B------:R-:W-:Y:S01]  /*19fb0*/  ISETP.GT.AND P4, PT, R0.reuse, 0xf9, P4 ;  /* 0x000000f90000780c */ /* 0x040fe20002784270 */
[----:B0-----:R-:W-:Y:S01]  /*19fc0*/  IMAD.WIDE.U32 R2, R17, 0x1c, R6 ;  /* 0x0000001c11027825 */ /* 0x001fe200078e0006 */
[C---:B------:R-:W-:Y:S01]  /*19fd0*/  ISETP.GT.AND P6, PT, R0.reuse, 0xf8, P2 ;  /* 0x000000f80000780c */ /* 0x040fe200017c4270 */
[----:B------:R2:W-:Y:S01]  /*19fe0*/  @P5 STG.E desc[UR18][R4.64+0x220], R13 ;  /* 0x0002200d04005986 */ /* 0x0005e2000c101912 */
[----:B------:R-:W-:Y:S02]  /*19ff0*/  ISETP.GT.AND P2, PT, R0, 0xf9, P2 ;  /* 0x000000f90000780c */ /* 0x000fe40001744270 */
[----:B------:R-:W-:Y:S01]  /*1a000*/  IADD3 R8, P5, R6, UR9, RZ ;  /* 0x0000000906087c10 */ /* 0x000fe2000ffbe0ff */
[----:B------:R-:W-:Y:S01]  /*1a010*/  FMUL R147, R147, UR22 ;  /* 0x0000001693937c20 */ /* 0x000fe20008400000 */
[----:B-1----:R-:W-:Y:S01]  /*1a020*/  FMUL R11, R148, UR22 ;  /* 0x00000016940b7c20 */ /* 0x002fe20008400000 */
[----:B------:R-:W-:Y:S01]  /*1a030*/  IADD3 R3, R3, UR8, RZ ;  /* 0x0000000803037c10 */ /* 0x000fe2000fffe0ff */
[----:B------:R-:W-:Y:S01]  /*1a040*/  FMUL R149, R149, UR22 ;  /* 0x0000001695957c20 */ /* 0x000fe20008400000 */
[----:B------:R-:W-:Y:S01]  /*1a050*/  IADD3.X R9, R7, UR29, RZ, P5, !PT ;  /* 0x0000001d07097c10 */ /* 0x000fe2000affe4ff */
[----:B------:R-:W-:Y:S01]  /*1a060*/  FMUL R15, R150, UR22 ;  /* 0x00000016960f7c20 */ /* 0x000fe20008400000 */
[----:B------:R-:W-:Y:S01]  /*1a070*/  FMUL R151, R151, UR22 ;  /* 0x0000001697977c20 */ /* 0x000fe20008400000 */
[----:B------:R2:W-:Y:S04]  /*1a080*/  @P3 STG.E desc[UR18][R6.64+0x220], R147 ;  /* 0x0002209306003986 */ /* 0x0005e8000c101912 */
[----:B------:R2:W-:Y:S04]  /*1a090*/  @P1 STG.E desc[UR18][R2.64+0x200], R11 ;  /* 0x0002000b02001986 */ /* 0x0005e8000c101912 */
[----:B------:R2:W-:Y:S04]  /*1a0a0*/  @P4 STG.E desc[UR18][R8.64+0x200], R149 ;  /* 0x0002009508004986 */ /* 0x0005e8000c101912 */
[----:B------:R2:W-:Y:S04]  /*1a0b0*/  @P6 STG.E desc[UR18][R2.64+0x220], R15 ;  /* 0x0002200f02006986 */ /* 0x0005e8000c101912 */
[----:B------:R2:W-:Y:S02]  /*1a0c0*/  @P2 STG.E desc[UR18][R8.64+0x220], R151 ;  /* 0x0002209708002986 */ /* 0x0005e4000c101912 */
.L_x_409:
[----:B------:R-:W-:Y:S05]  /*1a0d0*/  BSYNC B0 ;  /* 0x0000000000007941 */ /* 0x000fea0003800000 */
.L_x_25:
[----:B0-2---:R-:W2:Y:S04]  /*1a0e0*/  LDL.LU R3, [R1+0x204] ;  /* 0x0002040001037983 */ /* 0x005ea80000300800 */
[----:B------:R-:W2:Y:S01]  /*1a0f0*/  LDL.LU R2, [R1+0x208] ;  /* 0x0002080001027983 */ /* 0x000ea20000300800 */
[----:B------:R-:W-:Y:S01]  /*1a100*/  ULDC UR8, c[0x0][0xc] ;  /* 0x0000030000087ab9 */ /* 0x000fe20000000800 */
[----:B------:R-:W-:Y:S01]  /*1a110*/  ULDC UR9, c[0x0][0x10] ;  /* 0x0000040000097ab9 */ /* 0x000fe20000000800 */
[----:B------:R-:W2:Y:S01]  /*1a120*/  LDC R5, c[0x0][0x14] ;  /* 0x00000500ff057b82 */ /* 0x000ea20000000800 */
[----:B------:R-:W-:Y:S01]  /*1a130*/  UIMAD.WIDE.U32 UR8, UR8, UR9, URZ ;  /* 0x00000009080872a5 */ /* 0x000fe2000f8e003f */
[----:B------:R-:W-:Y:S01]  /*1a140*/  PRMT R0, RZ, 0x7610, R0 ;  /* 0x00007610ff007816 */ /* 0x000fe20000000000 */
[----:B------:R-:W-:Y:S01]  /*1a150*/  UMOV UR14, 0xffffffff ;  /* 0xffffffff000e7882 */ /* 0x000fe20000000000 */
[----:B------:R-:W-:Y:S01]  /*1a160*/  UMOV UR13, 0xffffffff ;  /* 0xffffffff000d7882 */ /* 0x000fe20000000000 */
[----:B------:R-:W-:-:S02]  /*1a170*/  UMOV UR12, 0xffffffff ;  /* 0xffffffff000c7882 */ /* 0x000fc40000000000 */
[----:B--2---:R-:W-:-:S04]  /*1a180*/  IMAD.WIDE.U32 R2, R5, UR8, R2 ;  /* 0x0000000805027c25 */ /* 0x004fc8000f8e0002 */
[----:B------:R-:W-:Y:S01]  /*1a190*/  IMAD R5, R5, UR9, RZ ;  /* 0x0000000905057c24 */ /* 0x000fe2000f8e02ff */
[----:B------:R-:W-:Y:S01]  /*1a1a0*/  ULDC.64 UR8, c[0x0][0x750] ;  /* 0x0001d40000087ab9 */ /* 0x000fe20000000a00 */
[----:B------:R-:W-:Y:S01]  /*1a1b0*/  IMAD.MOV.U32 R6, RZ, RZ, R2 ;  /* 0x000000ffff067224 */ /* 0x000fe200078e0002 */
[----:B------:R-:W-:Y:S01]  /*1a1c0*/  ISETP.GE.U32.AND P1, PT, R2, UR8, PT ;  /* 0x0000000802007c0c */ /* 0x000fe2000bf26070 */
[----:B------:R-:W-:-:S05]  /*1a1d0*/  IMAD.IADD R4, R3, 0x1, R5 ;  /* 0x0000000103047824 */ /* 0x000fca00078e0205 */
[----:B------:R0:W-:Y:S01]  /*1a1e0*/  STL [R1+0x204], R4 ;  /* 0x0002040401007387 */ /* 0x0001e20000100800 */
[----:B------:R-:W-:-:S03]  /*1a1f0*/  ISETP.GE.U32.AND.EX P1, PT, R4, UR9, PT, P1 ;  /* 0x0000000904007c0c */ /* 0x000fc6000bf26110 */
[----:B------:R0:W-:Y:S10]  /*1a200*/  STL [R1+0x208], R6 ;  /* 0x0002080601007387 */ /* 0x0001f40000100800 */
[----:B0-----:R-:W-:Y:S05]  /*1a210*/  @P1 BRA `(.L_x_410) ;  /* 0x0000000400841947 */ /* 0x001fea0003800000 */
[----:B------:R-:W0:Y:S01]  /*1a220*/  S2UR UR10, SR_CTAID.X ;  /* 0x00000000000a79c3 */ /* 0x000e220000002500 */
[----:B------:R-:W-:Y:S01]  /*1a230*/  ULDC.64 UR16, c[0x0][0x728] ;  /* 0x0001ca0000107ab9 */ /* 0x000fe20000000a00 */
[----:B------:R-:W-:Y:S01]  /*1a240*/  ULDC UR8, c[0x0][0x150] ;  /* 0x0000540000087ab9 */ /* 0x000fe20000000800 */
[----:B------:R-:W-:Y:S01]  /*1a250*/  ISETP.NE.U32.AND P1, PT, RZ, UR16, PT ;  /* 0x00000010ff007c0c */ /* 0x000fe2000bf25070 */
[----:B------:R-:W-:Y:S01]  /*1a260*/  ULDC UR21, c[0x0][0x730] ;  /* 0x0001cc0000157ab9 */ /* 0x000fe20000000800 */
[----:B------:R-:W-:Y:S01]  /*1a270*/  R2UR UR25, R6 ;  /* 0x00000000061972ca */ /* 0x000fe200000e0000 */
[----:B------:R-:W-:Y:S01]  /*1a280*/  ULDC UR27, c[0x0][0x154] ;  /* 0x00005500001b7ab9 */ /* 0x000fe20000000800 */
[----:B------:R-:W-:Y:S01]  /*1a290*/  ISETP.NE.AND.EX P1, PT, RZ, UR17, PT, P1 ;  /* 0x00000011ff007c0c */ /* 0x000fe2000bf25310 */
[----:B------:R-:W2:Y:S01]  /*1a2a0*/  S2UR UR29, SR_CTAID.Y ;  /* 0x00000000001d79c3 */ /* 0x000ea20000002600 */
[----:B------:R-:W-:Y:S02]  /*1a2b0*/  R2UR UR26, R4 ;  /* 0x00000000041a72ca */ /* 0x000fe400000e0000 */
[----:B------:R-:W-:-:S02]  /*1a2c0*/  R2UR UR14, R6 ;  /* 0x00000000060e72ca */ /* 0x000fc400000e0000 */
[----:B------:R-:W-:Y:S02]  /*1a2d0*/  R2UR UR15, R4 ;  /* 0x00000000040f72ca */ /* 0x000fe400000e0000 */
[----:B0-----:R-:W-:-:S05]  /*1a2e0*/  I2FP.F32.U32 R0, UR10 ;  /* 0x0000000a00007c45 */ /* 0x001fca0008201000 */
[----:B------:R-:W-:-:S04]  /*1a2f0*/  FMUL R0, R0, UR8 ;  /* 0x0000000800007c20 */ /* 0x000fc80008400000 */
[----:B------:R0:W0:Y:S01]  /*1a300*/  F2I.U32.TRUNC.NTZ R2, R0 ;  /* 0x0000000000027305 */ /* 0x000022000020f000 */
[----:B--2---:R-:W-:Y:S05]  /*1a310*/  @!P1 BRA `(.L_x_411) ;  /* 0x0000000000309947 */ /* 0x004fea0003800000 */
        /* <DEDUP_REMOVED lines=12> */
.L_x_411:
[----:B------:R-:W-:Y:S01]  /*1a3e0*/  USHF.R.U64 UR12, UR14, UR21, UR15 ;  /* 0x000000150e0c7299 */ /* 0x000fe2000800120f */
[----:B0-----:R-:W-:Y:S01]  /*1a3f0*/  I2FP.F32.U32 R0, UR29 ;  /* 0x0000001d00007c45 */ /* 0x001fe20008201000 */
[----:B------:R-:W-:Y:S01]  /*1a400*/  USHF.R.U32.HI UR8, URZ, UR21, UR15 ;  /* 0x000000153f087299 */ /* 0x000fe2000801160f */
[----:B------:R-:W-:Y:S01]  /*1a410*/  R2UR UR20, R2 ;  /* 0x00000000021472ca */ /* 0x000fe200000e0000 */
[----:B------:R-:W-:Y:S02]  /*1a420*/  UIADD3 UR13, UP0, URZ, -UR12, URZ ;  /* 0x8000000c3f0d7290 */ /* 0x000fe4000ff1e03f */
[----:B------:R-:W-:Y:S01]  /*1a430*/  FMUL R0, R0, UR27 ;  /* 0x0000001b00007c20 */ /* 0x000fe20008400000 */
[----:B------:R-:W-:Y:S01]  /*1a440*/  ULDC.64 UR16, c[0x0][0x720] ;  /* 0x0001c80000107ab9 */ /* 0x000fe20000000a00 */
[----:B------:R-:W-:Y:S01]  /*1a450*/  UIADD3.X UR8, URZ, ~UR8, URZ, UP0, !UPT ;  /* 0x800000083f087290 */ /* 0x000fe200087fe43f */
[----:B------:R-:W-:Y:S01]  /*1a460*/  UMOV UR14, UR25 ;  /* 0x00000019000e7c82 */ /* 0x000fe20008000000 */
[----:B------:R-:W-:-:S02]  /*1a470*/  UMOV UR15, UR26 ;  /* 0x0000001a000f7c82 */ /* 0x000fc40008000000 */
[----:B------:R-:W-:Y:S01]  /*1a480*/  UIMAD UR8, UR8, UR16, URZ ;  /* 0x00000010080872a4 */ /* 0x000fe2000f8e023f */
[----:B------:R-:W0:Y:S01]  /*1a490*/  F2I.U32.TRUNC.NTZ R0, R0 ;  /* 0x0000000000007305 */ /* 0x000e22000020f000 */
[----:B------:R-:W-:Y:S02]  /*1a4a0*/  UIMAD.WIDE.U32 UR14, UR13, UR16, UR14 ;  /* 0x000000100d0e72a5 */ /* 0x000fe4000f8e000e */
[----:B------:R-:W-:Y:S01]  /*1a4b0*/  UIMAD UR13, UR13, UR17, UR8 ;  /* 0x000000110d0d72a4 */ /* 0x000fe2000f8e0208 */
[----:B------:R-:W-:Y:S01]  /*1a4c0*/  ULDC UR16, c[0x0][0x718] ;  /* 0x0001c60000107ab9 */ /* 0x000fe20000000800 */
[----:B------:R-:W-:Y:S02]  /*1a4d0*/  ULDC UR31, c[0x0][0x758] ;  /* 0x0001d600001f7ab9 */ /* 0x000fe40000000800 */
[----:B------:R-:W-:Y:S01]  /*1a4e0*/  UIADD3 UR15, UR15, UR13, URZ ;  /* 0x0000000d0f0f7290 */ /* 0x000fe2000fffe03f */
[----:B------:R-:W-:Y:S01]  /*1a4f0*/  UMOV UR26, 0xffffffff ;  /* 0xffffffff001a7882 */ /* 0x000fe20000000000 */
[----:B------:R-:W-:Y:S01]  /*1a500*/  ULDC.64 UR8, c[0x0][0x740] ;  /* 0x0001d00000087ab9 */ /* 0x000fe20000000a00 */
[----:B------:R-:W-:Y:S01]  /*1a510*/  USHF.L.U32 UR26, UR26, UR31, URZ ;  /* 0x0000001f1a1a7299 */ /* 0x000fe2000800063f */
[----:B------:R-:W-:Y:S01]  /*1a520*/  ISETP.NE.U32.AND P1, PT, RZ, UR8, PT ;  /* 0x00000008ff007c0c */ /* 0x000fe2000bf25070 */
[----:B------:R-:W-:-:S02]  /*1a530*/  USHF.R.U64 UR27, UR14, UR16, UR15 ;  /* 0x000000100e1b7299 */ /* 0x000fc4000800120f */
[----:B------:R-:W-:Y:S01]  /*1a540*/  USHF.R.U32.HI UR14, URZ, UR16, UR15 ;  /* 0x000000103f0e7299 */ /* 0x000fe2000801160f */
[----:B0-----:R-:W-:Y:S01]  /*1a550*/  R2UR UR21, R0 ;  /* 0x00000000001572ca */ /* 0x001fe200000e0000 */
[----:B------:R-:W-:Y:S01]  /*1a560*/  ULDC UR25, c[0x0][0x708] ;  /* 0x0001c20000197ab9 */ /* 0x000fe20000000800 */
[----:B------:R-:W-:Y:S01]  /*1a570*/  ULOP3.LUT UR32, URZ, UR26, URZ, 0x33, !UPT ;  /* 0x0000001a3f207292 */ /* 0x000fe2000f8e333f */
[----:B------:R-:W-:Y:S01]  /*1a580*/  ISETP.NE.AND.EX P1, PT, RZ, UR9, PT, P1 ;  /* 0x00000009ff007c0c */ /* 0x000fe2000bf25310 */
[----:B------:R-:W-:Y:S02]  /*1a590*/  USHF.R.U64 UR26, UR27, UR25, UR14 ;  /* 0x000000191b1a7299 */ /* 0x000fe4000800120e */
[----:B------:R-:W-:Y:S01]  /*1a5a0*/  USHF.R.U32.HI UR14, URZ, UR25, UR14 ;  /* 0x000000193f0e7299 */ /* 0x000fe2000801160e */
[----:B------:R-:W-:Y:S01]  /*1a5b0*/  UMOV UR28, 0x1 ;  /* 0x00000001001c7882 */ /* 0x000fe20000000000 */
[----:B------:R-:W-:Y:S02]  /*1a5c0*/  UIADD3 UR20, -UR20, URZ, URZ ;  /* 0x0000003f14147290 */ /* 0x000fe4000fffe13f */
[----:B------:R-:W-:-:S02]  /*1a5d0*/  USHF.L.U32 UR35, UR28, UR31, URZ ;  /* 0x0000001f1c237299 */ /* 0x000fc4000800063f */
[----:B------:R-:W-:Y:S01]  /*1a5e0*/  USHF.R.U64 UR28, UR26, UR31, UR14 ;  /* 0x0000001f1a1c7299 */ /* 0x000fe2000800120e */
[----:B------:R-:W-:Y:S01]  /*1a5f0*/  ULDC UR17, c[0x0][0x144] ;  /* 0x0000510000117ab9 */ /* 0x000fe20000000800 */
[----:B------:R-:W-:Y:S01]  /*1a600*/  ULDC UR11, c[0x0][0x700] ;  /* 0x0001c000000b7ab9 */ /* 0x000fe20000000800 */
[----:B------:R-:W-:Y:S02]  /*1a610*/  USHF.R.U32.HI UR14, URZ, UR31, UR14 ;  /* 0x0000001f3f0e7299 */ /* 0x000fe4000801160e */
[----:B------:R-:W-:Y:S02]  /*1a620*/  UIMAD UR31, UR17, UR20, UR10 ;  /* 0x00000014111f72a4 */ /* 0x000fe4000f8e020a */
[----:B------:R-:W-:Y:S02]  /*1a630*/  UIADD3 UR13, UR11, -0x1, URZ ;  /* 0xffffffff0b0d7890 */ /* 0x000fe4000fffe03f */
[----:B------:R-:W-:Y:S01]  /*1a640*/  UIADD3 UR30, -UR21, URZ, URZ ;  /* 0x0000003f151e7290 */ /* 0x000fe2000fffe13f */
[----:B------:R-:W-:Y:S01]  /*1a650*/  ULDC UR36, c[0x0][0x148] ;  /* 0x0000520000247ab9 */ /* 0x000fe20000000800 */
[----:B------:R-:W-:Y:S01]  /*1a660*/  ULDC UR33, c[0x0][0x748] ;  /* 0x0001d20000217ab9 */ /* 0x000fe20000000800 */
[----:B------:R-:W-:Y:S01]  /*1a670*/  ULDC UR34, c[0x0][0x738] ;  /* 0x0001ce0000227ab9 */ /* 0x000fe20000000800 */
        /* <DEDUP_REMOVED lines=14> */
.L_x_412:
[----:B------:R-:W-:Y:S01]  /*1a760*/  USHF.R.U64 UR8, UR10, UR33, UR14 ;  /* 0x000000210a087299 */ /* 0x000fe2000800120e */
[----:B------:R-:W-:Y:S01]  /*1a770*/  MOV R0, 0x1 ;  /* 0x0000000100007802 */ /* 0x000fe20000000f00 */
[----:B------:R-:W-:Y:S02]  /*1a780*/  ULOP3.LUT UR14, UR26, UR32, URZ, 0xc0, !UPT ;  /* 0x000000201a0e7292 */ /* 0x000fe4000f8ec03f */
[----:B------:R-:W-:Y:S02]  /*1a790*/  UIADD3 UR9, -UR8, URZ, URZ ;  /* 0x0000003f08097290 */ /* 0x000fe4000fffe13f */
[----:B------:R-:W-:Y:S02]  /*1a7a0*/  UIMAD UR14, UR35, UR8, UR14 ;  /* 0x00000008230e72a4 */ /* 0x000fe4000f8e020e */
[----:B------:R-:W-:Y:S02]  /*1a7b0*/  @UP2 UIMAD UR31, UR36, UR30, UR29 ;  /* 0x0000001e241f22a4 */ /* 0x000fe4000f8e021d */
[----:B------:R-:W-:-:S02]  /*1a7c0*/  ULOP3.LUT UR13, UR27, UR13, URZ, 0xc0, !UPT ;  /* 0x0000000d1b0d7292 */ /* 0x000fc4000f8ec03f */
[----:B------:R-:W-:-:S03]  /*1a7d0*/  UIMAD UR8, UR9, UR34, UR28 ;  /* 0x00000022090872a4 */ /* 0x000fc6000f8e021c */
[----:B------:R-:W-:Y:S01]  /*1a7e0*/  ULDC UR9, c[0x0][0x710] ;  /* 0x0001c40000097ab9 */ /* 0x000fe20000000800 */
[----:B------:R-:W-:Y:S02]  /*1a7f0*/  UIMAD UR8, UR8, UR11, UR13 ;  /* 0x0000000b080872a4 */ /* 0x000fe4000f8e020d */
[----:B------:R-:W-:-:S04]  /*1a800*/  UIMAD UR14, UR14, UR9, UR31 ;  /* 0x000000090e0e72a4 */ /* 0x000fc8000f8e021f */
[----:B------:R-:W-:Y:S02]  /*1a810*/  USEL UR13, UR8, UR14, !UP2 ;  /* 0x0000000e080d7287 */ /* 0x000fe4000d000000 */
[----:B------:R-:W-:-:S12]  /*1a820*/  USEL UR14, UR14, UR8, !UP2 ;  /* 0x000000080e0e7287 */ /* 0x000fd8000d000000 */
.L_x_410:
[----:B------:R-:W-:-:S13]  /*1a830*/  LOP3.LUT P1, RZ, R0, 0xff, RZ, 0xc0, !PT ;  /* 0x000000ff00ff7812 */ /* 0x000fda000782c0ff */
[----:B------:R-:W-:Y:S05]  /*1a840*/  @P1 BRA `(.L_x_413) ;  /* 0xfffffe6800ac1947 */ /* 0x000fea000383ffff */
[----:B------:R-:W-:Y:S05]  /*1a850*/  EXIT ;  /* 0x000000000000794d */ /* 0x000fea0003800000 */
.L_x_7:
[----:B------:R-:W2:Y:S01]  /*1a860*/  LDL R4, [R1+0x208] ;  /* 0x0002080001047983 */ /* 0x000ea20000100800 */
[----:B------:R-:W-:-:S03]  /*1a870*/  ULDC.64 UR4, c[0x0][0x750] ;  /* 0x0001d40000047ab9 */ /* 0x000fc60000000a00 */
[----:B------:R-:W3:Y:S01]  /*1a880*/  LDL R3, [R1+0x204] ;  /* 0x0002040001037983 */ /* 0x000ee20000100800 */
[----:B------:R-:W-:Y:S01]  /*1a890*/  PRMT R0, RZ, 0x7610, R0 ;  /* 0x00007610ff007816 */ /* 0x000fe20000000000 */
[----:B------:R-:W-:Y:S01]  /*1a8a0*/  IMAD.MOV.U32 R5, RZ, RZ, -0x1 ;  /* 0xffffffffff057424 */ /* 0x000fe200078e00ff */
[----:B------:R-:W-:Y:S01]  /*1a8b0*/  MOV R10, 0xffffffff ;  /* 0xffffffff000a7802 */ /* 0x000fe20000000f00 */
[----:B------:R-:W-:Y:S01]  /*1a8c0*/  IMAD.MOV.U32 R2, RZ, RZ, -0x1 ;  /* 0xffffffffff027424 */ /* 0x000fe200078e00ff */
[----:B--2---:R-:W-:-:S04]  /*1a8d0*/  ISETP.GE.U32.AND P0, PT, R4, UR4, PT ;  /* 0x0000000404007c0c */ /* 0x004fc8000bf06070 */
[----:B---3--:R-:W-:-:S13]  /*1a8e0*/  ISETP.GE.U32.AND.EX P0, PT, R3, UR5, PT, P0 ;  /* 0x0000000503007c0c */ /* 0x008fda000bf06100 */
        /* <DEDUP_REMOVED lines=21> */
.L_x_415:
[----:B------:R-:W-:Y:S01]  /*1aa40*/  USHF.R.U64 UR4, UR14, UR19, UR15 ;  /* 0x000000130e047299 */ /* 0x000fe2000800120f */
[----:B------:R-:W-:Y:S01]  /*1aa50*/  R2UR UR13, R3 ;  /* 0x00000000030d72ca */ /* 0x000fe200000e0000 */
[----:B------:R-:W-:Y:S02]  /*1aa60*/  USHF.R.U32.HI UR5, URZ, UR19, UR15 ;  /* 0x000000133f057299 */ /* 0x000fe4000801160f */
[----:B------:R-:W-:Y:S01]  /*1aa70*/  UIADD3 UR14, UP0, URZ, -UR4, URZ ;  /* 0x800000043f0e7290 */ /* 0x000fe2000ff1e03f */
[----:B------:R-:W-:Y:S01]  /*1aa80*/  ULDC.64 UR16, c[0x0][0x720] ;  /* 0x0001c80000107ab9 */ /* 0x000fe20000000a00 */
[----:B------:R-:W-:Y:S02]  /*1aa90*/  UMOV UR12, UR20 ;  /* 0x00000014000c7c82 */ /* 0x000fe40008000000 */
[----:B------:R-:W-:Y:S02]  /*1aaa0*/  UIADD3.X UR5, URZ, ~UR5, URZ, UP0, !UPT ;  /* 0x800000053f057290 */ /* 0x000fe400087fe43f */
[----:B------:R-:W-:-:S02]  /*1aab0*/  @UP2 UIMAD UR7, UR9, UR11, UR10 ;  /* 0x0000000b090722a4 */ /* 0x000fc4000f8e020a */
[----:B------:R-:W-:Y:S02]  /*1aac0*/  UIMAD UR5, UR5, UR16, URZ ;  /* 0x00000010050572a4 */ /* 0x000fe4000f8e023f */
[----:B------:R-:W-:Y:S02]  /*1aad0*/  UIMAD.WIDE.U32 UR12, UR14, UR16, UR12 ;  /* 0x000000100e0c72a5 */ /* 0x000fe4000f8e000c */
[----:B------:R-:W-:Y:S01]  /*1aae0*/  UIMAD UR5, UR14, UR17, UR5 ;  /* 0x000000110e0572a4 */ /* 0x000fe2000f8e0205 */
[----:B------:R-:W-:Y:S02]  /*1aaf0*/  ULDC.64 UR10, c[0x0][0x740] ;  /* 0x0001d000000a7ab9 */ /* 0x000fe40000000a00 */
[----:B------:R-:W-:Y:S01]  /*1ab00*/  ULDC UR14, c[0x0][0x718] ;  /* 0x0001c600000e7ab9 */ /* 0x000fe20000000800 */
[----:B------:R-:W-:Y:S01]  /*1ab10*/  UIADD3 UR5, UR13, UR5, URZ ;  /* 0x000000050d057290 */ /* 0x000fe2000fffe03f */
[----:B------:R-:W-:Y:S01]  /*1ab20*/  ISETP.NE.U32.AND P0, PT, RZ, UR10, PT ;  /* 0x0000000aff007c0c */ /* 0x000fe2000bf05070 */
[----:B------:R-:W-:Y:S01]  /*1ab30*/  ULDC UR15, c[0x0][0x708] ;  /* 0x0001c200000f7ab9 */ /* 0x000fe20000000800 */
[----:B------:R-:W-:Y:S01]  /*1ab40*/  ULDC UR23, c[0x0][0x758] ;  /* 0x0001d60000177ab9 */ /* 0x000fe20000000800 */
[----:B------:R-:W-:Y:S01]  /*1ab50*/  USHF.R.U64 UR18, UR12, UR14, UR5 ;  /* 0x0000000e0c127299 */ /* 0x000fe20008001205 */
[----:B------:R-:W-:Y:S01]  /*1ab60*/  ISETP.NE.AND.EX P0, PT, RZ, UR11, PT, P0 ;  /* 0x0000000bff007c0c */ /* 0x000fe2000bf05300 */
[----:B------:R-:W-:Y:S01]  /*1ab70*/  USHF.R.U32.HI UR5, URZ, UR14, UR5 ;  /* 0x0000000e3f057299 */ /* 0x000fe20008011605 */
[----:B------:R-:W-:Y:S01]  /*1ab80*/  UMOV UR9, 0xffffffff ;  /* 0xffffffff00097882 */ /* 0x000fe20000000000 */
[----:B------:R-:W-:-:S02]  /*1ab90*/  ULDC UR21, c[0x0][0x700] ;  /* 0x0001c00000157ab9 */ /* 0x000fc40000000800 */
[----:B------:R-:W-:Y:S02]  /*1aba0*/  USHF.R.U64 UR19, UR18, UR15, UR5 ;  /* 0x0000000f12137299 */ /* 0x000fe40008001205 */
[----:B------:R-:W-:Y:S02]  /*1abb0*/  USHF.R.U32.HI UR5, URZ, UR15, UR5 ;  /* 0x0000000f3f057299 */ /* 0x000fe40008011605 */
[----:B------:R-:W-:Y:S02]  /*1abc0*/  USHF.L.U32 UR12, UR9, UR23, URZ ;  /* 0x00000017090c7299 */ /* 0x000fe4000800063f */
[----:B------:R-:W-:Y:S02]  /*1abd0*/  USHF.R.U64 UR20, UR19, UR23, UR5 ;  /* 0x0000001713147299 */ /* 0x000fe40008001205 */
[----:B------:R-:W-:Y:S02]  /*1abe0*/  USHF.R.U32.HI UR9, URZ, UR23, UR5 ;  /* 0x000000173f097299 */ /* 0x000fe40008011605 */
[----:B------:R-:W-:-:S02]  /*1abf0*/  UIADD3 UR22, UR21, -0x1, URZ ;  /* 0xffffffff15167890 */ /* 0x000fc4000fffe03f */
[----:B------:R-:W-:Y:S01]  /*1ac00*/  ULOP3.LUT UR27, URZ, UR12, URZ, 0x33, !UPT ;  /* 0x0000000c3f1b7292 */ /* 0x000fe2000f8e333f */
        /* <DEDUP_REMOVED lines=17> */
.L_x_416:
[----:B------:R-:W-:Y:S01]  /*1ad20*/  USHF.R.U64 UR9, UR5, UR24, UR9 ;  /* 0x0000001805097299 */ /* 0x000fe20008001209 */
[----:B------:R-:W-:Y:S01]  /*1ad30*/  IMAD.MOV.U32 R0, RZ, RZ, 0x1 ;  /* 0x00000001ff007424 */ /* 0x000fe200078e00ff */
[----:B------:R-:W-:Y:S01]  /*1ad40*/  USHF.L.U32 UR26, UR26, UR23, URZ ;  /* 0x000000171a1a7299 */ /* 0x000fe2000800063f */
[----:B------:R-:W-:Y:S01]  /*1ad50*/  IMAD.U32 R10, RZ, RZ, UR4 ;  /* 0x00000004ff0a7e24 */ /* 0x000fe2000f8e00ff */
[----:B------:R-:W-:Y:S02]  /*1ad60*/  ULOP3.LUT UR5, UR19, UR27, URZ, 0xc0, !UPT ;  /* 0x0000001b13057292 */ /* 0x000fe4000f8ec03f */
[----:B------:R-:W-:Y:S02]  /*1ad70*/  UIADD3 UR10, -UR9, URZ, URZ ;  /* 0x0000003f090a7290 */ /* 0x000fe4000fffe13f */
[----:B------:R-:W-:Y:S02]  /*1ad80*/  UIMAD UR9, UR26, UR9, UR5 ;  /* 0x000000091a0972a4 */ /* 0x000fe4000f8e0205 */
[----:B------:R-:W-:-:S02]  /*1ad90*/  ULOP3.LUT UR18, UR18, UR22, URZ, 0xc0, !UPT ;  /* 0x0000001612127292 */ /* 0x000fc4000f8ec03f */
[----:B------:R-:W-:-:S03]  /*1ada0*/  UIMAD UR5, UR10, UR25, UR20 ;  /* 0x000000190a0572a4 */ /* 0x000fc6000f8e0214 */
[----:B------:R-:W-:Y:S01]  /*1adb0*/  ULDC UR10, c[0x0][0x710] ;  /* 0x0001c400000a7ab9 */ /* 0x000fe20000000800 */
[----:B------:R-:W-:Y:S02]  /*1adc0*/  UIMAD UR5, UR5, UR21, UR18 ;  /* 0x00000015050572a4 */ /* 0x000fe4000f8e0212 */
[----:B------:R-:W-:-:S04]  /*1add0*/  UIMAD UR7, UR9, UR10, UR7 ;  /* 0x0000000a090772a4 */ /* 0x000fc8000f8e0207 */
[----:B------:R-:W-:Y:S02]  /*1ade0*/  USEL UR9, UR5, UR7, !UP2 ;  /* 0x0000000705097287 */ /* 0x000fe4000d000000 */
[----:B------:R-:W-:-:S04]  /*1adf0*/  USEL UR7, UR7, UR5, !UP2 ;  /* 0x0000000507077287 */ /* 0x000fc8000d000000 */
[----:B------:R-:W-:Y:S02]  /*1ae00*/  MOV R2, UR9 ;  /* 0x0000000900027c02 */ /* 0x000fe40008000f00 */
[----:B------:R-:W-:-:S07]  /*1ae10*/  IMAD.U32 R5, RZ, RZ, UR7 ;  /* 0x00000007ff057e24 */ /* 0x000fce000f8e00ff */
.L_x_414:
[----:B------:R-:W-:-:S08]  /*1ae20*/  NOP ;  /* 0x0000000000007918 */ /* 0x000fd00000000000 */
[----:B0-----:R-:W0:-:S00]  /*1ae30*/  USETMAXREG.DEALLOC.CTAPOOL 0x18 ;  /* 0x00000018000079c8 */ /* 0x001e0000080e0500 */
[----:B------:R-:W-:-:S13]  /*1ae40*/  ISETP.NE.AND P0, PT, RZ, UR8, PT ;  /* 0x00000008ff007c0c */ /* 0x000fda000bf05270 */
[----:B------:R-:W-:Y:S05]  /*1ae50*/  @P0 EXIT ;  /* 0x000000000000094d */ /* 0x000fea0003800000 */
[----:B0-----:R-:W-:Y:S01]  /*1ae60*/  LOP3.LUT P0, RZ, R0, 0xff, RZ, 0xc0, !PT ;  /* 0x000000ff00ff7812 */ /* 0x001fe2000780c0ff */
[----:B------:R-:W-:Y:S01]  /*1ae70*/  IMAD.MOV.U32 R0, RZ, RZ, 0x1 ;  /* 0x00000001ff007424 */ /* 0x000fe200078e00ff */
[----:B------:R-:W-:-:S11]  /*1ae80*/  MOV R6, RZ ;  /* 0x000000ff00067202 */ /* 0x000fd60000000f00 */
[----:B------:R-:W-:Y:S05]  /*1ae90*/  @!P0 BRA `(.L_x_417) ;  /* 0x0000000c00c88947 */ /* 0x000fea0003800000 */
[----:B------:R-:W0:Y:S01]  /*1aea0*/  LDC R0, c[0x0][0x28c] ;  /* 0x0000a300ff007b82 */ /* 0x000e220000000800 */
[----:B------:R-:W-:Y:S01]  /*1aeb0*/  ULDC UR21, c[0x0][0x758] ;  /* 0x0001d60000157ab9 */ /* 0x000fe20000000800 */
[----:B------:R-:W-:Y:S01]  /*1aec0*/  UMOV UR5, 0xffffffff ;  /* 0xffffffff00057882 */ /* 0x000fe20000000000 */
[----:B------:R-:W-:Y:S01]  /*1aed0*/  ULDC UR4, c[0x0][0xc] ;  /* 0x0000030000047ab9 */ /* 0x000fe20000000800 */
[----:B------:R-:W-:Y:S01]  /*1aee0*/  USHF.L.U32 UR40, UR5, UR21, URZ ;  /* 0x0000001505287299 */ /* 0x000fe2000800063f */
[----:B------:R-:W-:Y:S01]  /*1aef0*/  BSSY B0, `(.L_x_417) ;  /* 0x00000ec000007945 */ /* 0x000fe20003800000 */
[----:B------:R-:W-:Y:S01]  /*1af00*/  UMOV UR8, 0x1 ;  /* 0x0000000100087882 */ /* 0x000fe20000000000 */
[----:B------:R-:W-:Y:S01]  /*1af10*/  ULDC UR5, c[0x0][0x10] ;  /* 0x0000040000057ab9 */ /* 0x000fe20000000800 */
[----:B------:R-:W1:Y:S01]  /*1af20*/  S2UR UR39, SR_CgaCtaId ;  /* 0x00000000002779c3 */ /* 0x000e620000008800 */
[----:B------:R-:W-:Y:S01]  /*1af30*/  UIMAD.WIDE.U32 UR4, UR4, UR5, URZ ;  /* 0x00000005040472a5 */ /* 0x000fe2000f8e003f */
[----:B------:R-:W-:Y:S01]  /*1af40*/  IMAD.MOV.U32 R9, RZ, RZ, 0x1 ;  /* 0x00000001ff097424 */ /* 0x000fe200078e00ff */
[----:B------:R-:W-:Y:S01]  /*1af50*/  USHF.L.U32 UR21, UR8, UR21, URZ ;  /* 0x0000001508157299 */ /* 0x000fe2000800063f */
[----:B------:R-:W-:Y:S01]  /*1af60*/  IMAD.MOV.U32 R6, RZ, RZ, RZ ;  /* 0x000000ffff067224 */ /* 0x000fe200078e00ff */
[----:B------:R-:W-:Y:S01]  /*1af70*/  ULDC UR7, c[0x0][0x700] ;  /* 0x0001c00000077ab9 */ /* 0x000fe20000000800 */
[----:B------:R-:W-:Y:S01]  /*1af80*/  ULDC UR8, c[0x0][0x14] ;  /* 0x0000050000087ab9 */ /* 0x000fe20000000800 */
[----:B------:R-:W-:-:S02]  /*1af90*/  ULOP3.LUT UR46, UR6, 0x2, URZ, 0xfc, !UPT ;  /* 0x00000002062e7892 */ /* 0x000fc4000f8efc3f */
[----:B------:R-:W-:Y:S02]  /*1afa0*/  UIMAD.WIDE.U32 UR42, UR4, UR8, URZ ;  /* 0x00000008042a72a5 */ /* 0x000fe4000f8e003f */
[----:B------:R-:W-:Y:S02]  /*1afb0*/  UIMAD UR41, UR5, UR8, URZ ;  /* 0x00000008052972a4 */ /* 0x000fe4000f8e023f */
[----:B------:R-:W-:Y:S02]  /*1afc0*/  UIADD3 UR7, UR7, -0x1, URZ ;  /* 0xffffffff07077890 */ /* 0x000fe4000fffe03f */
[----:B------:R-:W-:Y:S01]  /*1afd0*/  ULOP3.LUT UR40, URZ, UR40, URZ, 0x33, !UPT ;  /* 0x000000283f287292 */ /* 0x000fe2000f8e333f */
[----:B0-----:R-:W-:Y:S01]  /*1afe0*/  VIADD R0, R0, 0x7f ;  /* 0x0000007f00007836 */ /* 0x001fe20000000000 */
[----:B------:R-:W-:Y:S01]  /*1aff0*/  UIADD3 UR41, UR43, UR41, URZ ;  /* 0x000000292b297290 */ /* 0x000fe2000fffe03f */
[----:B------:R-:W-:-:S03]  /*1b000*/  ULDC.64 UR44, c[0x0][0x198] ;  /* 0x00006600002c7ab9 */ /* 0x000fc60000000a00 */
[----:B------:R-:W-:Y:S01]  /*1b010*/  SHF.R.S32.HI R3, RZ, 0x1f, R0 ;  /* 0x0000001fff037819 */ /* 0x000fe20000011400 */
[----:B-1----:R-:W-:-:S03]  /*1b020*/  USHF.L.U32 UR29, UR39, 0x7, URZ ;  /* 0x00000007271d7899 */ /* 0x002fc6000800063f */
[----:B------:R-:W-:Y:S01]  /*1b030*/  LEA.HI R3, R3, R0, RZ, 0x7 ;  /* 0x0000000003037211 */ /* 0x000fe200078f38ff */
[----:B------:R-:W-:Y:S01]  /*1b040*/  USHF.L.U32 UR37, UR39, 0xd, URZ ;  /* 0x0000000d27257899 */ /* 0x000fe2000800063f */
[----:B------:R-:W-:Y:S01]  /*1b050*/  MOV R0, 0x1 ;  /* 0x0000000100007802 */ /* 0x000fe20000000f00 */
[----:B------:R-:W-:Y:S01]  /*1b060*/  USHF.L.U32 UR38, UR39, 0x1, URZ ;  /* 0x0000000127267899 */ /* 0x000fe2000800063f */
[----:B------:R-:W-:Y:S01]  /*1b070*/  SHF.R.S32.HI R7, RZ, 0x7, R3 ;  /* 0x00000007ff077819 */ /* 0x000fe20000011403 */
[----:B------:R-:W-:Y:S02]  /*1b080*/  USHF.L.U32 UR39, UR39, 0xb, URZ ;  /* 0x0000000b27277899 */ /* 0x000fe4000800063f */
[----:B------:R-:W-:Y:S02]  /*1b090*/  ULOP3.LUT UR29, UR29, 0x80, URZ, 0xc0, !UPT ;  /* 0x000000801d1d7892 */ /* 0x000fe4000f8ec03f */
[----:B------:R-:W-:Y:S01]  /*1b0a0*/  VIADD R15, R7, 0x1 ;  /* 0x00000001070f7836 */ /* 0x000fe20000000000 */
[----:B------:R-:W-:-:S02]  /*1b0b0*/  ULOP3.LUT UR37, UR37, 0x2000, URZ, 0xc0, !UPT ;  /* 0x0000200025257892 */ /* 0x000fc4000f8ec03f */
[----:B------:R-:W-:Y:S02]  /*1b0c0*/  ULOP3.LUT UR38, UR38, 0x2, URZ, 0xc0, !UPT ;  /* 0x0000000226267892 */ /* 0x000fe4000f8ec03f */
[----:B------:R-:W-:-:S12]  /*1b0d0*/  ULOP3.LUT UR39, UR39, 0x800, URZ, 0xc0, !UPT ;  /* 0x0000080027277892 */ /* 0x000fd8000f8ec03f */
.L_x_428:
[----:B------:R-:W-:-:S03]  /*1b0e0*/  UMOV UR4, 0xffffffff ;  /* 0xffffffff00047882 */ /* 0x000fc60000000000 */
[----:B------:R-:W-:Y:S05]  /*1b0f0*/  BRA.DIV UR4, `(.L_x_418) ;  /* 0x0000000e04c47947 */ /* 0x000fea000b800000 */
[----:B------:R-:W-:-:S13]  /*1b100*/  ELECT P0, URZ, PT ;  /* 0x00000000003f782f */ /* 0x000fda0003800000 */
.L_x_437:
[----:B------:R-:W0:Y:S01]  /*1b110*/  LDC R3, c[0x0][0x28c] ;  /* 0x0000a300ff037b82 */ /* 0x000e220000000800 */
[----:B------:R-:W-:Y:S01]  /*1b120*/  BSSY B1, `(.L_x_419) ;  /* 0x0000051000017945 */ /* 0x000fe20003800000 */
[----:B0-----:R-:W-:-:S13]  /*1b130*/  ISETP.LT.OR P0, PT, R3, 0x1, !P0 ;  /* 0x000000010300780c */ /* 0x001fda0004701670 */
[----:B------:R-:W-:Y:S05]  /*1b140*/  @P0 BRA `(.L_x_420) ;  /* 0x0000000400380947 */ /* 0x000fea0003800000 */
[C---:B------:R-:W-:Y:S01]  /*1b150*/  LEA R14, R5.reuse, UR38, 0x2 ;  /* 0x00000026050e7c11 */ /* 0x040fe2000f8e10ff */
[----:B------:R-:W-:Y:S01]  /*1b160*/  IMAD.MOV.U32 R16, RZ, RZ, RZ ;  /* 0x000000ffff107224 */ /* 0x000fe200078e00ff */
[----:B------:R-:W-:Y:S01]  /*1b170*/  SHF.L.U32 R2, R2, 0x8, RZ ;  /* 0x0000000802027819 */ /* 0x000fe200000006ff */
[----:B------:R-:W-:Y:S01]  /*1b180*/  IMAD.MOV.U32 R17, RZ, RZ, 0x40 ;  /* 0x00000040ff117424 */ /* 0x000fe200078e00ff */
[----:B------:R-:W-:Y:S01]  /*1b190*/  LEA R5, R5, UR29, 0x8 ;  /* 0x0000001d05057c11 */ /* 0x000fe2000f8e40ff */
[----:B------:R-:W-:Y:S01]  /*1b1a0*/  IMAD.MOV.U32 R3, RZ, RZ, R0 ;  /* 0x000000ffff037224 */ /* 0x000fe200078e0000 */
[----:B------:R-:W-:Y:S01]  /*1b1b0*/  MOV R4, R15 ;  /* 0x0000000f00047202 */ /* 0x000fe20000000f00 */
[----:B------:R-:W-:Y:S01]  /*1b1c0*/  IMAD.MOV.U32 R11, RZ, RZ, R6 ;  /* 0x000000ffff0b7224 */ /* 0x000fe200078e0006 */
[----:B------:R-:W-:-:S07]  /*1b1d0*/  MOV R18, RZ ;  /* 0x000000ff00127202 */ /* 0x000fce0000000f00 */
.L_x_423:
[----:B------:R-:W0:Y:S01]  /*1b1e0*/  S2R R13, SR_CgaCtaId ;  /* 0x00000000000d7919 */ /* 0x000e220000008800 */
[----:B------:R-:W-:-:S04]  /*1b1f0*/  MOV R8, 0x400 ;  /* 0x0000040000087802 */ /* 0x000fc80000000f00 */
[----:B0-----:R-:W-:Y:S02]  /*1b200*/  LEA R8, R13, R8, 0x18 ;  /* 0x000000080d087211 */ /* 0x001fe400078ec0ff */
[----:B------:R-:W-:-:S03]  /*1b210*/  SHF.L.U32 R13, R3, 0x1f, RZ ;  /* 0x0000001f030d7819 */ /* 0x000fc600000006ff */
[----:B------:R-:W-:-:S04]  /*1b220*/  IMAD R12, R11, 0x8, R8 ;  /* 0x000000080b0c7824 */ /* 0x000fc800078e0208 */
[----:B------:R-:W0:Y:S02]  /*1b230*/  SYNCS.PHASECHK.TRANS64.TRYWAIT P0, [R12+URZ+0x10], R13 ;  /* 0x0000100d0c0075a7 */ /* 0x000e24000800017f */
[----:B0-----:R-:W-:Y:S05]  /*1b240*/  @!P0 BRA `(.L_x_421) ;  /* 0x0000000c00908947 */ /* 0x001fea0003800000 */
.L_x_438:
[----:B------:R-:W1:Y:S01]  /*1b250*/  S2R R19, SR_TID.X ;  /* 0x0000000000137919 */ /* 0x000e620000002100 */
[----:B------:R-:W-:-:S04]  /*1b260*/  UPRMT UR4, UR46, 0x9910, URZ ;  /* 0x000099102e047896 */ /* 0x000fc8000800003f */
[----:B------:R-:W-:Y:S01]  /*1b270*/  UISETP.NE.AND UP0, UPT, UR4, 0x2, UPT ;  /* 0x000000020400788c */ /* 0x000fe2000bf05270 */
[----:B-1----:R-:W-:-:S13]  /*1b280*/  LOP3.LUT P0, RZ, R19, 0x7f, RZ, 0xc0, !PT ;  /* 0x0000007f13ff7812 */ /* 0x002fda000780c0ff */
[----:B0-----:R-:W0:Y:S02]  /*1b290*/  @!P0 LDC R13, c[0x0][0x640] ;  /* 0x00019000ff0d8b82 */ /* 0x001e240000000800 */
[----:B0-----:R0:W-:Y:S01]  /*1b2a0*/  @!P0 SYNCS.ARRIVE.TRANS64 RZ, [R12+URZ], R13 ;  /* 0x0000000d0cff89a7 */ /* 0x0011e2000800003f */
[----:B------:R-:W-:-:S13]  /*1b2b0*/  PLOP3.LUT P0, PT, PT, PT, UP0, 0x80, 0x0 ;  /* 0x000000000000781c */ /* 0x000fda0003f0f008 */
[----:B0-----:R-:W-:Y:S05]  /*1b2c0*/  @P0 BRA `(.L_x_422) ;  /* 0x0000000000040947 */ /* 0x001fea0003800000 */
[----:B------:R-:W-:Y:S01]  /*1b2d0*/  BPT.TRAP 0x1 ;  /* 0x000000040000795c */ /* 0x000fe20000300000 */
.L_x_422:
[C---:B------:R-:W-:Y:S01]  /*1b2e0*/  LEA R13, R11.reuse, UR37, 0xe ;  /* 0x000000250b0d7c11 */ /* 0x040fe2000f8e70ff */
[----:B------:R-:W-:Y:S01]  /*1b2f0*/  VIADD R4, R4, 0xffffffff ;  /* 0xffffffff04047836 */ /* 0x000fe20000000000 */
[----:B------:R-:W-:Y:S01]  /*1b300*/  R2UR UR9, R8 ;  /* 0x00000000080972ca */ /* 0x000fe200000e0000 */
[----:B------:R-:W-:Y:S01]  /*1b310*/  UIADD3 UR22, UP0, UR44, 0xf0, URZ ;  /* 0x000000f02c167890 */ /* 0x000fe2000ff1e03f */
[----:B------:R-:W-:Y:S01]  /*1b320*/  R2UR UR8, R11 ;  /* 0x000000000b0872ca */ /* 0x000fe200000e0000 */
[----:B------:R-:W-:Y:S01]  /*1b330*/  IMAD R13, R13, 0x2, R8 ;  /* 0x000000020d0d7824 */ /* 0x000fe200078e0208 */
[----:B------:R-:W-:Y:S01]  /*1b340*/  LEA R8, R11, R8, 0x10 ;  /* 0x000000080b087211 */ /* 0x000fe200078e80ff */
[----:B------:R-:W-:Y:S01]  /*1b350*/  UIADD3 UR30, UP1, UR44, 0x1f0, URZ ;  /* 0x000001f02c1e7890 */ /* 0x000fe2000ff3e03f */
[----:B------:R-:W-:Y:S01]  /*1b360*/  R2UR UR18, R17 ;  /* 0x00000000111272ca */ /* 0x000fe200000e0000 */
[----:B------:R-:W-:Y:S01]  /*1b370*/  UIADD3 UR14, UP2, UR44, 0x2f0, URZ ;  /* 0x000002f02c0e7890 */ /* 0x000fe2000ff5e03f */
[----:B------:R-:W-:Y:S01]  /*1b380*/  R2UR UR32, R13 ;  /* 0x000000000d2072ca */ /* 0x000fe200000e0000 */
[----:B------:R-:W-:Y:S01]  /*1b390*/  UIADD3.X UR23, URZ, UR45, URZ, UP0, !UPT ;  /* 0x0000002d3f177290 */ /* 0x000fe200087fe43f */
[----:B------:R-:W-:Y:S01]  /*1b3a0*/  R2UR UR16, R8 ;  /* 0x00000000081072ca */ /* 0x000fe200000e0000 */
[----:B------:R-:W-:Y:S01]  /*1b3b0*/  UIADD3.X UR31, URZ, UR45, URZ, UP1, !UPT ;  /* 0x0000002d3f1f7290 */ /* 0x000fe20008ffe43f */
[----:B------:R-:W-:Y:S01]  /*1b3c0*/  R2UR UR33, R12 ;  /* 0x000000000c2172ca */ /* 0x000fe200000e0000 */
[----:B------:R-:W-:Y:S01]  /*1b3d0*/  UIADD3.X UR15, URZ, UR45, URZ, UP2, !UPT ;  /* 0x0000002d3f0f7290 */ /* 0x000fe200097fe43f */
[----:B------:R-:W-:Y:S01]  /*1b3e0*/  R2UR UR36, R10 ;  /* 0x000000000a2472ca */ /* 0x000fe200000e0000 */
[----:B------:R-:W-:Y:S01]  /*1b3f0*/  ULEA UR8, UR8, UR39, 0xc ;  /* 0x0000002708087291 */ /* 0x000fe2000f8e603f */
[----:B------:R-:W-:Y:S01]  /*1b400*/  R2UR UR34, R16 ;  /* 0x00000000102272ca */ /* 0x000fe200000e0000 */
[----:B------:R-:W-:Y:S01]  /*1b410*/  VIADD R11, R11, 0x1 ;  /* 0x000000010b0b7836 */ /* 0x000fe20000000000 */
[----:B------:R-:W-:Y:S01]  /*1b420*/  R2UR UR35, R5 ;  /* 0x00000000052372ca */ /* 0x000fe200000e0000 */
[----:B------:R-:W-:Y:S01]  /*1b430*/  UIADD3 UR8, UR9, 0x30100, UR8 ;  /* 0x0003010009087890 */ /* 0x000fe2000fffe008 */
[----:B------:R-:W-:Y:S01]  /*1b440*/  R2UR UR11, R14 ;  /* 0x000000000e0b72ca */ /* 0x000fe200000e0000 */
[----:B------:R-:W-:Y:S01]  /*1b450*/  UIADD3 UR32, UR32, 0x100, URZ ;  /* 0x0000010020207890 */ /* 0x000fe2000fffe03f */
[----:B------:R-:W-:Y:S01]  /*1b460*/  R2UR UR12, R18 ;  /* 0x00000000120c72ca */ /* 0x000fe200000e0000 */
[----:B------:R-:W-:Y:S01]  /*1b470*/  UIADD3 UR26, UR18, -0x40, URZ ;  /* 0xffffffc0121a7890 */ /* 0x000fe2000fffe03f */
[----:B------:R-:W-:Y:S01]  /*1b480*/  R2UR UR27, R2 ;  /* 0x00000000021b72ca */ /* 0x000fe200000e0000 */
[----:B------:R-:W-:Y:S01]  /*1b490*/  UIADD3 UR24, UR16, 0x10100, URZ ;  /* 0x0001010010187890 */ /* 0x000fe2000fffe03f */
[----:B------:R-:W-:Y:S01]  /*1b4a0*/  ISETP.GT.AND P1, PT, R4, 0x1, PT ;  /* 0x000000010400780c */ /* 0x000fe20003f24270 */
[----:B------:R-:W-:Y:S01]  /*1b4b0*/  UIADD3 UR16, UR16, 0x18100, URZ ;  /* 0x0001810010107890 */ /* 0x000fe2000fffe03f */
[----:B------:R-:W-:Y:S01]  /*1b4c0*/  ISETP.NE.AND P0, PT, R11, 0x2, PT ;  /* 0x000000020b00780c */ /* 0x000fe20003f05270 */
[----:B------:R-:W-:Y:S01]  /*1b4d0*/  UMOV UR47, 0x30000 ;  /* 0x00030000002f7882 */ /* 0x000fe20000000000 */
[----:B------:R-:W-:Y:S01]  /*1b4e0*/  UMOV UR4, 0x0 ;  /* 0x0000000000047882 */ /* 0x000fe20000000000 */
[----:B------:R-:W-:Y:S01]  /*1b4f0*/  UMOV UR5, 0x10000000 ;  /* 0x1000000000057882 */ /* 0x000fe20000000000 */
[----:B------:R-:W-:Y:S01]  /*1b500*/  UMOV UR10, URZ ;  /* 0x0000003f000a7c82 */ /* 0x000fe20008000000 */
[----:B------:R-:W-:Y:S01]  /*1b510*/  UMOV UR9, UR33 ;  /* 0x0000002100097c82 */ /* 0x000fe20008000000 */
[----:B------:R-:W-:Y:S01]  /*1b520*/  UMOV UR13, UR36 ;  /* 0x00000024000d7c82 */ /* 0x000fe20008000000 */
[----:B------:R0:W-:Y:S01]  /*1b530*/  UTMALDG.3D.MULTICAST [UR32], [UR22], UR47, desc[UR4] ;  /* 0x00000420160073b4 */ /* 0x0001e2000801182f */
[----:B------:R-:W-:Y:S01]  /*1b540*/  UMOV UR25, UR33 ;  /* 0x0000002100197c82 */ /* 0x000fe20008000000 */
[----:B------:R-:W-:Y:S01]  /*1b550*/  UMOV UR28, UR36 ;  /* 0x00000024001c7c82 */ /* 0x000fe20008000000 */
[----:B------:R-:W-:Y:S01]  /*1b560*/  UMOV UR17, UR33 ;  /* 0x0000002100117c82 */ /* 0x000fe20008000000 */
[----:B------:R-:W-:Y:S01]  /*1b570*/  UMOV UR19, UR27 ;  /* 0x0000001b00137c82 */ /* 0x000fe20008000000 */
[----:B------:R-:W-:Y:S01]  /*1b580*/  UMOV UR20, UR36 ;  /* 0x0000002400147c82 */ /* 0x000fe20008000000 */
[----:B------:R-:W-:Y:S01]  /*1b590*/  SEL R8, RZ, 0x1, P0 ;  /* 0x00000001ff087807 */ /* 0x000fe20000000000 */
[----:B------:R-:W-:Y:S01]  /*1b5a0*/  VIADD R17, R17, 0x80 ;  /* 0x0000008011117836 */ /* 0x000fe20000000000 */
[----:B------:R0:W-:Y:S01]  /*1b5b0*/  UTMALDG.4D.MULTICAST [UR8], [UR30], UR47, desc[UR4] ;  /* 0x000004081e0073b4 */ /* 0x0001e2000801982f */
[----:B------:R-:W-:Y:S01]  /*1b5c0*/  IADD3 R18, R18, 0x1, RZ ;  /* 0x0000000112127810 */ /* 0x000fe20007ffe0ff */
[----:B------:R-:W-:Y:S01]  /*1b5d0*/  VIADD R16, R16, 0x40 ;  /* 0x0000004010107836 */ /* 0x000fe20000000000 */
[----:B------:R-:W-:-:S02]  /*1b5e0*/  LOP3.LUT R3, R3, R8, RZ, 0x3c, !PT ;  /* 0x0000000803037212 */ /* 0x000fc400078e3cff */
[----:B------:R-:W-:Y:S01]  /*1b5f0*/  SEL R11, R11, RZ, P0 ;  /* 0x000000ff0b0b7207 */ /* 0x000fe20000000000 */
[----:B------:R0:W-:Y:S01]  /*1b600*/  UTMALDG.3D [UR24], [UR14], desc[UR4] ;  /* 0x000004180e0075b4 */ /* 0x0001e20008011000 */
[----:B------:R0:W-:Y:S02]  /*1b610*/  UTMALDG.3D [UR16], [UR14], desc[UR4] ;  /* 0x000004100e0075b4 */ /* 0x0001e40008011000 */
[----:B0-----:R-:W-:Y:S05]  /*1b620*/  @P1 BRA `(.L_x_423) ;  /* 0xfffffff800ec1947 */ /* 0x001fea000383ffff */
.L_x_420:
[----:B------:R-:W-:Y:S05]  /*1b630*/  BSYNC B1 ;  /* 0x0000000000017941 */ /* 0x000fea0003800000 */
.L_x_419:
[----:B------:R-:W2:Y:S01]  /*1b640*/  LDL.LU R19, [R1+0x204] ;  /* 0x0002040001137983 */ /* 0x000ea20000300800 */
[----:B------:R-:W-:Y:S01]  /*1b650*/  LOP3.LUT P2, RZ, R9, 0xff, RZ, 0xc0, !PT ;  /* 0x000000ff09ff7812 */ /* 0x000fe2000784c0ff */
[----:B------:R-:W-:Y:S02]  /*1b660*/  ULDC.64 UR4, c[0x0][0x750] ;  /* 0x0001d40000047ab9 */ /* 0x000fe40000000a00 */
[----:B------:R-:W3:Y:S01]  /*1b670*/  LDL.LU R13, [R1+0x208] ;  /* 0x00020800010d7983 */ /* 0x000ee20000300800 */
[----:B------:R-:W-:Y:S01]  /*1b680*/  IADD3 R6, R7, R6, RZ ;  /* 0x0000000607067210 */ /* 0x000fe20007ffe0ff */
[----:B------:R-:W-:Y:S01]  /*1b690*/  BSSY B1, `(.L_x_424) ;  /* 0x000006f000017945 */ /* 0x000fe20003800000 */
[----:B------:R-:W-:Y:S01]  /*1b6a0*/  IMAD.MOV.U32 R5, RZ, RZ, -0x1 ;  /* 0xffffffffff057424 */ /* 0x000fe200078e00ff */
[----:B------:R-:W-:Y:S02]  /*1b6b0*/  MOV R10, 0xffffffff ;  /* 0xffffffff000a7802 */ /* 0x000fe40000000f00 */
[----:B------:R-:W-:-:S02]  /*1b6c0*/  SHF.R.U32.HI R2, RZ, 0x1, R6 ;  /* 0x00000001ff027819 */ /* 0x000fc40000011606 */
[----:B------:R-:W-:Y:S02]  /*1b6d0*/  ISETP.GT.U32.AND P0, PT, R6, 0x1, PT ;  /* 0x000000010600780c */ /* 0x000fe40003f04070 */
[----:B------:R-:W0:Y:S01]  /*1b6e0*/  @P2 S2R R3, SR_CgaCtaId ;  /* 0x0000000000032919 */ /* 0x000e220000008800 */
[----:B------:R-:W-:Y:S02]  /*1b6f0*/  LOP3.LUT R2, R2, 0x1, RZ, 0xc0, !PT ;  /* 0x0000000102027812 */ /* 0x000fe400078ec0ff */
[C---:B------:R-:W-:Y:S02]  /*1b700*/  ISETP.LT.U32.AND P0, PT, R7.reuse, 0x2, P0 ;  /* 0x000000020700780c */ /* 0x040fe40000701070 */
[----:B------:R-:W-:Y:S02]  /*1b710*/  ISETP.NE.U32.AND P1, PT, R2, 0x1, PT ;  /* 0x000000010200780c */ /* 0x000fe40003f25070 */
[----:B------:R-:W-:Y:S02]  /*1b720*/  @P2 MOV R2, 0x400 ;  /* 0x0000040000022802 */ /* 0x000fe40000000f00 */
[----:B------:R-:W-:-:S02]  /*1b730*/  ISETP.GT.U32.AND P1, PT, R7, 0x1, !P1 ;  /* 0x000000010700780c */ /* 0x000fc40004f24070 */
[----:B------:R-:W-:Y:S02]  /*1b740*/  LOP3.LUT R6, R6, 0x1, RZ, 0xc0, !PT ;  /* 0x0000000106067812 */ /* 0x000fe400078ec0ff */
[----:B------:R-:W-:Y:S02]  /*1b750*/  PRMT R9, RZ, 0x7610, R9 ;  /* 0x00007610ff097816 */ /* 0x000fe40000000009 */
[----:B0-----:R-:W-:Y:S02]  /*1b760*/  @P2 LEA R2, R3, R2, 0x18 ;  /* 0x0000000203022211 */ /* 0x001fe400078ec0ff */
[----:B------:R-:W-:Y:S02]  /*1b770*/  SEL R3, RZ, 0x1, !P0 ;  /* 0x00000001ff037807 */ /* 0x000fe40004000000 */
[----:B------:R0:W-:Y:S02]  /*1b780*/  @P2 SYNCS.ARRIVE.TRANS64.A1T0 RZ, [R2+URZ+0x38], RZ ;  /* 0x000038ff02ff29a7 */ /* 0x0001e4000810003f */
[----:B0-----:R-:W-:-:S04]  /*1b790*/  SEL R2, RZ, 0x1, !P1 ;  /* 0x00000001ff027807 */ /* 0x001fc80004800000 */
[--C-:B------:R-:W-:Y:S01]  /*1b7a0*/  LOP3.LUT R0, R2, R0, R3.reuse, 0x96, !PT ;  /* 0x0000000002007212 */ /* 0x100fe200078e9603 */
[----:B------:R-:W-:Y:S01]  /*1b7b0*/  IMAD.MOV.U32 R2, RZ, RZ, -0x1 ;  /* 0xffffffffff027424 */ /* 0x000fe200078e00ff */
[----:B------:R-:W-:Y:S02]  /*1b7c0*/  PRMT R3, RZ, 0x7610, R3 ;  /* 0x00007610ff037816 */ /* 0x000fe40000000003 */
[----:B---3--:R-:W-:-:S04]  /*1b7d0*/  IADD3 R13, P0, R13, UR42, RZ ;  /* 0x0000002a0d0d7c10 */ /* 0x008fc8000ff1e0ff */
[----:B--2---:R-:W-:Y:S01]  /*1b7e0*/  IADD3.X R19, R19, UR41, RZ, P0, !PT ;  /* 0x0000002913137c10 */ /* 0x004fe200087fe4ff */
[----:B------:R0:W-:Y:S01]  /*1b7f0*/  STL [R1+0x208], R13 ;  /* 0x0002080d01007387 */ /* 0x0001e20000100800 */
[----:B------:R-:W-:-:S03]  /*1b800*/  ISETP.GE.U32.AND P0, PT, R13, UR4, PT ;  /* 0x000000040d007c0c */ /* 0x000fc6000bf06070 */
[----:B------:R0:W-:Y:S01]  /*1b810*/  STL [R1+0x204], R19 ;  /* 0x0002041301007387 */ /* 0x0001e20000100800 */
[----:B------:R-:W-:-:S13]  /*1b820*/  ISETP.GE.U32.AND.EX P0, PT, R19, UR5, PT, P0 ;  /* 0x0000000513007c0c */ /* 0x000fda000bf06100 */
[----:B0-----:R-:W-:Y:S05]  /*1b830*/  @P0 BRA `(.L_x_425) ;  /* 0x0000000400500947 */ /* 0x001fea0003800000 */
[----:B------:R-:W0:Y:S01]  /*1b840*/  S2R R8, SR_CTAID.X ;  /* 0x0000000000087919 */ /* 0x000e220000002500 */
[----:B------:R-:W-:Y:S01]  /*1b850*/  ULDC UR4, c[0x0][0x150] ;  /* 0x0000540000047ab9 */ /* 0x000fe20000000800 */
[----:B------:R-:W1:Y:S01]  /*1b860*/  LDC R3, c[0x0][0x144] ;  /* 0x00005100ff037b82 */ /* 0x000e620000000800 */
[----:B------:R-:W-:Y:S01]  /*1b870*/  ULDC UR9, c[0x0][0x730] ;  /* 0x0001cc0000097ab9 */ /* 0x000fe20000000800 */
[----:B------:R-:W2:Y:S06]  /*1b880*/  S2R R5, SR_CTAID.Y ;  /* 0x0000000000057919 */ /* 0x000eac0000002600 */
[----:B------:R-:W3:Y:S01]  /*1b890*/  LDC R12, c[0x0][0x148] ;  /* 0x00005200ff0c7b82 */ /* 0x000ee20000000800 */
[----:B0-----:R-:W-:-:S02]  /*1b8a0*/  I2FP.F32.U32 R2, R8 ;  /* 0x0000000800027245 */ /* 0x001fc40000201000 */
[----:B--2---:R-:W-:-:S03]  /*1b8b0*/  I2FP.F32.U32 R4, R5 ;  /* 0x0000000500047245 */ /* 0x004fc60000201000 */
[----:B------:R-:W-:Y:S01]  /*1b8c0*/  FMUL R2, R2, UR4 ;  /* 0x0000000402027c20 */ /* 0x000fe20008400000 */
[----:B------:R-:W-:Y:S02]  /*1b8d0*/  ULDC UR4, c[0x0][0x154] ;  /* 0x0000550000047ab9 */ /* 0x000fe40000000800 */
[----:B------:R-:W-:Y:S01]  /*1b8e0*/  FMUL R10, R4, UR4 ;  /* 0x00000004040a7c20 */ /* 0x000fe20008400000 */
[----:B------:R-:W-:Y:S02]  /*1b8f0*/  ULDC.64 UR4, c[0x0][0x728] ;  /* 0x0001ca0000047ab9 */ /* 0x000fe40000000a00 */
[----:B------:R-:W0:Y:S01]  /*1b900*/  F2I.U32.TRUNC.NTZ R2, R2 ;  /* 0x0000000200027305 */ /* 0x000e22000020f000 */
[----:B------:R-:W-:-:S04]  /*1b910*/  ISETP.NE.U32.AND P0, PT, RZ, UR4, PT ;  /* 0x00000004ff007c0c */ /* 0x000fc8000bf05070 */
[----:B------:R-:W-:-:S03]  /*1b920*/  ISETP.NE.AND.EX P0, PT, RZ, UR5, PT, P0 ;  /* 0x00000005ff007c0c */ /* 0x000fc6000bf05300 */
[----:B------:R-:W2:Y:S01]  /*1b930*/  F2I.U32.TRUNC.NTZ R10, R10 ;  /* 0x0000000a000a7305 */ /* 0x000ea2000020f000 */
[----:B0-----:R-:W-:Y:S01]  /*1b940*/  IMAD.MOV R4, RZ, RZ, -R2 ;  /* 0x000000ffff047224 */ /* 0x001fe200078e0a02 */
[----:B------:R-:W-:-:S03]  /*1b950*/  MOV R2, R13 ;  /* 0x0000000d00027202 */ /* 0x000fc60000000f00 */
[----:B-1----:R-:W-:Y:S02]  /*1b960*/  IMAD R8, R3, R4, R8 ;  /* 0x0000000403087224 */ /* 0x002fe400078e0208 */
[----:B--2---:R-:W-:-:S04]  /*1b970*/  IMAD.MOV R3, RZ, RZ, -R10 ;  /* 0x000000ffff037224 */ /* 0x004fc800078e0a0a */
[----:B---3--:R-:W-:Y:S02]  /*1b980*/  @P3 IMAD R8, R12, R3, R5 ;  /* 0x000000030c083224 */ /* 0x008fe400078e0205 */
[----:B------:R-:W-:Y:S01]  /*1b990*/  IMAD.MOV.U32 R3, RZ, RZ, R19 ;  /* 0x000000ffff037224 */ /* 0x000fe200078e0013 */
[----:B------:R-:W-:Y:S06]  /*1b9a0*/  @!P0 BRA `(.L_x_426) ;  /* 0x0000000000288947 */ /* 0x000fec0003800000 */
[----:B------:R-:W-:Y:S02]  /*1b9b0*/  ULDC UR8, c[0x0][0x734] ;  /* 0x0001cd0000087ab9 */ /* 0x000fe40000000800 */
[----:B------:R-:W-:-:S05]  /*1b9c0*/  IADD3 R3, P0, R13, UR8, RZ ;  /* 0x000000080d037c10 */ /* 0x000fca000ff1e0ff */
[----:B------:R-:W-:-:S04]  /*1b9d0*/  IMAD.X R11, RZ, RZ, R19, P0 ;  /* 0x000000ffff0b7224 */ /* 0x000fc800000e0613 */
[----:B------:R-:W-:-:S04]  /*1b9e0*/  IMAD.WIDE.U32 R4, R11, UR4, RZ ;  /* 0x000000040b047c25 */ /* 0x000fc8000f8e00ff */
[----:B------:R-:W-:-:S04]  /*1b9f0*/  IMAD.WIDE.U32 R4, P0, R3, UR5, R4 ;  /* 0x0000000503047c25 */ /* 0x000fc8000f800004 */
[----:B------:R-:W-:-:S04]  /*1ba00*/  IMAD.WIDE.U32 R2, R3, UR4, RZ ;  /* 0x0000000403027c25 */ /* 0x000fc8000f8e00ff */
[----:B------:R-:W-:Y:S01]  /*1ba10*/  IMAD.MOV.U32 R2, RZ, RZ, R5 ;  /* 0x000000ffff027224 */ /* 0x000fe200078e0005 */
[----:B------:R-:W-:Y:S02]  /*1ba20*/  IADD3 RZ, P1, R3, R4, RZ ;  /* 0x0000000403ff7210 */ /* 0x000fe40007f3e0ff */
[----:B------:R-:W-:-:S03]  /*1ba30*/  IADD3.X R3, RZ, RZ, RZ, P0, !PT ;  /* 0x000000ffff037210 */ /* 0x000fc600007fe4ff */
[----:B------:R-:W-:-:S08]  /*1ba40*/  IMAD.WIDE.U32.X R2, R11, UR5, R2, P1 ;  /* 0x000000050b027c25 */ /* 0x000fd000088e0402 */
.L_x_426:
[--C-:B------:R-:W-:Y:S01]  /*1ba50*/  SHF.R.U64 R10, R2, UR9, R3.reuse ;  /* 0x00000009020a7c19 */ /* 0x100fe20008001203 */
[----:B------:R-:W-:Y:S01]  /*1ba60*/  ULDC.64 UR4, c[0x0][0x720] ;  /* 0x0001c80000047ab9 */ /* 0x000fe20000000a00 */
[----:B------:R-:W-:Y:S01]  /*1ba70*/  SHF.R.U32.HI R2, RZ, UR9, R3 ;  /* 0x00000009ff027c19 */ /* 0x000fe20008011603 */
[----:B------:R-:W-:Y:S01]  /*1ba80*/  IMAD.MOV.U32 R3, RZ, RZ, R19 ;  /* 0x000000ffff037224 */ /* 0x000fe200078e0013 */
[----:B------:R-:W-:Y:S01]  /*1ba90*/  IADD3 R11, P0, RZ, -R10, RZ ;  /* 0x8000000aff0b7210 */ /* 0x000fe20007f1e0ff */
[----:B------:R-:W-:-:S04]  /*1baa0*/  ULDC.64 UR8, c[0x0][0x740] ;  /* 0x0001d00000087ab9 */ /* 0x000fc80000000a00 */
[----:B------:R-:W-:Y:S01]  /*1bab0*/  IMAD.X R2, RZ, RZ, ~R2, P0 ;  /* 0x000000ffff027224 */ /* 0x000fe200000e0e02 */
[----:B------:R-:W-:-:S03]  /*1bac0*/  ISETP.NE.U32.AND P0, PT, RZ, UR8, PT ;  /* 0x00000008ff007c0c */ /* 0x000fc6000bf05070 */
[----:B------:R-:W-:Y:S01]  /*1bad0*/  IMAD R2, R2, UR4, RZ ;  /* 0x0000000402027c24 */ /* 0x000fe2000f8e02ff */
[----:B------:R-:W-:-:S03]  /*1bae0*/  ISETP.NE.AND.EX P0, PT, RZ, UR9, PT, P0 ;  /* 0x00000009ff007c0c */ /* 0x000fc6000bf05300 */
[----:B------:R-:W-:Y:S01]  /*1baf0*/  IMAD R5, R11, UR5, R2 ;  /* 0x000000050b057c24 */ /* 0x000fe2000f8e0202 */
[----:B------:R-:W-:-:S05]  /*1bb00*/  MOV R2, R13 ;  /* 0x0000000d00027202 */ /* 0x000fca0000000f00 */
[----:B------:R-:W-:Y:S01]  /*1bb10*/  IMAD.WIDE.U32 R2, R11, UR4, R2 ;  /* 0x000000040b027c25 */ /* 0x000fe2000f8e0002 */
[----:B------:R-:W-:-:S03]  /*1bb20*/  ULDC UR4, c[0x0][0x718] ;  /* 0x0001c60000047ab9 */ /* 0x000fc60000000800 */
[----:B------:R-:W-:-:S05]  /*1bb30*/  IMAD.IADD R3, R3, 0x1, R5 ;  /* 0x0000000103037824 */ /* 0x000fca00078e0205 */
[--C-:B------:R-:W-:Y:S02]  /*1bb40*/  SHF.R.U64 R11, R2, UR4, R3.reuse ;  /* 0x00000004020b7c19 */ /* 0x100fe40008001203 */
[----:B------:R-:W-:Y:S01]  /*1bb50*/  SHF.R.U32.HI R2, RZ, UR4, R3 ;  /* 0x00000004ff027c19 */ /* 0x000fe20008011603 */
[----:B------:R-:W-:-:S03]  /*1bb60*/  ULDC UR4, c[0x0][0x708] ;  /* 0x0001c20000047ab9 */ /* 0x000fc60000000800 */
[--C-:B------:R-:W-:Y:S02]  /*1bb70*/  SHF.R.U32.HI R3, RZ, UR4, R2.reuse ;  /* 0x00000004ff037c19 */ /* 0x100fe40008011602 */
[----:B------:R-:W-:Y:S01]  /*1bb80*/  SHF.R.U64 R12, R11, UR4, R2 ;  /* 0x000000040b0c7c19 */ /* 0x000fe20008001202 */
[----:B------:R-:W-:Y:S02]  /*1bb90*/  ULDC UR4, c[0x0][0x758] ;  /* 0x0001d60000047ab9 */ /* 0x000fe40000000800 */
[--C-:B------:R-:W-:Y:S02]  /*1bba0*/  SHF.R.U32.HI R14, RZ, UR4, R3.reuse ;  /* 0x00000004ff0e7c19 */ /* 0x100fe40008011603 */
[----:B------:R-:W-:-:S03]  /*1bbb0*/  SHF.R.U64 R13, R12, UR4, R3 ;  /* 0x000000040c0d7c19 */ /* 0x000fc60008001203 */
[----:B------:R-:W-:Y:S01]  /*1bbc0*/  IMAD.MOV.U32 R3, RZ, RZ, R14 ;  /* 0x000000ffff037224 */ /* 0x000fe200078e000e */
[----:B------:R-:W-:Y:S01]  /*1bbd0*/  MOV R2, R13 ;  /* 0x0000000d00027202 */ /* 0x000fe20000000f00 */
        /* <DEDUP_REMOVED lines=11> */
.L_x_427:
[----:B------:R-:W-:Y:S01]  /*1bc90*/  ULDC UR4, c[0x0][0x748] ;  /* 0x0001d20000047ab9 */ /* 0x000fe20000000800 */
[----:B------:R-:W-:Y:S02]  /*1bca0*/  LOP3.LUT R12, R12, UR40, RZ, 0xc0, !PT ;  /* 0x000000280c0c7c12 */ /* 0x000fe4000f8ec0ff */
[----:B------:R-:W-:Y:S01]  /*1bcb0*/  SHF.R.U64 R3, R2, UR4, R3 ;  /* 0x0000000402037c19 */ /* 0x000fe20008001203 */
[----:B------:R-:W-:-:S04]  /*1bcc0*/  ULDC UR4, c[0x0][0x738] ;  /* 0x0001ce0000047ab9 */ /* 0x000fc80000000800 */
[----:B------:R-:W-:Y:S02]  /*1bcd0*/  IMAD.MOV R2, RZ, RZ, -R3 ;  /* 0x000000ffff027224 */ /* 0x000fe400078e0a03 */
[----:B------:R-:W-:Y:S01]  /*1bce0*/  IMAD R5, R3, UR21, R12 ;  /* 0x0000001503057c24 */ /* 0x000fe2000f8e020c */
[----:B------:R-:W-:Y:S01]  /*1bcf0*/  MOV R3, 0x1 ;  /* 0x0000000100037802 */ /* 0x000fe20000000f00 */
[----:B------:R-:W-:Y:S01]  /*1bd00*/  IMAD R13, R2, UR4, R13 ;  /* 0x00000004020d7c24 */ /* 0x000fe2000f8e020d */
[----:B------:R-:W-:Y:S01]  /*1bd10*/  ULDC UR4, c[0x0][0x710] ;  /* 0x0001c40000047ab9 */ /* 0x000fe20000000800 */
[----:B------:R-:W-:Y:S01]  /*1bd20*/  LOP3.LUT R2, R11, UR7, RZ, 0xc0, !PT ;  /* 0x000000070b027c12 */ /* 0x000fe2000f8ec0ff */
[----:B------:R-:W-:Y:S01]  /*1bd30*/  IMAD R8, R5, UR4, R8 ;  /* 0x0000000405087c24 */ /* 0x000fe2000f8e0208 */
[----:B------:R-:W-:-:S03]  /*1bd40*/  ULDC UR4, c[0x0][0x700] ;  /* 0x0001c00000047ab9 */ /* 0x000fc60000000800 */
[----:B------:R-:W-:-:S05]  /*1bd50*/  IMAD R13, R13, UR4, R2 ;  /* 0x000000040d0d7c24 */ /* 0x000fca000f8e0202 */
[----:B------:R-:W-:Y:S02]  /*1bd60*/  SEL R2, R13, R8, !P3 ;  /* 0x000000080d027207 */ /* 0x000fe40005800000 */
[----:B------:R-:W-:-:S07]  /*1bd70*/  SEL R5, R8, R13, !P3 ;  /* 0x0000000d08057207 */ /* 0x000fce0005800000 */
.L_x_425:
[----:B------:R-:W-:Y:S05]  /*1bd80*/  BSYNC B1 ;  /* 0x0000000000017941 */ /* 0x000fea0003800000 */
.L_x_424:
[----:B------:R-:W-:-:S13]  /*1bd90*/  LOP3.LUT P0, RZ, R3, 0xff, RZ, 0xc0, !PT ;  /* 0x000000ff03ff7812 */ /* 0x000fda000780c0ff */
[----:B------:R-:W-:Y:S05]  /*1bda0*/  @P0 BRA `(.L_x_428) ;  /* 0xfffffff000cc0947 */ /* 0x000fea000383ffff */
[----:B------:R-:W-:Y:S05]  /*1bdb0*/  BSYNC B0 ;  /* 0x0000000000007941 */ /* 0x000fea0003800000 */
.L_x_417:
[----:B------:R-:W-:-:S03]  /*1bdc0*/  UMOV UR4, 0xffffffff ;  /* 0xffffffff00047882 */ /* 0x000fc60000000000 */
[----:B------:R-:W-:Y:S05]  /*1bdd0*/  BRA.DIV UR4, `(.L_x_429) ;  /* 0x0000000204c07947 */ /* 0x000fea000b800000 */
[----:B------:R-:W-:-:S13]  /*1bde0*/  ELECT P0, URZ, PT ;  /* 0x00000000003f782f */ /* 0x000fda0003800000 */
.L_x_441:
[----:B------:R-:W-:Y:S04]  /*1bdf0*/  BSSY B0, `(.L_x_430) ;  /* 0x000001a000007945 */ /* 0x000fe80003800000 */
[----:B------:R-:W-:Y:S05]  /*1be00*/  @!P0 BRA `(.L_x_431) ;  /* 0x0000000000608947 */ /* 0x000fea0003800000 */
[----:B------:R-:W-:-:S04]  /*1be10*/  ULOP3.LUT UR4, UR6, 0x2, URZ, 0xfc, !UPT ;  /* 0x0000000206047892 */ /* 0x000fc8000f8efc3f */
[----:B------:R-:W-:-:S06]  /*1be20*/  UISETP.NE.AND UP0, UPT, UR4, 0x3, UPT ;  /* 0x000000030400788c */ /* 0x000fcc000bf05270 */
[----:B------:R-:W-:-:S13]  /*1be30*/  PLOP3.LUT P0, PT, PT, PT, UP0, 0x80, 0x0 ;  /* 0x000000000000781c */ /* 0x000fda0003f0f008 */
[----:B------:R-:W-:Y:S05]  /*1be40*/  @!P0 BRA `(.L_x_432) ;  /* 0x0000000000048947 */ /* 0x000fea0003800000 */
[----:B------:R-:W-:Y:S01]  /*1be50*/  BPT.TRAP 0x1 ;  /* 0x000000040000795c */ /* 0x000fe20000300000 */
.L_x_432:
[----:B------:R-:W0:Y:S01]  /*1be60*/  S2R R3, SR_CgaCtaId ;  /* 0x0000000000037919 */ /* 0x000e220000008800 */
[----:B------:R-:W-:-:S04]  /*1be70*/  MOV R2, 0x400 ;  /* 0x0000040000027802 */ /* 0x000fc80000000f00 */
[----:B0-----:R-:W-:Y:S02]  /*1be80*/  LEA R3, R3, R2, 0x18 ;  /* 0x0000000203037211 */ /* 0x001fe400078ec0ff */
[----:B------:R-:W-:-:S03]  /*1be90*/  SHF.L.U32 R2, R0, 0x1f, RZ ;  /* 0x0000001f00027819 */ /* 0x000fc600000006ff */
[----:B------:R-:W-:-:S04]  /*1bea0*/  VIADD R3, R3, 0x10 ;  /* 0x0000001003037836 */ /* 0x000fc80000000000 */
[----:B------:R-:W-:-:S04]  /*1beb0*/  IMAD R5, R6, 0x8, R3 ;  /* 0x0000000806057824 */ /* 0x000fc800078e0203 */
[----:B------:R-:W0:Y:S02]  /*1bec0*/  SYNCS.PHASECHK.TRANS64.TRYWAIT P0, [R5+URZ], R2 ;  /* 0x00000002050075a7 */ /* 0x000e24000800017f */
[----:B0-----:R-:W-:Y:S05]  /*1bed0*/  @!P0 BRA `(.L_x_433) ;  /* 0x0000000000a08947 */ /* 0x001fea0003800000 */
.L_x_442:
[----:B------:R-:W-:-:S04]  /*1bee0*/  IADD3 R6, R6, 0x1, RZ ;  /* 0x0000000106067810 */ /* 0x000fc80007ffe0ff */
[----:B------:R-:W-:-:S04]  /*1bef0*/  ISETP.NE.AND P0, PT, R6, 0x2, PT ;  /* 0x000000020600780c */ /* 0x000fc80003f05270 */
[----:B0-----:R-:W-:Y:S02]  /*1bf00*/  SEL R5, RZ, 0x1, P0 ;  /* 0x00000001ff057807 */ /* 0x001fe40000000000 */
[----:B------:R-:W-:Y:S02]  /*1bf10*/  SEL R6, R6, RZ, P0 ;  /* 0x000000ff06067207 */ /* 0x000fe40000000000 */
[----:B------:R-:W-:-:S03]  /*1bf20*/  LOP3.LUT R0, R0, R5, RZ, 0x3c, !PT ;  /* 0x0000000500007212 */ /* 0x000fc600078e3cff */
[----:B------:R-:W-:Y:S01]  /*1bf30*/  IMAD R3, R6, 0x8, R3 ;  /* 0x0000000806037824 */ /* 0x000fe200078e0203 */
[----:B------:R-:W-:-:S07]  /*1bf40*/  SHF.L.U32 R0, R0, 0x1f, RZ ;  /* 0x0000001f00007819 */ /* 0x000fce00000006ff */
.L_x_434:
[----:B0-----:R0:W1:Y:S02]  /*1bf50*/  SYNCS.PHASECHK.TRANS64.TRYWAIT P0, [R3+URZ], R0 ;  /* 0x00000000030075a7 */ /* 0x001064000800017f */
[----:B-1----:R-:W-:Y:S05]  /*1bf60*/  @!P0 NANOSLEEP.SYNCS 0x989680 ;  /* 0x009896800000895d */ /* 0x002fea0003900000 */
[----:B------:R-:W1:Y:S02]  /*1bf70*/  @!P0 SYNCS.PHASECHK.TRANS64 P0, [R3+URZ], R0 ;  /* 0x00000000030085a7 */ /* 0x000e64000800007f */
[----:B-1----:R-:W-:Y:S05]  /*1bf80*/  @!P0 BRA `(.L_x_434) ;  /* 0xfffffffc00f08947 */ /* 0x002fea000383ffff */
.L_x_431:
[----:B------:R-:W-:Y:S05]  /*1bf90*/  BSYNC B0 ;  /* 0x0000000000007941 */ /* 0x000fea0003800000 */
.L_x_430:
[----:B------:R-:W-:Y:S05]  /*1bfa0*/  EXIT ;  /* 0x000000000000794d */ /* 0x000fea0003800000 */
.L_x_21:
[----:B---3--:R-:W-:-:S04]  /*1bfb0*/  IMAD.U32 R3, RZ, RZ, UR8 ;  /* 0x00000008ff037e24 */ /* 0x008fc8000f8e00ff */
[----:B------:R3:W4:Y:S03]  /*1bfc0*/  SYNCS.PHASECHK.TRANS64.TRYWAIT P1, [R3+URZ], R0 ;  /* 0x00000000030075a7 */ /* 0x000726000802017f */
[----:B----4-:R-:W-:Y:S05]  /*1bfd0*/  @!P1 NANOSLEEP.SYNCS 0x989680 ;  /* 0x009896800000995d */ /* 0x010fea0003900000 */
[----:B------:R-:W4:Y:S02]  /*1bfe0*/  @!P1 SYNCS.PHASECHK.TRANS64 P1, [R3+URZ], R0 ;  /* 0x00000000030095a7 */ /* 0x000f24000802007f */
[----:B----4-:R-:W-:Y:S05]  /*1bff0*/  @!P1 BRA `(.L_x_21) ;  /* 0xfffffffc00ec9947 */ /* 0x010fea000383ffff */
[----:B------:R-:W-:Y:S05]  /*1c000*/  BRA `(.L_x_20) ;  /* 0xfffffe60005c7947 */ /* 0x000fea000383ffff */
.L_x_418:
[----:B------:R-:W-:Y:S01]  /*1c010*/  BSSY B1, `(.L_x_435) ;  /* 0x0000006000017945 */ /* 0x000fe20003800000 */
[----:B------:R-:W-:-:S07]  /*1c020*/  MOV R3, 0xffffffff ;  /* 0xffffffff00037802 */ /* 0x000fce0000000f00 */
[----:B------:R-:W-:Y:S05]  /*1c030*/  WARPSYNC.COLLECTIVE R3, `(.L_x_436) ;  /* 0x00000000030c7348 */ /* 0x000fea0003c00000 */
[----:B------:R-:W-:Y:S02]  /*1c040*/  ELECT P0, UR62, PT ;  /* 0x00000000003e782f */ /* 0x000fe40003800000 */
[----:B------:R-:W-:Y:S01]  /*1c050*/  MOV R3, UR62 ;  /* 0x0000003e00037c02 */ /* 0x000fe20008000f00 */
[----:B------:R-:W-:Y:S10]  /*1c060*/  ENDCOLLECTIVE ;  /* 0x000000000000791b */ /* 0x000ff40003800000 */
.L_x_436:
[----:B------:R-:W-:Y:S05]  /*1c070*/  BSYNC B1 ;  /* 0x0000000000017941 */ /* 0x000fea0003800000 */
.L_x_435:
[----:B------:R-:W-:Y:S05]  /*1c080*/  BRA `(.L_x_437) ;  /* 0xfffffff000207947 */ /* 0x000fea000383ffff */
.L_x_421:
[----:B0-----:R0:W1:Y:S02]  /*1c090*/  SYNCS.PHASECHK.TRANS64.TRYWAIT P0, [R12+URZ+0x10], R13 ;  /* 0x0000100d0c0075a7 */ /* 0x001064000800017f */
[----:B-1----:R-:W-:Y:S05]  /*1c0a0*/  @!P0 NANOSLEEP.SYNCS 0x989680 ;  /* 0x009896800000895d */ /* 0x002fea0003900000 */
[----:B------:R-:W1:Y:S02]  /*1c0b0*/  @!P0 SYNCS.PHASECHK.TRANS64 P0, [R12+URZ+0x10], R13 ;  /* 0x0000100d0c0085a7 */ /* 0x000e64000800007f */
[----:B-1----:R-:W-:Y:S05]  /*1c0c0*/  @!P0 BRA `(.L_x_421) ;  /* 0xfffffffc00f08947 */ /* 0x002fea000383ffff */
[----:B------:R-:W-:Y:S05]  /*1c0d0*/  BRA `(.L_x_438) ;  /* 0xfffffff0005c7947 */ /* 0x000fea000383ffff */
.L_x_429:
[----:B------:R-:W-:Y:S01]  /*1c0e0*/  BSSY B0, `(.L_x_439) ;  /* 0x0000006000007945 */ /* 0x000fe20003800000 */
[----:B------:R-:W-:-:S07]  /*1c0f0*/  IMAD.MOV.U32 R3, RZ, RZ, -0x1 ;  /* 0xffffffffff037424 */ /* 0x000fce00078e00ff */
[----:B------:R-:W-:Y:S05]  /*1c100*/  WARPSYNC.COLLECTIVE R3, `(.L_x_440) ;  /* 0x00000000030c7348 */ /* 0x000fea0003c00000 */
[----:B------:R-:W-:Y:S02]  /*1c110*/  ELECT P0, UR62, PT ;  /* 0x00000000003e782f */ /* 0x000fe40003800000 */
[----:B------:R-:W-:Y:S01]  /*1c120*/  MOV R3, UR62 ;  /* 0x0000003e00037c02 */ /* 0x000fe20008000f00 */
[----:B------:R-:W-:Y:S10]  /*1c130*/  ENDCOLLECTIVE ;  /* 0x000000000000791b */ /* 0x000ff40003800000 */
.L_x_440:
[----:B------:R-:W-:Y:S05]  /*1c140*/  BSYNC B0 ;  /* 0x0000000000007941 */ /* 0x000fea0003800000 */
.L_x_439:
[----:B------:R-:W-:Y:S05]  /*1c150*/  BRA `(.L_x_441) ;  /* 0xfffffffc00247947 */ /* 0x000fea000383ffff */
.L_x_433:
[----:B0-----:R0:W1:Y:S02]  /*1c160*/  SYNCS.PHASECHK.TRANS64.TRYWAIT P0, [R5+URZ], R2 ;  /* 0x00000002050075a7 */ /* 0x001064000800017f */
[----:B-1----:R-:W-:Y:S05]  /*1c170*/  @!P0 NANOSLEEP.SYNCS 0x989680 ;  /* 0x009896800000895d */ /* 0x002fea0003900000 */
[----:B------:R-:W1:Y:S02]  /*1c180*/  @!P0 SYNCS.PHASECHK.TRANS64 P0, [R5+URZ], R2 ;  /* 0x00000002050085a7 */ /* 0x000e64000800007f */
[----:B-1----:R-:W-:Y:S05]  /*1c190*/  @!P0 BRA `(.L_x_433) ;  /* 0xfffffffc00f08947 */ /* 0x002fea000383ffff */
[----:B------:R-:W-:Y:S05]  /*1c1a0*/  BRA `(.L_x_442) ;  /* 0xfffffffc004c7947 */ /* 0x000fea000383ffff */
.L_x_443:
[----:B------:R-:W-:-:S00]  /*1c1b0*/  BRA `(.L_x_443) ;  /* 0xfffffffc00fc7947 */ /* 0x000fc0000383ffff */
[----:B------:R-:W-:-:S00]  /*1c1c0*/  NOP ;  /* 0x0000000000007918 */ /* 0x000fc00000000000 */
        /* <DEDUP_REMOVED lines=11> */
.L_x_444:


//--------------------- .nv.shared._ZN7cutlass13device_kernelINS_4gemm6kernel13GemmUniversalIN4cute5tupleIJiiiiEEENS1_10collective13CollectiveMmaINS1_40MainloopSm90TmaGmmaWarpSpecializedSparseILi2ENS5_IJNS4_1CILi1EEENSA_ILi2EEESB_EEENS1_35KernelTmaWarpSpecializedCooperativeEEENS5_IJNSA_ILi256EEESG_NSA_ILi128EEEEEENS_10bfloat16_tENS5_IJNS4_6LayoutINS5_IJiNS5_IJSC_iEEEiEEENS5_IJlNS5_IJSB_SC_EEElEEEEENSK_INS5_IJNS5_IJNS5_IJNSA_ILi8EEESC_NSA_ILi4EEEEEEiEEENS5_IJNS5_IJNSA_ILi16EEESC_SR_EEEiEEEiEEENS5_IJNS5_IJNS5_IJSH_SU_NSA_ILi2048EEEEEENSA_ILi8192EEEEEENS5_IJNS5_IJSB_NSA_ILi1024EEENSA_ILi32EEEEEElEEElEEEEEEEESJ_NS5_IJlSB_lEEENS4_8TiledMMAINS4_8MMA_AtomIJNS4_4SM904GMMA6SPARSE29GMMA_64x256x32_F32BF16BF16_SSILNS1D_5MajorE0ELS1G_0ELNS1D_7ScaleInE1ELS1H_1ELNS1D_9SparseSelE0EEEEEENSK_INS5_IJSC_SB_SB_EEENS5_IJSB_NSA_ILi0EEES1M_EEEEENS5_IJNS4_10UnderscoreES1P_S1P_EEEEENS4_23SM90_TMA_LOAD_MULTICASTENS4_14ComposedLayoutINS4_7SwizzleILi3ELi4ELi3EEENS4_25smem_sparse_ptr_flag_bitsILi2ELi16EEENSK_INS5_IJNS5_IJSB_SQ_EEENS5_IJSC_NSA_ILi64EEEEEEEEENS5_IJNS5_IJS1M_SH_EEESN_EEEEEEEvNS4_8identityENS4_13SM90_TMA_LOADENS1T_IS1V_NS4_18smem_ptr_flag_bitsILi16EEENSK_INS5_IJSQ_S1Z_EEENS5_IJS1Z_SB_EEEEEEEvS26_EENS_8epilogue10collective6detail29Sm90TmaWarpSpecializedAdapterINS2G_15DefaultEpilogueIfNS5_IJSB_llEEES2K_NS2F_6thread17LinearCombinationIfLi1EffLNS2L_9ScaleType4KindE0ELNS_15FloatRoundStyleE2EfEENS1_15EpilogueDefaultEEEEEvvEEEEvNT_6ParamsE --------------------------
	.section	.nv.shared._ZN7cutlass13device_kernelINS_4gemm6kernel13GemmUniversalIN4cute5tupleIJiiiiEEENS1_10collective13CollectiveMmaINS1_40MainloopSm90TmaGmmaWarpSpecializedSparseILi2ENS5_IJNS4_1CILi1EEENSA_ILi2EEESB_EEENS1_35KernelTmaWarpSpecializedCooperativeEEENS5_IJNSA_ILi256EEESG_NSA_ILi128EEEEEENS_10bfloat16_tENS5_IJNS4_6LayoutINS5_IJiNS5_IJSC_iEEEiEEENS5_IJlNS5_IJSB_SC_EEElEEEEENSK_INS5_IJNS5_IJNS5_IJNSA_ILi8EEESC_NSA_ILi4EEEEEEiEEENS5_IJNS5_IJNSA_ILi16EEESC_SR_EEEiEEEiEEENS5_IJNS5_IJNS5_IJSH_SU_NSA_ILi2048EEEEEENSA_ILi8192EEEEEENS5_IJNS5_IJSB_NSA_ILi1024EEENSA_ILi32EEEEEElEEElEEEEEEEESJ_NS5_IJlSB_lEEENS4_8TiledMMAINS4_8MMA_AtomIJNS4_4SM904GMMA6SPARSE29GMMA_64x256x32_F32BF16BF16_SSILNS1D_5MajorE0ELS1G_0ELNS1D_7ScaleInE1ELS1H_1ELNS1D_9SparseSelE0EEEEEENSK_INS5_IJSC_SB_SB_EEENS5_IJSB_NSA_ILi0EEES1M_EEEEENS5_IJNS4_10UnderscoreES1P_S1P_EEEEENS4_23SM90_TMA_LOAD_MULTICASTENS4_14ComposedLayoutINS4_7SwizzleILi3ELi4ELi3EEENS4_25smem_sparse_ptr_flag_bitsILi2ELi16EEENSK_INS5_IJNS5_IJSB_SQ_EEENS5_IJSC_NSA_ILi64EEEEEEEEENS5_IJNS5_IJS1M_SH_EEESN_EEEEEEEvNS4_8identityENS4_13SM90_TMA_LOADENS1T_IS1V_NS4_18smem_ptr_flag_bitsILi16EEENSK_INS5_IJSQ_S1Z_EEENS5_IJS1Z_SB_EEEEEEEvS26_EENS_8epilogue10collective6detail29Sm90TmaWarpSpecializedAdapterINS2G_15DefaultEpilogueIfNS5_IJSB_llEEES2K_NS2F_6thread17LinearCombinationIfLi1EffLNS2L_9ScaleType4KindE0ELNS_15FloatRoundStyleE2EfEENS1_15EpilogueDefaultEEEEEvvEEEEvNT_6ParamsE,"aw",@nobits
	.sectionflags	@""
	.align	16
	.zero		1024


//--------------------- .nv.shared.reserved.0     --------------------------
	.section	.nv.shared.reserved.0,"aw",@nobits
	.weak		__nv_reservedSMEM_offset_0_alias
	.size		__nv_reservedSMEM_offset_0_alias, 0, 0
	.other		__nv_reservedSMEM_offset_0_alias,@"STO_CUDA_RESERVED_SHARED STV_DEFAULT"
__nv_reservedSMEM_offset_0_alias:
	.zero		0


//--------------------- .nv.global                --------------------------
	.section	.nv.global,"aw",@nobits
.nv.global:
	.type		_ZN39_INTERNAL_ec43775f_4_k_cu_f3f0cdcb_27914cute1_E,@object
	.size		_ZN39_INTERNAL_ec43775f_4_k_cu_f3f0cdcb_27914cute1_E,(_ZN39_INTERNAL_ec43775f_4_k_cu_f3f0cdcb_27914cuda3std3__45__cpo6cbeginE - _ZN39_INTERNAL_ec43775f_4_k_cu_f3f0cdcb_27914cute1_E)
_ZN39_INTERNAL_ec43775f_4_k_cu_f3f0cdcb_27914cute1_E:
	.zero		1
	.type		_ZN39_INTERNAL_ec43775f_4_k_cu_f3f0cdcb_27914cuda3std3__45__cpo6cbeginE,@object
	.size		_ZN39_INTERNAL_ec43775f_4_k_cu_f3f0cdcb_27914cuda3std3__45__cpo6cbeginE,(_ZN39_INTERNAL_ec43775f_4_k_cu_f3f0cdcb_27914cuda3std3__48in_placeE - _ZN39_INTERNAL_ec43775f_4_k_cu_f3f0cdcb_27914cuda3std3__45__cpo6cbeginE)
_ZN39_INTERNAL_ec43775f_4_k_cu_f3f0cdcb_27914cuda3std3__45__cpo6cbeginE:
	.zero		1
	.type		_ZN39_INTERNAL_ec43775f_4_k_cu_f3f0cdcb_27914cuda3std3__48in_placeE,@object
	.size		_ZN39_INTERNAL_ec43775f_4_k_cu_f3f0cdcb_27914cuda3std3__48in_placeE,(_ZN39_INTERNAL_ec43775f_4_k_cu_f3f0cdcb_27914cuda3std6ranges3__45__cpo9iter_moveE - _ZN39_INTERNAL_ec43775f_4_k_cu_f3f0cdcb_27914cuda3std3__48in_placeE)
_ZN39_INTERNAL_ec43775f_4_k_cu_f3f0cdcb_27914cuda3std3__48in_placeE:
	.zero		1
	.type		_ZN39_INTERNAL_ec43775f_4_k_cu_f3f0cdcb_27914cuda3std6ranges3__45__cpo9iter_moveE,@object
	.size		_ZN39_INTERNAL_ec43775f_4_k_cu_f3f0cdcb_27914cuda3std6ranges3__45__cpo9iter_moveE,(_ZN39_INTERNAL_ec43775f_4_k_cu_f3f0cdcb_27914cuda3std3__45__cpo5beginE - _ZN39_INTERNAL_ec43775f_4_k_cu_f3f0cdcb_27914cuda3std6ranges3__45__cpo9iter_moveE)
_ZN39_INTERNAL_ec43775f_4_k_cu_f3f0cdcb_27914cuda3std6ranges3__45__cpo9iter_moveE:
	.zero		1
	.type		_ZN39_INTERNAL_ec43775f_4_k_cu_f3f0cdcb_27914cuda3std3__45__cpo5beginE,@object
	.size		_ZN39_INTERNAL_ec43775f_4_k_cu_f3f0cdcb_27914cuda3std3__45__cpo5beginE,(_ZN39_INTERNAL_ec43775f_4_k_cu_f3f0cdcb_27914cuda3std3__441_GLOBAL__N__ec43775f_4_k_cu_f3f0cdcb_27916ignoreE - _ZN39_INTERNAL_ec43775f_4_k_cu_f3f0cdcb_27914cuda3std3__45__cpo5beginE)
_ZN39_INTERNAL_ec43775f_4_k_cu_f3f0cdcb_27914cuda3std3__45__cpo5beginE:
	.zero		1
	.type		_ZN39_INTERNAL_ec43775f_4_k_cu_f3f0cdcb_27914cuda3std3__441_GLOBAL__N__ec43775f_4_k_cu_f3f0cdcb_27916ignoreE,@object
	.size		_ZN39_INTERNAL_ec43775f_4_k_cu_f3f0cdcb_27914cuda3std3__441_GLOBAL__N__ec43775f_4_k_cu_f3f0cdcb_27916ignoreE,(_ZN39_INTERNAL_ec43775f_4_k_cu_f3f0cdcb_27914cute7productE - _ZN39_INTERNAL_ec43775f_4_k_cu_f3f0cdcb_27914cuda3std3__441_GLOBAL__N__ec43775f_4_k_cu_f3f0cdcb_27916ignoreE)
_ZN39_INTERNAL_ec43775f_4_k_cu_f3f0cdcb_27914cuda3std3__441_GLOBAL__N__ec43775f_4_k_cu_f3f0cdcb_27916ignoreE:
	.zero		1
	.type		_ZN39_INTERNAL_ec43775f_4_k_cu_f3f0cdcb_27914cute7productE,@object
	.size		_ZN39_INTERNAL_ec43775f_4_k_cu_f3f0cdcb_27914cute7productE,(_ZN39_INTERNAL_ec43775f_4_k_cu_f3f0cdcb_27914cuda3std3__45__cpo3endE - _ZN39_INTERNAL_ec43775f_4_k_cu_f3f0cdcb_27914cute7productE)
_ZN39_INTERNAL_ec43775f_4_k_cu_f3f0cdcb_27914cute7productE:
	.zero		1
	.type		_ZN39_INTERNAL_ec43775f_4_k_cu_f3f0cdcb_27914cuda3std3__45__cpo3endE,@object
	.size		_ZN39_INTERNAL_ec43775f_4_k_cu_f3f0cdcb_27914cuda3std3__45__cpo3endE,(_ZN39_INTERNAL_ec43775f_4_k_cu_f3f0cdcb_27914cuda3std3__419piecewise_constructE - _ZN39_INTERNAL_ec43775f_4_k_cu_f3f0cdcb_27914cuda3std3__45__cpo3endE)
_ZN39_INTERNAL_ec43775f_4_k_cu_f3f0cdcb_27914cuda3std3__45__cpo3endE:
	.zero		1
	.type		_ZN39_INTERNAL_ec43775f_4_k_cu_f3f0cdcb_27914cuda3std3__419piecewise_constructE,@object
	.size		_ZN39_INTERNAL_ec43775f_4_k_cu_f3f0cdcb_27914cuda3std3__419piecewise_constructE,(_ZN39_INTERNAL_ec43775f_4_k_cu_f3f0cdcb_27914cuda3std3__45__cpo4cendE - _ZN39_INTERNAL_ec43775f_4_k_cu_f3f0cdcb_27914cuda3std3__419piecewise_constructE)
_ZN39_INTERNAL_ec43775f_4_k_cu_f3f0cdcb_27914cuda3std3__419piecewise_constructE:
	.zero		1
	.type		_ZN39_INTERNAL_ec43775f_4_k_cu_f3f0cdcb_27914cuda3std3__45__cpo4cendE,@object
	.size		_ZN39_INTERNAL_ec43775f_4_k_cu_f3f0cdcb_27914cuda3std3__45__cpo4cendE,(_ZN39_INTERNAL_ec43775f_4_k_cu_f3f0cdcb_27914cuda3std6ranges3__45__cpo4swapE - _ZN39_INTERNAL_ec43775f_4_k_cu_f3f0cdcb_27914cuda3std3__45__cpo4cendE)
_ZN39_INTERNAL_ec43775f_4_k_cu_f3f0cdcb_27914cuda3std3__45__cpo4cendE:
	.zero		1
	.type		_ZN39_INTERNAL_ec43775f_4_k_cu_f3f0cdcb_27914cuda3std6ranges3__45__cpo4swapE,@object
	.size		_ZN39_INTERNAL_ec43775f_4_k_cu_f3f0cdcb_27914cuda3std6ranges3__45__cpo4swapE,(.L_7 - _ZN39_INTERNAL_ec43775f_4_k_cu_f3f0cdcb_27914cuda3std6ranges3__45__cpo4swapE)
_ZN39_INTERNAL_ec43775f_4_k_cu_f3f0cdcb_27914cuda3std6ranges3__45__cpo4swapE:
	.zero		1
.L_7:


//--------------------- .nv.constant0._ZN7cutlass13device_kernelINS_4gemm6kernel13GemmUniversalIN4cute5tupleIJiiiiEEENS1_10collective13CollectiveMmaINS1_40MainloopSm90TmaGmmaWarpSpecializedSparseILi2ENS5_IJNS4_1CILi1EEENSA_ILi2EEESB_EEENS1_35KernelTmaWarpSpecializedCooperativeEEENS5_IJNSA_ILi256EEESG_NSA_ILi128EEEEEENS_10bfloat16_tENS5_IJNS4_6LayoutINS5_IJiNS5_IJSC_iEEEiEEENS5_IJlNS5_IJSB_SC_EEElEEEEENSK_INS5_IJNS5_IJNS5_IJNSA_ILi8EEESC_NSA_ILi4EEEEEEiEEENS5_IJNS5_IJNSA_ILi16EEESC_SR_EEEiEEEiEEENS5_IJNS5_IJNS5_IJSH_SU_NSA_ILi2048EEEEEENSA_ILi8192EEEEEENS5_IJNS5_IJSB_NSA_ILi1024EEENSA_ILi32EEEEEElEEElEEEEEEEESJ_NS5_IJlSB_lEEENS4_8TiledMMAINS4_8MMA_AtomIJNS4_4SM904GMMA6SPARSE29GMMA_64x256x32_F32BF16BF16_SSILNS1D_5MajorE0ELS1G_0ELNS1D_7ScaleInE1ELS1H_1ELNS1D_9SparseSelE0EEEEEENSK_INS5_IJSC_SB_SB_EEENS5_IJSB_NSA_ILi0EEES1M_EEEEENS5_IJNS4_10UnderscoreES1P_S1P_EEEEENS4_23SM90_TMA_LOAD_MULTICASTENS4_14ComposedLayoutINS4_7SwizzleILi3ELi4ELi3EEENS4_25smem_sparse_ptr_flag_bitsILi2ELi16EEENSK_INS5_IJNS5_IJSB_SQ_EEENS5_IJSC_NSA_ILi64EEEEEEEEENS5_IJNS5_IJS1M_SH_EEESN_EEEEEEEvNS4_8identityENS4_13SM90_TMA_LOADENS1T_IS1V_NS4_18smem_ptr_flag_bitsILi16EEENSK_INS5_IJSQ_S1Z_EEENS5_IJS1Z_SB_EEEEEEEvS26_EENS_8epilogue10collective6detail29Sm90TmaWarpSpecializedAdapterINS2G_15DefaultEpilogueIfNS5_IJSB_llEEES2K_NS2F_6thread17LinearCombinationIfLi1EffLNS2L_9ScaleType4KindE0ELNS_15FloatRoundStyleE2EfEENS1_15EpilogueDefaultEEEEEvvEEEEvNT_6ParamsE --------------------------
	.section	.nv.constant0._ZN7cutlass13device_kernelINS_4gemm6kernel13GemmUniversalIN4cute5tupleIJiiiiEEENS1_10collective13CollectiveMmaINS1_40MainloopSm90TmaGmmaWarpSpecializedSparseILi2ENS5_IJNS4_1CILi1EEENSA_ILi2EEESB_EEENS1_35KernelTmaWarpSpecializedCooperativeEEENS5_IJNSA_ILi256EEESG_NSA_ILi128EEEEEENS_10bfloat16_tENS5_IJNS4_6LayoutINS5_IJiNS5_IJSC_iEEEiEEENS5_IJlNS5_IJSB_SC_EEElEEEEENSK_INS5_IJNS5_IJNS5_IJNSA_ILi8EEESC_NSA_ILi4EEEEEEiEEENS5_IJNS5_IJNSA_ILi16EEESC_SR_EEEiEEEiEEENS5_IJNS5_IJNS5_IJSH_SU_NSA_ILi2048EEEEEENSA_ILi8192EEEEEENS5_IJNS5_IJSB_NSA_ILi1024EEENSA_ILi32EEEEEElEEElEEEEEEEESJ_NS5_IJlSB_lEEENS4_8TiledMMAINS4_8MMA_AtomIJNS4_4SM904GMMA6SPARSE29GMMA_64x256x32_F32BF16BF16_SSILNS1D_5MajorE0ELS1G_0ELNS1D_7ScaleInE1ELS1H_1ELNS1D_9SparseSelE0EEEEEENSK_INS5_IJSC_SB_SB_EEENS5_IJSB_NSA_ILi0EEES1M_EEEEENS5_IJNS4_10UnderscoreES1P_S1P_EEEEENS4_23SM90_TMA_LOAD_MULTICASTENS4_14ComposedLayoutINS4_7SwizzleILi3ELi4ELi3EEENS4_25smem_sparse_ptr_flag_bitsILi2ELi16EEENSK_INS5_IJNS5_IJSB_SQ_EEENS5_IJSC_NSA_ILi64EEEEEEEEENS5_IJNS5_IJS1M_SH_EEESN_EEEEEEEvNS4_8identityENS4_13SM90_TMA_LOADENS1T_IS1V_NS4_18smem_ptr_flag_bitsILi16EEENSK_INS5_IJSQ_S1Z_EEENS5_IJS1Z_SB_EEEEEEEvS26_EENS_8epilogue10collective6detail29Sm90TmaWarpSpecializedAdapterINS2G_15DefaultEpilogueIfNS5_IJSB_llEEES2K_NS2F_6thread17LinearCombinationIfLi1EffLNS2L_9ScaleType4KindE0ELNS_15FloatRoundStyleE2EfEENS1_15EpilogueDefaultEEEEEvvEEEEvNT_6ParamsE,"a",@progbits
	.sectionflags	@""
	.align	4
.nv.constant0._ZN7cutlass13device_kernelINS_4gemm6kernel13GemmUniversalIN4cute5tupleIJiiiiEEENS1_10collective13CollectiveMmaINS1_40MainloopSm90TmaGmmaWarpSpecializedSparseILi2ENS5_IJNS4_1CILi1EEENSA_ILi2EEESB_EEENS1_35KernelTmaWarpSpecializedCooperativeEEENS5_IJNSA_ILi256EEESG_NSA_ILi128EEEEEENS_10bfloat16_tENS5_IJNS4_6LayoutINS5_IJiNS5_IJSC_iEEEiEEENS5_IJlNS5_IJSB_SC_EEElEEEEENSK_INS5_IJNS5_IJNS5_IJNSA_ILi8EEESC_NSA_ILi4EEEEEEiEEENS5_IJNS5_IJNSA_ILi16EEESC_SR_EEEiEEEiEEENS5_IJNS5_IJNS5_IJSH_SU_NSA_ILi2048EEEEEENSA_ILi8192EEEEEENS5_IJNS5_IJSB_NSA_ILi1024EEENSA_ILi32EEEEEElEEElEEEEEEEESJ_NS5_IJlSB_lEEENS4_8TiledMMAINS4_8MMA_AtomIJNS4_4SM904GMMA6SPARSE29GMMA_64x256x32_F32BF16BF16_SSILNS1D_5MajorE0ELS1G_0ELNS1D_7ScaleInE1ELS1H_1ELNS1D_9SparseSelE0EEEEEENSK_INS5_IJSC_SB_SB_EEENS5_IJSB_NSA_ILi0EEES1M_EEEEENS5_IJNS4_10UnderscoreES1P_S1P_EEEEENS4_23SM90_TMA_LOAD_MULTICASTENS4_14ComposedLayoutINS4_7SwizzleILi3ELi4ELi3EEENS4_25smem_sparse_ptr_flag_bitsILi2ELi16EEENSK_INS5_IJNS5_IJSB_SQ_EEENS5_IJSC_NSA_ILi64EEEEEEEEENS5_IJNS5_IJS1M_SH_EEESN_EEEEEEEvNS4_8identityENS4_13SM90_TMA_LOADENS1T_IS1V_NS4_18smem_ptr_flag_bitsILi16EEENSK_INS5_IJSQ_S1Z_EEENS5_IJS1Z_SB_EEEEEEEvS26_EENS_8epilogue10collective6detail29Sm90TmaWarpSpecializedAdapterINS2G_15DefaultEpilogueIfNS5_IJSB_llEEES2K_NS2F_6thread17LinearCombinationIfLi1EffLNS2L_9ScaleType4KindE0ELNS_15FloatRoundStyleE2EfEENS1_15EpilogueDefaultEEEEEvvEEEEvNT_6ParamsE:
	.zero		1920


//--------------------- SYMBOLS --------------------------

	.type		.nv.reservedSmem.offset0,@object
	.size		.nv.reservedSmem.offset0,0x4
